def matmul_kernel(
    a_ptr,
    b_ptr,
    c_ptr,
    M,
    N,
    K,
    stride_am,
    stride_ak,
    stride_bk,
    stride_bn,
    stride_cm,
    stride_cn,
    BLOCK_M: tl.constexpr,
    BLOCK_N: tl.constexpr,
    BLOCK_K: tl.constexpr,
    GROUP_M: tl.constexpr,
):
    pid = tl.program_id(axis=0)
    num_pid_m = tl.cdiv(M, BLOCK_M)
    num_pid_n = tl.cdiv(N, BLOCK_N)
    num_pid_in_group = GROUP_M * num_pid_n
    group_id = pid // num_pid_in_group
    first_pid_m = group_id * GROUP_M
    group_size_m = min(num_pid_m - first_pid_m, GROUP_M)
    pid_m = first_pid_m + ((pid % num_pid_in_group) % group_size_m)
    pid_n = (pid % num_pid_in_group) // group_size_m

    offs_am = (pid_m * BLOCK_M + tl.arange(0, BLOCK_M)) % M
    offs_bn = (pid_n * BLOCK_N + tl.arange(0, BLOCK_N)) % N
    offs_k = tl.arange(0, BLOCK_K)
    a_ptrs = a_ptr + offs_am[:, None] * stride_am + offs_k[None, :] * stride_ak
    b_ptrs = b_ptr + offs_k[:, None] * stride_bk + offs_bn[None, :] * stride_bn

    acc = tl.zeros((BLOCK_M, BLOCK_N), dtype=tl.float32)
    for kk in range(0, tl.cdiv(K, BLOCK_K)):
        a = tl.load(a_ptrs, mask=offs_k[None, :] < K - kk * BLOCK_K, other=0.0)
        b = tl.load(b_ptrs, mask=offs_k[:, None] < K - kk * BLOCK_K, other=0.0)
        acc = tl.dot(a, b, acc)
        a_ptrs += BLOCK_K * stride_ak
        b_ptrs += BLOCK_K * stride_bk

    c = acc.to(c_ptr.dtype.element_ty)
    offs_cm = pid_m * BLOCK_M + tl.arange(0, BLOCK_M)
    offs_cn = pid_n * BLOCK_N + tl.arange(0, BLOCK_N)
    c_ptrs = c_ptr + offs_cm[:, None] * stride_cm + offs_cn[None, :] * stride_cn
    mask = (offs_cm[:, None] < M) & (offs_cn[None, :] < N)
    tl.store(c_ptrs, c, mask=mask)

# config = {"BLOCK_K": 64, "BLOCK_M": 128, "BLOCK_N": 128, "GROUP_M": 8, "arch": "sm_80", "dtype": "bf16", "num_ctas": 1, "num_stages": 3, "num_warps": 1}
# arch = sm_80


// ===== COMPILED SASS (sm_80) =====

	.target	sm_80

	.elftype	@"ET_EXEC"


//--------------------- .note.nv.tkinfo           --------------------------
	.section	.note.nv.tkinfo,"",@"SHT_NOTE"
	.sectionflags	@"SHF_NOTE_NV_TKINFO"
	.tkinfo
        /*0018*/ 	.word	0x00000002
        /*0030*/ 	.string	""
        /*0030*/ 	.string	"ptxas"
        /*0030*/ 	.string	"Cuda compilation tools, release 13.0, V13.0.88"
        /*0030*/ 	.string	"Build cuda_13.0.r13.0/compiler.36424714_0"
        /*0030*/ 	.string	"-v  -suppress-debug-info  -lineinfo  -arch sm_80 "



//--------------------- .note.nv.cuinfo           --------------------------
	.section	.note.nv.cuinfo,"",@"SHT_NOTE"
	.sectionflags	@"SHF_NOTE_NV_CUINFO"
        /*0018*/ 	.short	0x0002
        /*001a*/ 	.short	0x0050
        /*001c*/ 	.short	0x0082
	.zero		2


//--------------------- .nv.info                  --------------------------
	.section	.nv.info,"",@"SHT_CUDA_INFO"
	.align	4


	//----- nvinfo : EIATTR_REGCOUNT
	.align		4
        /*0000*/ 	.byte	0x04, 0x2f
        /*0002*/ 	.short	(.L_1 - .L_0)
	.align		4
.L_0:
        /*0004*/ 	.word	index@(matmul_kernel)
        /*0008*/ 	.word	0x00000040


	//----- nvinfo : EIATTR_FRAME_SIZE
	.align		4
.L_1:
        /*000c*/ 	.byte	0x04, 0x11
        /*000e*/ 	.short	(.L_3 - .L_2)
	.align		4
.L_2:
        /*0010*/ 	.word	index@(matmul_kernel)
        /*0014*/ 	.word	0x00003a50


	//----- nvinfo : EIATTR_MIN_STACK_SIZE
	.align		4
.L_3:
        /*0018*/ 	.byte	0x04, 0x12
        /*001a*/ 	.short	(.L_5 - .L_4)
	.align		4
.L_4:
        /*001c*/ 	.word	index@(matmul_kernel)
        /*0020*/ 	.word	0x00003a50
.L_5:


//--------------------- .nv.info.matmul_kernel    --------------------------
	.section	.nv.info.matmul_kernel,"",@"SHT_CUDA_INFO"
	.sectionflags	@""
	.align	4


	//----- nvinfo : EIATTR_CUDA_API_VERSION
	.align		4
        /*0000*/ 	.byte	0x04, 0x37
        /*0002*/ 	.short	(.L_7 - .L_6)
.L_6:
        /*0004*/ 	.word	0x00000082


	//----- nvinfo : EIATTR_SW2861232_WAR
	.align		4
.L_7:
        /*0008*/ 	.byte	0x01, 0x35
	.zero		2


	//----- nvinfo : EIATTR_PARAM_CBANK
	.align		4
        /*000c*/ 	.byte	0x04, 0x0a
        /*000e*/ 	.short	(.L_9 - .L_8)
	.align		4
.L_8:
        /*0010*/ 	.word	index@(.nv.constant0.matmul_kernel)
        /*0014*/ 	.short	0x0160
        /*0016*/ 	.short	0x0050


	//----- nvinfo : EIATTR_CBANK_PARAM_SIZE
	.align		4
.L_9:
        /*0018*/ 	.byte	0x03, 0x19
        /*001a*/ 	.short	0x0050


	//----- nvinfo : EIATTR_KPARAM_INFO
	.align		4
        /*001c*/ 	.byte	0x04, 0x17
        /*001e*/ 	.short	(.L_11 - .L_10)
.L_10:
        /*0020*/ 	.word	0x00000000
        /*0024*/ 	.short	0x000d
        /*0026*/ 	.short	0x0048
        /*0028*/ 	.byte	0x00, 0xf4, 0x21, 0x00


	//----- nvinfo : EIATTR_KPARAM_INFO
	.align		4
.L_11:
        /*002c*/ 	.byte	0x04, 0x17
        /*002e*/ 	.short	(.L_13 - .L_12)
.L_12:
        /*0030*/ 	.word	0x00000000
        /*0034*/ 	.short	0x000c
        /*0036*/ 	.short	0x0040
        /*0038*/ 	.byte	0x00, 0xf4, 0x21, 0x00


	//----- nvinfo : EIATTR_KPARAM_INFO
	.align		4
.L_13:
        /*003c*/ 	.byte	0x04, 0x17
        /*003e*/ 	.short	(.L_15 - .L_14)
.L_14:
        /*0040*/ 	.word	0x00000000
        /*0044*/ 	.short	0x000b
        /*0046*/ 	.short	0x0038
        /*0048*/ 	.byte	0x00, 0xf0, 0x11, 0x00


	//----- nvinfo : EIATTR_KPARAM_INFO
	.align		4
.L_15:
        /*004c*/ 	.byte	0x04, 0x17
        /*004e*/ 	.short	(.L_17 - .L_16)
.L_16:
        /*0050*/ 	.word	0x00000000
        /*0054*/ 	.short	0x000a
        /*0056*/ 	.short	0x0034
        /*0058*/ 	.byte	0x00, 0xf0, 0x11, 0x00


	//----- nvinfo : EIATTR_KPARAM_INFO
	.align		4
.L_17:
        /*005c*/ 	.byte	0x04, 0x17
        /*005e*/ 	.short	(.L_19 - .L_18)
.L_18:
        /*0060*/ 	.word	0x00000000
        /*0064*/ 	.short	0x0009
        /*0066*/ 	.short	0x0030
        /*0068*/ 	.byte	0x00, 0xf0, 0x11, 0x00


	//----- nvinfo : EIATTR_KPARAM_INFO
	.align		4
.L_19:
        /*006c*/ 	.byte	0x04, 0x17
        /*006e*/ 	.short	(.L_21 - .L_20)
.L_20:
        /*0070*/ 	.word	0x00000000
        /*0074*/ 	.short	0x0008
        /*0076*/ 	.short	0x002c
        /*0078*/ 	.byte	0x00, 0xf0, 0x11, 0x00


	//----- nvinfo : EIATTR_KPARAM_INFO
	.align		4
.L_21:
        /*007c*/ 	.byte	0x04, 0x17
        /*007e*/ 	.short	(.L_23 - .L_22)
.L_22:
        /*0080*/ 	.word	0x00000000
        /*0084*/ 	.short	0x0007
        /*0086*/ 	.short	0x0028
        /*0088*/ 	.byte	0x00, 0xf0, 0x11, 0x00


	//----- nvinfo : EIATTR_KPARAM_INFO
	.align		4
.L_23:
        /*008c*/ 	.byte	0x04, 0x17
        /*008e*/ 	.short	(.L_25 - .L_24)
.L_24:
        /*0090*/ 	.word	0x00000000
        /*0094*/ 	.short	0x0006
        /*0096*/ 	.short	0x0024
        /*0098*/ 	.byte	0x00, 0xf0, 0x11, 0x00


	//----- nvinfo : EIATTR_KPARAM_INFO
	.align		4
.L_25:
        /*009c*/ 	.byte	0x04, 0x17
        /*009e*/ 	.short	(.L_27 - .L_26)
.L_26:
        /*00a0*/ 	.word	0x00000000
        /*00a4*/ 	.short	0x0005
        /*00a6*/ 	.short	0x0020
        /*00a8*/ 	.byte	0x00, 0xf0, 0x11, 0x00


	//----- nvinfo : EIATTR_KPARAM_INFO
	.align		4
.L_27:
        /*00ac*/ 	.byte	0x04, 0x17
        /*00ae*/ 	.short	(.L_29 - .L_28)
.L_28:
        /*00b0*/ 	.word	0x00000000
        /*00b4*/ 	.short	0x0004
        /*00b6*/ 	.short	0x001c
        /*00b8*/ 	.byte	0x00, 0xf0, 0x11, 0x00


	//----- nvinfo : EIATTR_KPARAM_INFO
	.align		4
.L_29:
        /*00bc*/ 	.byte	0x04, 0x17
        /*00be*/ 	.short	(.L_31 - .L_30)
.L_30:
        /*00c0*/ 	.word	0x00000000
        /*00c4*/ 	.short	0x0003
        /*00c6*/ 	.short	0x0018
        /*00c8*/ 	.byte	0x00, 0xf0, 0x11, 0x00


	//----- nvinfo : EIATTR_KPARAM_INFO
	.align		4
.L_31:
        /*00cc*/ 	.byte	0x04, 0x17
        /*00ce*/ 	.short	(.L_33 - .L_32)
.L_32:
        /*00d0*/ 	.word	0x00000000
        /*00d4*/ 	.short	0x0002
        /*00d6*/ 	.short	0x0010
        /*00d8*/ 	.byte	0x00, 0xf4, 0x21, 0x00


	//----- nvinfo : EIATTR_KPARAM_INFO
	.align		4
.L_33:
        /*00dc*/ 	.byte	0x04, 0x17
        /*00de*/ 	.short	(.L_35 - .L_34)
.L_34:
        /*00e0*/ 	.word	0x00000000
        /*00e4*/ 	.short	0x0001
        /*00e6*/ 	.short	0x0008
        /*00e8*/ 	.byte	0x00, 0xf4, 0x21, 0x00


	//----- nvinfo : EIATTR_KPARAM_INFO
	.align		4
.L_35:
        /*00ec*/ 	.byte	0x04, 0x17
        /*00ee*/ 	.short	(.L_37 - .L_36)
.L_36:
        /*00f0*/ 	.word	0x00000000
        /*00f4*/ 	.short	0x0000
        /*00f6*/ 	.short	0x0000
        /*00f8*/ 	.byte	0x00, 0xf4, 0x21, 0x00


	//----- nvinfo : EIATTR_MAXREG_COUNT
	.align		4
.L_37:
        /*00fc*/ 	.byte	0x03, 0x1b
        /*00fe*/ 	.short	0x00ff


	//----- nvinfo : EIATTR_NUM_BARRIERS
	.align		4
        /*0100*/ 	.byte	0x02, 0x4c
        /*0102*/ 	.byte	0x01
	.zero		1


	//----- nvinfo : EIATTR_ANNOTATIONS
	.align		4
        /*0104*/ 	.byte	0x04, 0x55
        /*0106*/ 	.short	(.L_39 - .L_38)


	//   ....[0]....
.L_38:
        /*0108*/ 	.word	0x00000001
        /*010c*/ 	.byte	0xb0, 0x00, 0x00, 0x00, 0x01, 0x00, 0x00, 0x00, 0xf0, 0x00, 0x00, 0x00, 0x01, 0x00, 0x00, 0x00
        /* <DEDUP_REMOVED lines=2863> */
        /*b40c*/ 	.byte	0x20, 0x9b, 0x02, 0x00, 0x01, 0x00, 0x00, 0x00, 0x30, 0x9b, 0x02, 0x00


	//----- nvinfo : EIATTR_MERCURY_ISA_VERSION
	.align		4
.L_39:
        /*b418*/ 	.byte	0x03, 0x5f
        /*b41a*/ 	.short	0x0000


	//----- nvinfo : EIATTR_COOP_GROUP_MASK_REGIDS
	.align		4
        /*b41c*/ 	.byte	0x04, 0x29
        /*b41e*/ 	.short	(.L_41 - .L_40)


	//   ....[0]....
.L_40:
        /*b420*/ 	.word	0xffffffff


	//   ....[1]....
        /*b424*/ 	.word	0xffffffff


	//   ....[2]....
        /*b428*/ 	.word	0xffffffff


	//   ....[3]....
        /*b42c*/ 	.word	0xffffffff


	//   ....[4]....
        /*b430*/ 	.word	0xffffffff


	//   ....[5]....
        /*b434*/ 	.word	0xffffffff


	//   ....[6]....
        /*b438*/ 	.word	0xffffffff


	//   ....[7]....
        /*b43c*/ 	.word	0xffffffff


	//   ....[8]....
        /*b440*/ 	.word	0xffffffff


	//   ....[9]....
        /*b444*/ 	.word	0xffffffff


	//   ....[10]....
        /*b448*/ 	.word	0xffffffff


	//   ....[11]....
        /*b44c*/ 	.word	0xffffffff


	//   ....[12]....
        /*b450*/ 	.word	0xffffffff


	//   ....[13]....
        /*b454*/ 	.word	0xffffffff


	//   ....[14]....
        /*b458*/ 	.word	0xffffffff


	//   ....[15]....
        /*b45c*/ 	.word	0xffffffff


	//   ....[16]....
        /*b460*/ 	.word	0xffffffff


	//   ....[17]....
        /*b464*/ 	.word	0xffffffff


	//   ....[18]....
        /*b468*/ 	.word	0xffffffff


	//   ....[19]....
        /*b46c*/ 	.word	0xffffffff


	//   ....[20]....
        /*b470*/ 	.word	0xffffffff


	//   ....[21]....
        /*b474*/ 	.word	0xffffffff


	//   ....[22]....
        /*b478*/ 	.word	0xffffffff


	//   ....[23]....
        /*b47c*/ 	.word	0xffffffff


	//   ....[24]....
        /*b480*/ 	.word	0xffffffff


	//   ....[25]....
        /*b484*/ 	.word	0xffffffff


	//   ....[26]....
        /*b488*/ 	.word	0xffffffff


	//   ....[27]....
        /*b48c*/ 	.word	0xffffffff


	//   ....[28]....
        /*b490*/ 	.word	0xffffffff


	//   ....[29]....
        /*b494*/ 	.word	0xffffffff


	//   ....[30]....
        /*b498*/ 	.word	0xffffffff


	//----- nvinfo : EIATTR_COOP_GROUP_INSTR_OFFSETS
	.align		4
.L_41:
        /*b49c*/ 	.byte	0x04, 0x28
        /*b49e*/ 	.short	(.L_43 - .L_42)


	//   ....[0]....
.L_42:
        /*b4a0*/ 	.word	0x00056120


	//   ....[1]....
        /*b4a4*/ 	.word	0x000561d0


	//   ....[2]....
        /*b4a8*/ 	.word	0x00056220


	//   ....[3]....
        /*b4ac*/ 	.word	0x00056370


	//   ....[4]....
        /*b4b0*/ 	.word	0x00056420


	//   ....[5]....
        /*b4b4*/ 	.word	0x00056570


	//   ....[6]....
        /*b4b8*/ 	.word	0x000565c0


	//   ....[7]....
        /*b4bc*/ 	.word	0x00056640


	//   ....[8]....
        /*b4c0*/ 	.word	0x00056af0


	//   ....[9]....
        /*b4c4*/ 	.word	0x00056bc0


	//   ....[10]....
        /*b4c8*/ 	.word	0x00056c90


	//   ....[11]....
        /*b4cc*/ 	.word	0x00056d60


	//   ....[12]....
        /*b4d0*/ 	.word	0x00056db0


	//   ....[13]....
        /*b4d4*/ 	.word	0x00056ec0


	//   ....[14]....
        /*b4d8*/ 	.word	0x00056f10


	//   ....[15]....
        /*b4dc*/ 	.word	0x00056fd0


	//   ....[16]....
        /*b4e0*/ 	.word	0x00057020


	//   ....[17]....
        /*b4e4*/ 	.word	0x000571d0


	//   ....[18]....
        /*b4e8*/ 	.word	0x000572c0


	//   ....[19]....
        /*b4ec*/ 	.word	0x00057330


	//   ....[20]....
        /*b4f0*/ 	.word	0x000575e0


	//   ....[21]....
        /*b4f4*/ 	.word	0x000576d0


	//   ....[22]....
        /*b4f8*/ 	.word	0x00057740


	//   ....[23]....
        /*b4fc*/ 	.word	0x00057790


	//   ....[24]....
        /*b500*/ 	.word	0x000577e0


	//   ....[25]....
        /*b504*/ 	.word	0x000578f0


	//   ....[26]....
        /*b508*/ 	.word	0x00057c60


	//   ....[27]....
        /*b50c*/ 	.word	0x00057d50


	//   ....[28]....
        /*b510*/ 	.word	0x00057df0


	//   ....[29]....
        /*b514*/ 	.word	0x00057e40


	//   ....[30]....
        /*b518*/ 	.word	0x00057f90


	//----- nvinfo : EIATTR_EXIT_INSTR_OFFSETS
	.align		4
.L_43:
        /*b51c*/ 	.byte	0x04, 0x1c
        /*b51e*/ 	.short	(.L_45 - .L_44)


	//   ....[0]....
.L_44:
        /*b520*/ 	.word	0x00061570


	//   ....[1]....
        /*b524*/ 	.word	0x000615a0


	//----- nvinfo : EIATTR_REQNTID
	.align		4
.L_45:
        /*b528*/ 	.byte	0x04, 0x10
        /*b52a*/ 	.short	(.L_47 - .L_46)
.L_46:
        /*b52c*/ 	.word	0x00000020
        /*b530*/ 	.word	0x00000001
        /*b534*/ 	.word	0x00000001
.L_47:


//--------------------- .nv.callgraph             --------------------------
	.section	.nv.callgraph,"",@"SHT_CUDA_CALLGRAPH"
	.align	4
	.sectionentsize	8
	.align		4
        /*0000*/ 	.word	0x00000000
	.align		4
        /*0004*/ 	.word	0xffffffff
	.align		4
        /*0008*/ 	.word	0x00000000
	.align		4
        /*000c*/ 	.word	0xfffffffe
	.align		4
        /*0010*/ 	.word	0x00000000
	.align		4
        /*0014*/ 	.word	0xfffffffd
	.align		4
        /*0018*/ 	.word	0x00000000
	.align		4
        /*001c*/ 	.word	0xfffffffc


//--------------------- .nv.rel.action            --------------------------
	.section	.nv.rel.action,"",@"SHT_CUDA_RELOCINFO"
	.align	8
	.sectionentsize	8
        /*0000*/ 	.byte	0x73, 0x00, 0x00, 0x00, 0x00, 0x00, 0x00, 0x00, 0x00, 0x00, 0x00, 0x11, 0x25, 0x00, 0x05, 0x36


//--------------------- .nv.constant0.matmul_kernel --------------------------
	.section	.nv.constant0.matmul_kernel,"a",@progbits
	.sectionflags	@""
	.align	4
.nv.constant0.matmul_kernel:
	.zero		432


//--------------------- .text.matmul_kernel       --------------------------
	.section	.text.matmul_kernel,"ax",@progbits
	.sectioninfo	@"SHI_REGISTERS=64"
	.align	128
        .global         matmul_kernel
        .type           matmul_kernel,@function
        .size           matmul_kernel,(.L_x_4 - matmul_kernel)
        .other          matmul_kernel,@"STO_CUDA_ENTRY STV_DEFAULT"
matmul_kernel:
.text.matmul_kernel:
[----:B------:R-:W-:-:S03]  /*0000*/  IMAD.MOV.U32 R1, RZ, RZ, c[0x0][0x28] ;  /* 0x00000a00ff017624 */ /* 0x000fc600078e00ff */
[----:B------:R-:W-:Y:S01]  /*0010*/  IMAD.MOV.U32 R6, RZ, RZ, 0x7f ;  /* 0x0000007fff067424 */ /* 0x000fe200078e00ff */
[----:B------:R-:W0:Y:S01]  /*0020*/  S2R R5, SR_CTAID.X ;  /* 0x0000000000057919 */ /* 0x000e220000002500 */
[----:B------:R-:W-:Y:S01]  /*0030*/  IADD3 R1, R1, -0x3a50, RZ ;  /* 0xffffc5b001017810 */ /* 0x000fe20007ffe0ff */
[----:B------:R-:W-:Y:S01]  /*0040*/  CS2R R12, SRZ ;  /* 0x00000000000c7805 */ /* 0x000fe2000001ff00 */
[----:B------:R-:W-:Y:S01]  /*0050*/  CS2R R14, SRZ ;  /* 0x00000000000e7805 */ /* 0x000fe2000001ff00 */
[----:B------:R-:W-:Y:S01]  /*0060*/  IADD3 R0, R6, c[0x0][0x17c], RZ ;  /* 0x00005f0006007a10 */ /* 0x000fe20007ffe0ff */
[----:B------:R-:W1:Y:S01]  /*0070*/  S2R R60, SR_TID.X ;  /* 0x00000000003c7919 */ /* 0x000e620000002100 */
[----:B------:R-:W-:Y:S01]  /*0080*/  CS2R R16, SRZ ;  /* 0x0000000000107805 */ /* 0x000fe2000001ff00 */
[----:B------:R-:W-:Y:S01]  /*0090*/  CS2R R18, SRZ ;  /* 0x0000000000127805 */ /* 0x000fe2000001ff00 */
[----:B------:R-:W-:Y:S01]  /*00a0*/  SHF.R.S32.HI R3, RZ, 0x1f, R0 ;  /* 0x0000001fff037819 */ /* 0x000fe20000011400 */
[----:B------:R-:W-:Y:S01]  /*00b0*/  STL [R1+0x30], RZ ;  /* 0x000030ff01007387 */ /* 0x000fe20000100800 */
[----:B------:R-:W-:Y:S01]  /*00c0*/  CS2R R20, SRZ ;  /* 0x0000000000147805 */ /* 0x000fe2000001ff00 */
[----:B------:R-:W-:Y:S01]  /*00d0*/  CS2R R22, SRZ ;  /* 0x0000000000167805 */ /* 0x000fe2000001ff00 */
[----:B------:R-:W-:Y:S01]  /*00e0*/  LEA.HI R3, R3, R0, RZ, 0x7 ;  /* 0x0000000003037211 */ /* 0x000fe200078f38ff */
[----:B------:R-:W-:Y:S01]  /*00f0*/  STL [R1+0x34], RZ ;  /* 0x000034ff01007387 */ /* 0x000fe20000100800 */
[----:B------:R-:W-:Y:S01]  /*0100*/  CS2R R24, SRZ ;  /* 0x0000000000187805 */ /* 0x000fe2000001ff00 */
[----:B------:R-:W-:Y:S01]  /*0110*/  CS2R R26, SRZ ;  /* 0x00000000001a7805 */ /* 0x000fe2000001ff00 */
[----:B------:R-:W-:Y:S01]  /*0120*/  SHF.R.S32.HI R3, RZ, 0x7, R3 ;  /* 0x00000007ff037819 */ /* 0x000fe20000011403 */
[----:B------:R-:W-:Y:S01]  /*0130*/  STL [R1+0x38], RZ ;  /* 0x000038ff01007387 */ /* 0x000fe20000100800 */
[----:B------:R-:W-:Y:S01]  /*0140*/  CS2R R28, SRZ ;  /* 0x00000000001c7805 */ /* 0x000fe2000001ff00 */
[----:B------:R-:W-:Y:S01]  /*0150*/  CS2R R30, SRZ ;  /* 0x00000000001e7805 */ /* 0x000fe2000001ff00 */
[----:B------:R-:W-:Y:S01]  /*0160*/  CS2R R32, SRZ ;  /* 0x0000000000207805 */ /* 0x000fe2000001ff00 */
[----:B------:R-:W-:Y:S01]  /*0170*/  IMAD.SHL.U32 R4, R3, 0x8, RZ ;  /* 0x0000000803047824 */ /* 0x000fe200078e00ff */
[----:B------:R-:W-:Y:S01]  /*0180*/  STL [R1+0x3c], RZ ;  /* 0x00003cff01007387 */ /* 0x000fe20000100800 */
[----:B------:R-:W-:Y:S01]  /*0190*/  CS2R R34, SRZ ;  /* 0x0000000000227805 */ /* 0x000fe2000001ff00 */
[----:B0-----:R-:W-:Y:S01]  /*01a0*/  IABS R10, R5 ;  /* 0x00000005000a7213 */ /* 0x001fe20000000000 */
[----:B------:R-:W-:Y:S01]  /*01b0*/  CS2R R36, SRZ ;  /* 0x0000000000247805 */ /* 0x000fe2000001ff00 */
[-C--:B------:R-:W-:Y:S01]  /*01c0*/  IABS R7, R4.reuse ;  /* 0x0000000400077213 */ /* 0x080fe20000000000 */
[----:B------:R-:W-:Y:S01]  /*01d0*/  STL [R1+0x20], RZ ;  /* 0x000020ff01007387 */ /* 0x000fe20000100800 */
[----:B------:R-:W-:Y:S01]  /*01e0*/  IABS R11, R4 ;  /* 0x00000004000b7213 */ /* 0x000fe20000000000 */
[----:B------:R-:W-:Y:S01]  /*01f0*/  CS2R R38, SRZ ;  /* 0x0000000000267805 */ /* 0x000fe2000001ff00 */
[----:B------:R-:W0:Y:S01]  /*0200*/  I2F.RP R0, R7 ;  /* 0x0000000700007306 */ /* 0x000e220000209400 */
[----:B------:R-:W-:Y:S01]  /*0210*/  STL [R1+0x24], RZ ;  /* 0x000024ff01007387 */ /* 0x000fe20000100800 */
[----:B------:R-:W-:Y:S01]  /*0220*/  CS2R R40, SRZ ;  /* 0x0000000000287805 */ /* 0x000fe2000001ff00 */
[----:B------:R-:W-:Y:S01]  /*0230*/  CS2R R42, SRZ ;  /* 0x00000000002a7805 */ /* 0x000fe2000001ff00 */
[----:B------:R-:W-:Y:S01]  /*0240*/  CS2R R44, SRZ ;  /* 0x00000000002c7805 */ /* 0x000fe2000001ff00 */
        /* <DEDUP_REMOVED lines=10> */
[----:B0-----:R-:W0:Y:S02]  /*02f0*/  MUFU.RCP R0, R0 ;  /* 0x0000000000007308 */ /* 0x001e240000001000 */
[----:B------:R-:W-:Y:S04]  /*0300*/  STL [R1+0x14], RZ ;  /* 0x000014ff01007387 */ /* 0x000fe80000100800 */
[----:B------:R-:W-:Y:S04]  /*0310*/  STL [R1+0x18], RZ ;  /* 0x000018ff01007387 */ /* 0x000fe80000100800 */
[----:B------:R-:W-:Y:S04]  /*0320*/  STL [R1+0x1c], RZ ;  /* 0x00001cff01007387 */ /* 0x000fe80000100800 */
[----:B------:R-:W-:Y:S01]  /*0330*/  STL [R1], RZ ;  /* 0x000000ff01007387 */ /* 0x000fe20000100800 */
[----:B0-----:R-:W-:Y:S01]  /*0340*/  IADD3 R2, R0, 0xffffffe, RZ ;  /* 0x0ffffffe00027810 */ /* 0x001fe20007ffe0ff */
[----:B------:R-:W-:-:S02]  /*0350*/  IMAD.MOV R0, RZ, RZ, -R11 ;  /* 0x000000ffff007224 */ /* 0x000fc400078e0a0b */
[----:B------:R-:W-:Y:S01]  /*0360*/  STL [R1+0x4], RZ ;  /* 0x000004ff01007387 */ /* 0x000fe20000100800 */
[----:B------:R0:W2:Y:S03]  /*0370*/  F2I.FTZ.U32.TRUNC.NTZ R3, R2 ;  /* 0x0000000200037305 */ /* 0x0000a6000021f000 */
[----:B------:R-:W-:Y:S04]  /*0380*/  STL [R1+0x8], RZ ;  /* 0x000008ff01007387 */ /* 0x000fe80000100800 */
[----:B------:R-:W-:Y:S01]  /*0390*/  STL [R1+0xc], RZ ;  /* 0x00000cff01007387 */ /* 0x000fe20000100800 */
[----:B0-----:R-:W-:-:S03]  /*03a0*/  IMAD.MOV.U32 R2, RZ, RZ, RZ ;  /* 0x000000ffff027224 */ /* 0x001fc600078e00ff */
[----:B------:R-:W-:Y:S04]  /*03b0*/  STL [R1+0x80], RZ ;  /* 0x000080ff01007387 */ /* 0x000fe80000100800 */
[----:B------:R-:W-:Y:S01]  /*03c0*/  STL [R1+0x84], RZ ;  /* 0x000084ff01007387 */ /* 0x000fe20000100800 */
[----:B--2---:R-:W-:-:S03]  /*03d0*/  IMAD.MOV R8, RZ, RZ, -R3 ;  /* 0x000000ffff087224 */ /* 0x004fc600078e0a03 */
[----:B------:R-:W-:Y:S01]  /*03e0*/  STL [R1+0x88], RZ ;  /* 0x000088ff01007387 */ /* 0x000fe20000100800 */
[----:B------:R-:W-:Y:S02]  /*03f0*/  IMAD R9, R8, R7, RZ ;  /* 0x0000000708097224 */ /* 0x000fe400078e02ff */
[----:B------:R-:W-:Y:S01]  /*0400*/  IMAD.MOV.U32 R8, RZ, RZ, R10 ;  /* 0x000000ffff087224 */ /* 0x000fe200078e000a */
[----:B------:R-:W-:Y:S01]  /*0410*/  STL [R1+0x8c], RZ ;  /* 0x00008cff01007387 */ /* 0x000fe20000100800 */
[----:B------:R-:W-:-:S03]  /*0420*/  IMAD.HI.U32 R3, R3, R9, R2 ;  /* 0x0000000903037227 */ /* 0x000fc600078e0002 */
[----:B------:R-:W-:Y:S03]  /*0430*/  STL [R1+0x70], RZ ;  /* 0x000070ff01007387 */ /* 0x000fe60000100800 */
[----:B------:R-:W-:Y:S01]  /*0440*/  IMAD.HI.U32 R3, R3, R8, RZ ;  /* 0x0000000803037227 */ /* 0x000fe200078e00ff */
[----:B------:R-:W-:Y:S03]  /*0450*/  STL [R1+0x74], RZ ;  /* 0x000074ff01007387 */ /* 0x000fe60000100800 */
[----:B------:R-:W-:Y:S01]  /*0460*/  IMAD R0, R3, R0, R8 ;  /* 0x0000000003007224 */ /* 0x000fe200078e0208 */
[----:B------:R-:W-:Y:S04]  /*0470*/  STL [R1+0x78], RZ ;  /* 0x000078ff01007387 */ /* 0x000fe80000100800 */
[----:B------:R-:W-:Y:S01]  /*0480*/  ISETP.GT.U32.AND P1, PT, R7, R0, PT ;  /* 0x000000000700720c */ /* 0x000fe20003f24070 */
[----:B------:R-:W-:Y:S04]  /*0490*/  STL [R1+0x7c], RZ ;  /* 0x00007cff01007387 */ /* 0x000fe80000100800 */
[----:B------:R-:W-:Y:S04]  /*04a0*/  STL [R1+0x60], RZ ;  /* 0x000060ff01007387 */ /* 0x000fe80000100800 */
[----:B------:R-:W-:Y:S04]  /*04b0*/  STL [R1+0x64], RZ ;  /* 0x000064ff01007387 */ /* 0x000fe80000100800 */
[----:B------:R-:W-:Y:S01]  /*04c0*/  @!P1 IMAD.IADD R0, R0, 0x1, -R7 ;  /* 0x0000000100009824 */ /* 0x000fe200078e0a07 */
[----:B------:R-:W-:Y:S01]  /*04d0*/  @!P1 IADD3 R3, R3, 0x1, RZ ;  /* 0x0000000103039810 */ /* 0x000fe20007ffe0ff */
[----:B------:R-:W-:Y:S01]  /*04e0*/  STL [R1+0x68], RZ ;  /* 0x000068ff01007387 */ /* 0x000fe20000100800 */
[----:B------:R-:W-:-:S02]  /*04f0*/  ISETP.NE.AND P1, PT, R4, RZ, PT ;  /* 0x000000ff0400720c */ /* 0x000fc40003f25270 */
[----:B------:R-:W-:Y:S01]  /*0500*/  ISETP.GE.U32.AND P0, PT, R0, R7, PT ;  /* 0x000000070000720c */ /* 0x000fe20003f06070 */
[----:B------:R-:W-:Y:S01]  /*0510*/  STL [R1+0x6c], RZ ;  /* 0x00006cff01007387 */ /* 0x000fe20000100800 */
[----:B------:R-:W-:-:S03]  /*0520*/  LOP3.LUT R0, R5, R4, RZ, 0x3c, !PT ;  /* 0x0000000405007212 */ /* 0x000fc600078e3cff */
[----:B------:R-:W-:Y:S01]  /*0530*/  STL [R1+0x50], RZ ;  /* 0x000050ff01007387 */ /* 0x000fe20000100800 */
[----:B------:R-:W-:Y:S02]  /*0540*/  ISETP.GE.AND P2, PT, R0, RZ, PT ;  /* 0x000000ff0000720c */ /* 0x000fe40003f46270 */
[----:B------:R-:W-:Y:S01]  /*0550*/  IADD3 R0, R6, c[0x0][0x178], RZ ;  /* 0x00005e0006007a10 */ /* 0x000fe20007ffe0ff */
[----:B------:R-:W-:Y:S04]  /*0560*/  STL [R1+0x54], RZ ;  /* 0x000054ff01007387 */ /* 0x000fe80000100800 */
[----:B------:R-:W-:Y:S01]  /*0570*/  @P0 IADD3 R3, R3, 0x1, RZ ;  /* 0x0000000103030810 */ /* 0x000fe20007ffe0ff */
[----:B------:R-:W-:Y:S04]  /*0580*/  STL [R1+0x58], RZ ;  /* 0x000058ff01007387 */ /* 0x000fe80000100800 */
[----:B------:R-:W-:Y:S01]  /*0590*/  IMAD.MOV.U32 R2, RZ, RZ, R3 ;  /* 0x000000ffff027224 */ /* 0x000fe200078e0003 */
[----:B------:R-:W-:Y:S01]  /*05a0*/  SHF.R.S32.HI R3, RZ, 0x1f, R0 ;  /* 0x0000001fff037819 */ /* 0x000fe20000011400 */
[----:B------:R-:W-:Y:S02]  /*05b0*/  STL [R1+0x5c], RZ ;  /* 0x00005cff01007387 */ /* 0x000fe40000100800 */
[----:B------:R-:W-:Y:S01]  /*05c0*/  @!P2 IMAD.MOV R2, RZ, RZ, -R2 ;  /* 0x000000ffff02a224 */ /* 0x000fe200078e0a02 */
[----:B------:R-:W-:Y:S01]  /*05d0*/  @!P1 LOP3.LUT R2, RZ, R4, RZ, 0x33, !PT ;  /* 0x00000004ff029212 */ /* 0x000fe200078e33ff */
[----:B------:R-:W-:Y:S01]  /*05e0*/  STL [R1+0x40], RZ ;  /* 0x000040ff01007387 */ /* 0x000fe20000100800 */
[----:B------:R-:W-:-:S03]  /*05f0*/  LEA.HI R3, R3, R0, RZ, 0x7 ;  /* 0x0000000003037211 */ /* 0x000fc600078f38ff */
[----:B------:R-:W-:Y:S01]  /*0600*/  IMAD.SHL.U32 R6, R2, 0x8, RZ ;  /* 0x0000000802067824 */ /* 0x000fe200078e00ff */
[----:B------:R-:W-:Y:S01]  /*0610*/  STL [R1+0x44], RZ ;  /* 0x000044ff01007387 */ /* 0x000fe20000100800 */
[----:B------:R-:W-:-:S03]  /*0620*/  IMAD.MOV R2, RZ, RZ, -R2 ;  /* 0x000000ffff027224 */ /* 0x000fc600078e0a02 */
[----:B------:R-:W-:Y:S01]  /*0630*/  LEA.HI.SX32 R3, R3, -R6, 0x19 ;  /* 0x8000000603037211 */ /* 0x000fe200078fcaff */
[----:B------:R-:W-:Y:S01]  /*0640*/  IMAD R4, R4, R2, R5 ;  /* 0x0000000204047224 */ /* 0x000fe200078e0205 */
[----:B------:R-:W-:Y:S02]  /*0650*/  STL [R1+0x48], RZ ;  /* 0x000048ff01007387 */ /* 0x000fe40000100800 */
[----:B------:R-:W-:Y:S02]  /*0660*/  IMNMX R11, R3, 0x8, PT ;  /* 0x00000008030b7817 */ /* 0x000fe40003800200 */
[----:B------:R-:W-:Y:S01]  /*0670*/  IABS R9, R4 ;  /* 0x0000000400097213 */ /* 0x000fe20000000000 */
[----:B------:R-:W-:Y:S01]  /*0680*/  STL [R1+0x4c], RZ ;  /* 0x00004cff01007387 */ /* 0x000fe20000100800 */
[----:B------:R-:W-:-:S04]  /*0690*/  IABS R7, R11 ;  /* 0x0000000b00077213 */ /* 0x000fc80000000000 */
[----:B------:R-:W0:Y:S08]  /*06a0*/  I2F.RP R0, R7 ;  /* 0x0000000700007306 */ /* 0x000e300000209400 */
[----:B0-----:R-:W0:Y:S02]  /*06b0*/  MUFU.RCP R0, R0 ;  /* 0x0000000000007308 */ /* 0x001e240000001000 */
[----:B0-----:R-:W-:-:S06]  /*06c0*/  IADD3 R3, R0, 0xffffffe, RZ ;  /* 0x0ffffffe00037810 */ /* 0x001fcc0007ffe0ff */
[----:B------:R-:W0:Y:S02]  /*06d0*/  F2I.FTZ.U32.TRUNC.NTZ R3, R3 ;  /* 0x0000000300037305 */ /* 0x000e24000021f000 */
[----:B0-----:R-:W-:-:S04]  /*06e0*/  IMAD.MOV R8, RZ, RZ, -R3 ;  /* 0x000000ffff087224 */ /* 0x001fc800078e0a03 */
[----:B------:R-:W-:Y:S01]  /*06f0*/  IMAD.MOV.U32 R2, RZ, RZ, R8 ;  /* 0x000000ffff027224 */ /* 0x000fe200078e0008 */
[----:B------:R-:W-:-:S03]  /*0700*/  IABS R8, R11 ;  /* 0x0000000b00087213 */ /* 0x000fc60000000000 */
[----:B------:R-:W-:Y:S02]  /*0710*/  IMAD R5, R2, R7, RZ ;  /* 0x0000000702057224 */ /* 0x000fe400078e02ff */
[----:B------:R-:W-:-:S04]  /*0720*/  IMAD.MOV.U32 R2, RZ, RZ, RZ ;  /* 0x000000ffff027224 */ /* 0x000fc800078e00ff */
[----:B------:R-:W-:-:S04]  /*0730*/  IMAD.HI.U32 R2, R3, R5, R2 ;  /* 0x0000000503027227 */ /* 0x000fc800078e0002 */
[----:B------:R-:W-:Y:S02]  /*0740*/  IMAD.MOV R3, RZ, RZ, -R8 ;  /* 0x000000ffff037224 */ /* 0x000fe400078e0a08 */
[----:B------:R-:W-:-:S04]  /*0750*/  IMAD.HI.U32 R0, R2, R9, RZ ;  /* 0x0000000902007227 */ /* 0x000fc800078e00ff */
[----:B------:R-:W-:Y:S02]  /*0760*/  IMAD R2, R0, R3, R9 ;  /* 0x0000000300027224 */ /* 0x000fe400078e0209 */
[----:B------:R-:W-:Y:S01]  /*0770*/  IMAD.MOV.U32 R3, RZ, RZ, c[0x0][0x180] ;  /* 0x00006000ff037624 */ /* 0x000fe200078e00ff */
[----:B------:R-:W-:Y:S01]  /*0780*/  ULDC.64 UR4, c[0x0][0x118] ;  /* 0x0000460000047ab9 */ /* 0x000fe20000000a00 */
[----:B------:R-:W-:Y:S01]  /*0790*/  CS2R R8, SRZ ;  /* 0x0000000000087805 */ /* 0x000fe2000001ff00 */
[----:B------:R-:W-:Y:S02]  /*07a0*/  ISETP.GT.U32.AND P1, PT, R7, R2, PT ;  /* 0x000000020700720c */ /* 0x000fe40003f24070 */
[----:B------:R-:W-:-:S11]  /*07b0*/  IADD3 R3, R3, 0x3f, RZ ;  /* 0x0000003f03037810 */ /* 0x000fd60007ffe0ff */
[----:B------:R-:W-:Y:S01]  /*07c0*/  @!P1 IMAD.IADD R2, R2, 0x1, -R7 ;  /* 0x0000000102029824 */ /* 0x000fe200078e0a07 */
[----:B------:R-:W-:Y:S02]  /*07d0*/  @!P1 IADD3 R0, R0, 0x1, RZ ;  /* 0x0000000100009810 */ /* 0x000fe40007ffe0ff */
[----:B------:R-:W-:Y:S02]  /*07e0*/  ISETP.NE.AND P1, PT, R11, RZ, PT ;  /* 0x000000ff0b00720c */ /* 0x000fe40003f25270 */
[----:B------:R-:W-:Y:S02]  /*07f0*/  ISETP.GE.U32.AND P0, PT, R2, R7, PT ;  /* 0x000000070200720c */ /* 0x000fe40003f06070 */
[----:B------:R-:W-:-:S04]  /*0800*/  LOP3.LUT R2, R4, R11, RZ, 0x3c, !PT ;  /* 0x0000000b04027212 */ /* 0x000fc800078e3cff */
[----:B------:R-:W-:-:S07]  /*0810*/  ISETP.GE.AND P2, PT, R2, RZ, PT ;  /* 0x000000ff0200720c */ /* 0x000fce0003f46270 */
[----:B------:R-:W-:Y:S02]  /*0820*/  @P0 IADD3 R0, R0, 0x1, RZ ;  /* 0x0000000100000810 */ /* 0x000fe40007ffe0ff */
[----:B------:R-:W-:-:S04]  /*0830*/  ISETP.GE.AND P0, PT, R3, 0x40, PT ;  /* 0x000000400300780c */ /* 0x000fc80003f06270 */
[----:B------:R-:W-:Y:S01]  /*0840*/  @!P2 IMAD.MOV R0, RZ, RZ, -R0 ;  /* 0x000000ffff00a224 */ /* 0x000fe200078e0a00 */
[----:B------:R-:W-:-:S05]  /*0850*/  @!P1 LOP3.LUT R0, RZ, R11, RZ, 0x33, !PT ;  /* 0x0000000bff009212 */ /* 0x000fca00078e33ff */
[----:B------:R-:W-:-:S04]  /*0860*/  IMAD.MOV R2, RZ, RZ, -R0 ;  /* 0x000000ffff027224 */ /* 0x000fc800078e0a00 */
[----:B------:R-:W-:Y:S02]  /*0870*/  IMAD R2, R11, R2, R4 ;  /* 0x000000020b027224 */ /* 0x000fe400078e0204 */
[----:B------:R-:W-:Y:S01]  /*0880*/  CS2R R4, SRZ ;  /* 0x0000000000047805 */ /* 0x000fe2000001ff00 */
[----:B------:R-:W-:Y:S01]  /*0890*/  CS2R R10, SRZ ;  /* 0x00000000000a7805 */ /* 0x000fe2000001ff00 */
[----:B------:R-:W-:Y:S02]  /*08a0*/  IMAD.IADD R2, R6, 0x1, R2 ;  /* 0x0000000106027824 */ /* 0x000fe400078e0202 */
[----:B------:R-:W-:Y:S01]  /*08b0*/  CS2R R6, SRZ ;  /* 0x0000000000067805 */ /* 0x000fe2000001ff00 */
[----:B------:R0:W-:Y:S04]  /*08c0*/  STL [R1+0x1fd4], R4 ;  /* 0x001fd40401007387 */ /* 0x0001e80000100800 */
[----:B------:R1:W-:Y:S04]  /*08d0*/  STL [R1+0x1fd8], R5 ;  /* 0x001fd80501007387 */ /* 0x0003e80000100800 */
[----:B------:R-:W-:Y:S01]  /*08e0*/  STL [R1+0xa0], RZ ;  /* 0x0000a0ff01007387 */ /* 0x000fe20000100800 */
[----:B0-----:R-:W-:-:S03]  /*08f0*/  IMAD.SHL.U32 R4, R0, 0x80, RZ ;  /* 0x0000008000047824 */ /* 0x001fc600078e00ff */
[----:B------:R-:W-:Y:S01]  /*0900*/  STL [R1+0xa4], RZ ;  /* 0x0000a4ff01007387 */ /* 0x000fe20000100800 */
[----:B-1----:R-:W-:-:S03]  /*0910*/  LOP3.LUT R5, R60, 0x1f, RZ, 0xc0, !PT ;  /* 0x0000001f3c057812 */ /* 0x002fc600078ec0ff */
[----:B------:R-:W-:Y:S01]  /*0920*/  STL [R1+0xa8], RZ ;  /* 0x0000a8ff01007387 */ /* 0x000fe20000100800 */
[C---:B------:R-:W-:Y:S02]  /*0930*/  IADD3 R60, R4.reuse, 0x1, RZ ;  /* 0x00000001043c7810 */ /* 0x040fe40007ffe0ff */
[C---:B------:R-:W-:Y:S01]  /*0940*/  IADD3 R3, R4.reuse, 0x2, RZ ;  /* 0x0000000204037810 */ /* 0x040fe20007ffe0ff */
[----:B------:R-:W-:Y:S01]  /*0950*/  STL [R1+0xac], RZ ;  /* 0x0000acff01007387 */ /* 0x000fe20000100800 */
[C---:B------:R-:W-:Y:S02]  /*0960*/  IADD3 R0, R4.reuse, 0x3, RZ ;  /* 0x0000000304007810 */ /* 0x040fe40007ffe0ff */
[C---:B------:R-:W-:Y:S01]  /*0970*/  IADD3 R61, R4.reuse, 0x38, RZ ;  /* 0x00000038043d7810 */ /* 0x040fe20007ffe0ff */
[----:B------:R-:W-:Y:S04]  /*0980*/  STL [R1+0x90], RZ ;  /* 0x000090ff01007387 */ /* 0x000fe80000100800 */
        /* <DEDUP_REMOVED lines=159> */
[----:B------:R-:W-:Y:S04]  /*1380*/  STL [R1+0xdc0], R4 ;  /* 0x000dc00401007387 */ /* 0x000fe80000100800 */
[----:B------:R0:W-:Y:S04]  /*1390*/  STL [R1+0x1de4], R60 ;  /* 0x001de43c01007387 */ /* 0x0001e80000100800 */
[----:B------:R1:W-:Y:S04]  /*13a0*/  STL [R1+0x1de0], R3 ;  /* 0x001de00301007387 */ /* 0x0003e80000100800 */
[----:B------:R2:W-:Y:S01]  /*13b0*/  STL [R1+0x1ddc], R0 ;  /* 0x001ddc0001007387 */ /* 0x0005e20000100800 */
[----:B0-----:R-:W-:-:S02]  /*13c0*/  IADD3 R60, R4, 0x4, RZ ;  /* 0x00000004043c7810 */ /* 0x001fc40007ffe0ff */
[----:B-1----:R-:W-:-:S03]  /*13d0*/  IADD3 R3, R4, 0x5, RZ ;  /* 0x0000000504037810 */ /* 0x002fc60007ffe0ff */
[----:B------:R0:W-:Y:S01]  /*13e0*/  STL [R1+0x1dd8], R60 ;  /* 0x001dd83c01007387 */ /* 0x0001e20000100800 */
[----:B--2---:R-:W-:-:S03]  /*13f0*/  IADD3 R0, R4, 0x6, RZ ;  /* 0x0000000604007810 */ /* 0x004fc60007ffe0ff */
[----:B------:R1:W-:Y:S04]  /*1400*/  STL [R1+0x1de8], R3 ;  /* 0x001de80301007387 */ /* 0x0003e80000100800 */
[----:B------:R2:W-:Y:S01]  /*1410*/  STL [R1+0x1dec], R0 ;  /* 0x001dec0001007387 */ /* 0x0005e20000100800 */
[C---:B0-----:R-:W-:Y:S02]  /*1420*/  IADD3 R60, R4.reuse, 0x7, RZ ;  /* 0x00000007043c7810 */ /* 0x041fe40007ffe0ff */
        /* <DEDUP_REMOVED lines=95> */
[----:B0-----:R-:W-:-:S03]  /*1a20*/  IADD3 R60, R4, 0x37, RZ ;  /* 0x00000037043c7810 */ /* 0x001fc60007ffe0ff */
[----:B------:R0:W-:Y:S01]  /*1a30*/  STL [R1+0x1eb4], R61 ;  /* 0x001eb43d01007387 */ /* 0x0001e20000100800 */
[----:B-1----:R-:W-:-:S03]  /*1a40*/  IADD3 R3, R4, 0x3a, RZ ;  /* 0x0000003a04037810 */ /* 0x002fc60007ffe0ff */
[----:B------:R-:W-:Y:S01]  /*1a50*/  STL [R1+0x1eb0], R60 ;  /* 0x001eb03c01007387 */ /* 0x000fe20000100800 */
[C---:B--2---:R-:W-:Y:S02]  /*1a60*/  IADD3 R0, R4.reuse, 0x39, RZ ;  /* 0x0000003904007810 */ /* 0x044fe40007ffe0ff */
[----:B0-----:R-:W-:-:S03]  /*1a70*/  IADD3 R61, R4, 0x3d, RZ ;  /* 0x0000003d043d7810 */ /* 0x001fc60007ffe0ff */
[----:B------:R0:W-:Y:S04]  /*1a80*/  STL [R1+0x1eb8], R0 ;  /* 0x001eb80001007387 */ /* 0x0001e80000100800 */
[----:B------:R1:W-:Y:S01]  /*1a90*/  STL [R1+0x1ebc], R3 ;  /* 0x001ebc0301007387 */ /* 0x0003e20000100800 */
[C---:B0-----:R-:W-:Y:S02]  /*1aa0*/  IADD3 R0, R4.reuse, 0x3b, RZ ;  /* 0x0000003b04007810 */ /* 0x041fe40007ffe0ff */
[----:B-1----:R-:W-:-:S03]  /*1ab0*/  IADD3 R3, R4, 0x3c, RZ ;  /* 0x0000003c04037810 */ /* 0x002fc60007ffe0ff */
[----:B------:R0:W-:Y:S04]  /*1ac0*/  STL [R1+0x1ec0], R0 ;  /* 0x001ec00001007387 */ /* 0x0001e80000100800 */
        /* <DEDUP_REMOVED lines=80> */
[----:B0-----:R-:W-:Y:S01]  /*1fd0*/  IMAD.SHL.U32 R0, R2, 0x80, RZ ;  /* 0x0000008002007824 */ /* 0x001fe200078e00ff */
[C---:B------:R-:W-:Y:S02]  /*1fe0*/  IADD3 R2, R4.reuse, 0x66, RZ ;  /* 0x0000006604027810 */ /* 0x040fe40007ffe0ff */
[----:B-1----:R-:W0:Y:S01]  /*1ff0*/  S2R R3, SR_TID.X ;  /* 0x0000000000037919 */ /* 0x002e220000002100 */
[----:B--2---:R-:W-:-:S03]  /*2000*/  IADD3 R61, R4, 0x65, RZ ;  /* 0x00000065043d7810 */ /* 0x004fc60007ffe0ff */
[----:B------:R1:W-:Y:S04]  /*2010*/  STL [R1+0x1f6c], R2 ;  /* 0x001f6c0201007387 */ /* 0x0003e80000100800 */
[----:B------:R-:W-:Y:S01]  /*2020*/  STL [R1+0x1f68], R61 ;  /* 0x001f683d01007387 */ /* 0x000fe20000100800 */
[----:B-1----:R-:W-:-:S05]  /*2030*/  IADD3 R2, R4, 0x67, RZ ;  /* 0x0000006704027810 */ /* 0x002fca0007ffe0ff */
[----:B------:R1:W-:Y:S01]  /*2040*/  STL [R1+0x1f70], R2 ;  /* 0x001f700201007387 */ /* 0x0003e20000100800 */
[----:B0-----:R-:W-:-:S05]  /*2050*/  LOP3.LUT R3, R0, 0x1f, R3, 0xf8, !PT ;  /* 0x0000001f00037812 */ /* 0x001fca00078ef803 */
[----:B------:R-:W-:Y:S01]  /*2060*/  STL [R1+0xdc4], R3 ;  /* 0x000dc40301007387 */ /* 0x000fe20000100800 */
[----:B-1----:R-:W-:Y:S02]  /*2070*/  LOP3.LUT R2, R0, 0x20, R5, 0xfe, !PT ;  /* 0x0000002000027812 */ /* 0x002fe400078efe05 */
[C---:B------:R-:W-:Y:S02]  /*2080*/  IADD3 R0, R4.reuse, 0x68, RZ ;  /* 0x0000006804007810 */ /* 0x040fe40007ffe0ff */
[C---:B------:R-:W-:Y:S01]  /*2090*/  IADD3 R5, R4.reuse, 0x69, RZ ;  /* 0x0000006904057810 */ /* 0x040fe20007ffe0ff */
        /* <DEDUP_REMOVED lines=10> */
[C---:B-1----:R-:W-:Y:S02]  /*2140*/  IADD3 R0, R4.reuse, 0x6e, RZ ;  /* 0x0000006e04007810 */ /* 0x042fe40007ffe0ff */
[----:B--2---:R-:W-:-:S05]  /*2150*/  IADD3 R5, R4, 0x6f, RZ ;  /* 0x0000006f04057810 */ /* 0x004fca0007ffe0ff */
[----:B------:R0:W-:Y:S04]  /*2160*/  STL [R1+0x1f90], R5 ;  /* 0x001f900501007387 */ /* 0x0001e80000100800 */
[----:B------:R-:W-:Y:S04]  /*2170*/  STL [R1+0x1f88], R2 ;  /* 0x001f880201007387 */ /* 0x000fe80000100800 */
[----:B------:R-:W-:Y:S01]  /*2180*/  STL [R1+0x1f8c], R0 ;  /* 0x001f8c0001007387 */ /* 0x000fe20000100800 */
[----:B0-----:R-:W-:-:S05]  /*2190*/  IADD3 R5, R4, 0x70, RZ ;  /* 0x0000007004057810 */ /* 0x001fca0007ffe0ff */
[----:B------:R0:W-:Y:S02]  /*21a0*/  STL [R1+0x1f94], R5 ;  /* 0x001f940501007387 */ /* 0x0001e40000100800 */
        /* <DEDUP_REMOVED lines=26> */
[C---:B0-----:R-:W-:Y:S02]  /*2350*/  IADD3 R5, R4.reuse, 0x7e, RZ ;  /* 0x0000007e04057810 */ /* 0x041fe40007ffe0ff */
[----:B------:R-:W-:-:S03]  /*2360*/  IADD3 R4, R4, 0x7f, RZ ;  /* 0x0000007f04047810 */ /* 0x000fc60007ffe0ff */
[----:B------:R0:W-:Y:S04]  /*2370*/  STL [R1+0x1fa0], R5 ;  /* 0x001fa00501007387 */ /* 0x0001e80000100800 */
[----:B0-----:R0:W5:Y:S04]  /*2380*/  LDL.LU R5, [R1+0x1fd8] ;  /* 0x001fd80001057983 */ /* 0x0011680000300800 */
[----:B------:R1:W-:Y:S02]  /*2390*/  STL [R1+0x1f9c], R4 ;  /* 0x001f9c0401007387 */ /* 0x0003e40000100800 */
[----:B-1----:R-:W-:-:S02]  /*23a0*/  LOP3.LUT R4, R3, 0x40, RZ, 0xfc, !PT ;  /* 0x0000004003047812 */ /* 0x002fc400078efcff */
[----:B------:R-:W-:-:S03]  /*23b0*/  LOP3.LUT R3, R3, 0x60, RZ, 0xfc, !PT ;  /* 0x0000006003037812 */ /* 0x000fc600078efcff */
[----:B------:R1:W-:Y:S04]  /*23c0*/  STL [R1+0xdcc], R4 ;  /* 0x000dcc0401007387 */ /* 0x0003e80000100800 */
[----:B-1----:R0:W5:Y:S04]  /*23d0*/  LDL.LU R4, [R1+0x1fd4] ;  /* 0x001fd40001047983 */ /* 0x0021680000300800 */
[----:B------:R1:W-:Y:S02]  /*23e0*/  STL [R1+0xdd0], R3 ;  /* 0x000dd00301007387 */ /* 0x0003e40000100800 */
[----:B-1----:R-:W-:-:S05]  /*23f0*/  IMAD.MOV.U32 R3, RZ, RZ, c[0x0][0x180] ;  /* 0x00006000ff037624 */ /* 0x002fca00078e00ff */
[----:B------:R-:W-:Y:S01]  /*2400*/  IADD3 R3, R3, 0x3f, RZ ;  /* 0x0000003f03037810 */ /* 0x000fe20007ffe0ff */
[----:B------:R-:W-:Y:S05]  /*2410*/  @!P0 BRA `(.L_x_0) ;  /* 0x000537d000008947 */ /* 0x000fea0003800000 */
[----:B0-----:R-:W-:Y:S01]  /*2420*/  IMAD.MOV.U32 R30, RZ, RZ, R0 ;  /* 0x000000ffff1e7224 */ /* 0x001fe200078e0000 */
[----:B------:R-:W2:Y:S01]  /*2430*/  LDL R54, [R1+0x1f1c] ;  /* 0x001f1c0001367983 */ /* 0x000ea20000100800 */
[----:B------:R-:W-:Y:S02]  /*2440*/  IMAD.MOV.U32 R32, RZ, RZ, R2 ;  /* 0x000000ffff207224 */ /* 0x000fe400078e0002 */
[----:B------:R-:W-:Y:S01]  /*2450*/  IMAD.MOV.U32 R29, RZ, RZ, R30 ;  /* 0x000000ffff1d7224 */ /* 0x000fe200078e001e */
[----:B------:R-:W3:Y:S01]  /*2460*/  LDL R53, [R1+0x1f44] ;  /* 0x001f440001357983 */ /* 0x000ee20000100800 */
[----:B------:R-:W-:Y:S01]  /*2470*/  IMAD.MOV.U32 R30, RZ, RZ, R32 ;  /* 0x000000ffff1e7224 */ /* 0x000fe200078e0020 */
[----:B------:R-:W-:Y:S01]  /*2480*/  SHF.R.S32.HI R2, RZ, 0x1f, R3 ;  /* 0x0000001fff027819 */ /* 0x000fe20000011403 */
[----:B------:R-:W-:Y:S01]  /*2490*/  IMAD.MOV.U32 R28, RZ, RZ, R29 ;  /* 0x000000ffff1c7224 */ /* 0x000fe200078e001d */
[----:B------:R-:W4:Y:S01]  /*24a0*/  LDL R48, [R1+0x1f74] ;  /* 0x001f740001307983 */ /* 0x000f220000100800 */
[----:B------:R-:W-:Y:S01]  /*24b0*/  IMAD.MOV.U32 R29, RZ, RZ, R30 ;  /* 0x000000ffff1d7224 */ /* 0x000fe200078e001e */
[----:B------:R-:W-:Y:S01]  /*24c0*/  LEA.HI R2, R2, R3, RZ, 0x6 ;  /* 0x0000000302027211 */ /* 0x000fe200078f30ff */
[----:B------:R-:W-:Y:S01]  /*24d0*/  IMAD.MOV.U32 R27, RZ, RZ, R28 ;  /* 0x000000ffff1b7224 */ /* 0x000fe200078e001c */
[----:B------:R-:W2:Y:S01]  /*24e0*/  LDL R47, [R1+0x1f78] ;  /* 0x001f7800012f7983 */ /* 0x000ea20000100800 */
[----:B------:R-:W-:-:S02]  /*24f0*/  IMAD.MOV.U32 R28, RZ, RZ, R29 ;  /* 0x000000ffff1c7224 */ /* 0x000fc400078e001d */
[----:B------:R-:W-:Y:S01]  /*2500*/  IMAD.MOV.U32 R26, RZ, RZ, R27 ;  /* 0x000000ffff1a7224 */ /* 0x000fe200078e001b */
[----:B------:R-:W2:Y:S01]  /*2510*/  LDL R36, [R1+0x1f7c] ;  /* 0x001f7c0001247983 */ /* 0x000ea20000100800 */
[----:B------:R-:W-:-:S03]  /*2520*/  IMAD.MOV.U32 R27, RZ, RZ, R28 ;  /* 0x000000ffff1b7224 */ /* 0x000fc600078e001c */
[----:B------:R-:W2:Y:S04]  /*2530*/  LDL R35, [R1+0x1f80] ;  /* 0x001f800001237983 */ /* 0x000ea80000100800 */
[----:B------:R-:W2:Y:S04]  /*2540*/  LDL R34, [R1+0x1f84] ;  /* 0x001f840001227983 */ /* 0x000ea80000100800 */
[----:B------:R-:W2:Y:S04]  /*2550*/  LDL R51, [R1+0x1f38] ;  /* 0x001f380001337983 */ /* 0x000ea80000100800 */
[----:B------:R-:W2:Y:S04]  /*2560*/  LDL R46, [R1+0x1f4c] ;  /* 0x001f4c00012e7983 */ /* 0x000ea80000100800 */
[----:B------:R-:W2:Y:S04]  /*2570*/  LDL R45, [R1+0x1f50] ;  /* 0x001f5000012d7983 */ /* 0x000ea80000100800 */
[----:B------:R-:W2:Y:S04]  /*2580*/  LDL R44, [R1+0x1f54] ;  /* 0x001f5400012c7983 */ /* 0x000ea80000100800 */
[----:B------:R-:W2:Y:S04]  /*2590*/  LDL R43, [R1+0x1f58] ;  /* 0x001f5800012b7983 */ /* 0x000ea80000100800 */
[----:B------:R-:W2:Y:S04]  /*25a0*/  LDL R33, [R1+0x1f90] ;  /* 0x001f900001217983 */ /* 0x000ea80000100800 */
[----:B------:R-:W3:Y:S04]  /*25b0*/  LDL R42, [R1+0x1f5c] ;  /* 0x001f5c00012a7983 */ /* 0x000ee80000100800 */
[----:B------:R-:W3:Y:S04]  /*25c0*/  LDL R37, [R1+0x1f70] ;  /* 0x001f700001257983 */ /* 0x000ee80000100800 */
[----:B------:R-:W3:Y:S04]  /*25d0*/  LDL R38, [R1+0x1f6c] ;  /* 0x001f6c0001267983 */ /* 0x000ee80000100800 */
[----:B------:R-:W3:Y:S04]  /*25e0*/  LDL R59, [R1+0x1f48] ;  /* 0x001f4800013b7983 */ /* 0x000ee80000100800 */
[----:B------:R-:W3:Y:S04]  /*25f0*/  LDL R58, [R1+0x1f20] ;  /* 0x001f2000013a7983 */ /* 0x000ee80000100800 */
[----:B------:R-:W3:Y:S04]  /*2600*/  LDL R31, [R1+0xdc4] ;  /* 0x000dc400011f7983 */ /* 0x000ee80000100800 */
[----:B------:R-:W4:Y:S04]  /*2610*/  LDL R52, [R1+0x1f30] ;  /* 0x001f300001347983 */ /* 0x000f280000100800 */
[----:B------:R-:W4:Y:S04]  /*2620*/  LDL R55, [R1+0x1f2c] ;  /* 0x001f2c0001377983 */ /* 0x000f280000100800 */
[----:B------:R-:W4:Y:S04]  /*2630*/  LDL R49, [R1+0x1f40] ;  /* 0x001f400001317983 */ /* 0x000f280000100800 */
[----:B------:R-:W4:Y:S04]  /*2640*/  LDL R56, [R1+0x1f28] ;  /* 0x001f280001387983 */ /* 0x000f280000100800 */
[----:B------:R-:W4:Y:S04]  /*2650*/  LDL R50, [R1+0x1f3c] ;  /* 0x001f3c0001327983 */ /* 0x000f280000100800 */
[----:B------:R-:W4:Y:S04]  /*2660*/  LDL R57, [R1+0x1f24] ;  /* 0x001f240001397983 */ /* 0x000f280000100800 */
[----:B------:R-:W4:Y:S04]  /*2670*/  LDL R41, [R1+0x1f60] ;  /* 0x001f600001297983 */ /* 0x000f280000100800 */
[----:B------:R-:W4:Y:S01]  /*2680*/  LDL R40, [R1+0x1f64] ;  /* 0x001f640001287983 */ /* 0x000f220000100800 */
[----:B------:R-:W-:Y:S01]  /*2690*/  IABS R0, c[0x0][0x178] ;  /* 0x00005e0000007a13 */ /* 0x000fe20000000000 */
[----:B------:R-:W-:Y:S01]  /*26a0*/  IMAD.MOV.U32 R39, RZ, RZ, R61 ;  /* 0x000000ffff277224 */ /* 0x000fe200078e003d */
[----:B------:R-:W-:Y:S01]  /*26b0*/  IABS R61, c[0x0][0x17c] ;  /* 0x00005f00003d7a13 */ /* 0x000fe20000000000 */
[----:B------:R0:W-:Y:S02]  /*26c0*/  STL [R1+0x720], R2 ;  /* 0x0007200201007387 */ /* 0x0001e40000100800 */
[----:B------:R-:W-:Y:S01]  /*26d0*/  IMAD.MOV.U32 R8, RZ, RZ, R0 ;  /* 0x000000ffff087224 */ /* 0x000fe200078e0000 */
[----:B------:R-:W1:Y:S01]  /*26e0*/  I2F.RP R6, R61 ;  /* 0x0000003d00067306 */ /* 0x000e620000209400 */
[----:B------:R-:W4:Y:S04]  /*26f0*/  LDL R30, [R1+0xdc8] ;  /* 0x000dc800011e7983 */ /* 0x000f280000100800 */
[----:B------:R-:W4:Y:S03]  /*2700*/  LDL R29, [R1+0xdcc] ;  /* 0x000dcc00011d7983 */ /* 0x000f260000100800 */
[----:B------:R-:W0:Y:S01]  /*2710*/  I2F.RP R0, R8 ;  /* 0x0000000800007306 */ /* 0x000e220000209400 */
[----:B------:R-:W4:Y:S04]  /*2720*/  LDL R28, [R1+0xdd0] ;  /* 0x000dd000011c7983 */ /* 0x000f280000100800 */
[----:B------:R-:W4:Y:S01]  /*2730*/  LDL R24, [R1+0xdc0] ;  /* 0x000dc00001187983 */ /* 0x000f220000100800 */
[----:B-----5:R-:W-:-:S02]  /*2740*/  IMAD.MOV.U32 R4, RZ, RZ, RZ ;  /* 0x000000ffff047224 */ /* 0x020fc400078e00ff */
[----:B-1----:R-:W1:Y:S08]  /*2750*/  MUFU.RCP R6, R6 ;  /* 0x0000000600067308 */ /* 0x002e700000001000 */
[----:B0-----:R-:W0:Y:S01]  /*2760*/  MUFU.RCP R0, R0 ;  /* 0x0000000000007308 */ /* 0x001e220000001000 */
[----:B-1----:R-:W-:-:S07]  /*2770*/  IADD3 R6, R6, 0xffffffe, RZ ;  /* 0x0ffffffe06067810 */ /* 0x002fce0007ffe0ff */
[----:B------:R-:W-:Y:S01]  /*2780*/  F2I.FTZ.U32.TRUNC.NTZ R7, R6 ;  /* 0x0000000600077305 */ /* 0x000fe2000021f000 */
[----:B0-----:R-:W-:-:S07]  /*2790*/  IADD3 R0, R0, 0xffffffe, RZ ;  /* 0x0ffffffe00007810 */ /* 0x001fce0007ffe0ff */
[----:B------:R-:W0:Y:S02]  /*27a0*/  F2I.FTZ.U32.TRUNC.NTZ R5, R0 ;  /* 0x0000000000057305 */ /* 0x000e24000021f000 */
[----:B0-----:R-:W-:-:S04]  /*27b0*/  IMAD.MOV R0, RZ, RZ, -R5 ;  /* 0x000000ffff007224 */ /* 0x001fc800078e0a05 */
[----:B------:R-:W-:-:S04]  /*27c0*/  IMAD R0, R0, R8, RZ ;  /* 0x0000000800007224 */ /* 0x000fc800078e02ff */
[----:B------:R-:W-:-:S04]  /*27d0*/  IMAD.HI.U32 R0, R5, R0, R4 ;  /* 0x0000000005007227 */ /* 0x000fc800078e0004 */
[----:B--2---:R-:W-:Y:S02]  /*27e0*/  IMAD.MOV.U32 R32, RZ, RZ, R33 ;  /* 0x000000ffff207224 */ /* 0x004fe400078e0021 */
[----:B------:R-:W-:Y:S02]  /*27f0*/  IMAD.MOV.U32 R33, RZ, RZ, R34 ;  /* 0x000000ffff217224 */ /* 0x000fe400078e0022 */
[----:B------:R-:W-:Y:S02]  /*2800*/  IMAD.MOV.U32 R34, RZ, RZ, R35 ;  /* 0x000000ffff227224 */ /* 0x000fe400078e0023 */
[----:B------:R-:W-:Y:S02]  /*2810*/  IMAD.MOV.U32 R35, RZ, RZ, R36 ;  /* 0x000000ffff237224 */ /* 0x000fe400078e0024 */
[----:B------:R-:W-:Y:S01]  /*2820*/  IMAD.MOV.U32 R36, RZ, RZ, R47 ;  /* 0x000000ffff247224 */ /* 0x000fe200078e002f */
[----:B---3--:R-:W-:Y:S02]  /*2830*/  IABS R31, R31 ;  /* 0x0000001f001f7213 */ /* 0x008fe40000000000 */
[----:B----4-:R-:W-:-:S02]  /*2840*/  IABS R30, R30 ;  /* 0x0000001e001e7213 */ /* 0x010fc40000000000 */
[----:B------:R-:W-:Y:S02]  /*2850*/  IABS R29, R29 ;  /* 0x0000001d001d7213 */ /* 0x000fe40000000000 */
[----:B------:R-:W-:Y:S01]  /*2860*/  IABS R28, R28 ;  /* 0x0000001c001c7213 */ /* 0x000fe20000000000 */
[----:B------:R-:W-:-:S04]  /*2870*/  IMAD.HI.U32 R4, R0, R31, RZ ;  /* 0x0000001f00047227 */ /* 0x000fc800078e00ff */
[----:B------:R-:W-:-:S04]  /*2880*/  IMAD.HI.U32 R3, R0, R30, RZ ;  /* 0x0000001e00037227 */ /* 0x000fc800078e00ff */
[----:B------:R-:W-:-:S04]  /*2890*/  IMAD.HI.U32 R2, R0, R29, RZ ;  /* 0x0000001d00027227 */ /* 0x000fc800078e00ff */
[----:B------:R-:W-:-:S04]  /*28a0*/  IMAD.HI.U32 R0, R0, R28, RZ ;  /* 0x0000001c00007227 */ /* 0x000fc800078e00ff */
[----:B------:R-:W-:Y:S02]  /*28b0*/  IMAD.MOV R0, RZ, RZ, -R0 ;  /* 0x000000ffff007224 */ /* 0x000fe400078e0a00 */
[----:B------:R-:W-:Y:S02]  /*28c0*/  IMAD.MOV.U32 R25, RZ, RZ, R32 ;  /* 0x000000ffff197224 */ /* 0x000fe400078e0020 */
[----:B------:R-:W-:Y:S01]  /*28d0*/  IMAD R28, R8, R0, R28 ;  /* 0x00000000081c7224 */ /* 0x000fe200078e021c */
[----:B------:R-:W-:Y:S01]  /*28e0*/  IABS R0, R24 ;  /* 0x0000001800007213 */ /* 0x000fe20000000000 */
[----:B------:R-:W-:Y:S01]  /*28f0*/  IMAD.MOV.U32 R47, RZ, RZ, R48 ;  /* 0x000000ffff2f7224 */ /* 0x000fe200078e0030 */
[----:B------:R-:W2:Y:S01]  /*2900*/  LDL R24, [R1+0x1f9c] ;  /* 0x001f9c0001187983 */ /* 0x000ea20000100800 */
[----:B------:R-:W-:Y:S02]  /*2910*/  IMAD.MOV R4, RZ, RZ, -R4 ;  /* 0x000000ffff047224 */ /* 0x000fe400078e0a04 */
[----:B------:R-:W-:-:S02]  /*2920*/  IMAD.MOV R3, RZ, RZ, -R3 ;  /* 0x000000ffff037224 */ /* 0x000fc400078e0a03 */
[----:B------:R-:W-:Y:S02]  /*2930*/  IMAD.MOV R2, RZ, RZ, -R2 ;  /* 0x000000ffff027224 */ /* 0x000fe400078e0a02 */
[C---:B------:R-:W-:Y:S02]  /*2940*/  IMAD R31, R8.reuse, R4, R31 ;  /* 0x00000004081f7224 */ /* 0x040fe400078e021f */
[C---:B------:R-:W-:Y:S02]  /*2950*/  IMAD R30, R8.reuse, R3, R30 ;  /* 0x00000003081e7224 */ /* 0x040fe400078e021e */
[----:B------:R-:W-:Y:S02]  /*2960*/  IMAD R29, R8, R2, R29 ;  /* 0x00000002081d7224 */ /* 0x000fe400078e021d */
[----:B------:R-:W-:Y:S02]  /*2970*/  IMAD.MOV.U32 R32, RZ, RZ, R33 ;  /* 0x000000ffff207224 */ /* 0x000fe400078e0021 */
[----:B------:R-:W-:-:S02]  /*2980*/  IMAD.MOV.U32 R6, RZ, RZ, RZ ;  /* 0x000000ffff067224 */ /* 0x000fc400078e00ff */
[----:B------:R-:W-:Y:S01]  /*2990*/  IMAD.MOV.U32 R48, RZ, RZ, R53 ;  /* 0x000000ffff307224 */ /* 0x000fe200078e0035 */
[----:B--2---:R-:W-:Y:S01]  /*29a0*/  IABS R8, R24 ;  /* 0x0000001800087213 */ /* 0x004fe20000000000 */
[----:B------:R-:W-:Y:S01]  /*29b0*/  IMAD.MOV.U32 R33, RZ, RZ, R34 ;  /* 0x000000ffff217224 */ /* 0x000fe200078e0022 */
[----:B------:R-:W2:Y:S01]  /*29c0*/  LDL R24, [R1+0x1fa0] ;  /* 0x001fa00001187983 */ /* 0x000ea20000100800 */
[----:B------:R-:W-:Y:S02]  /*29d0*/  IMAD.MOV.U32 R34, RZ, RZ, R35 ;  /* 0x000000ffff227224 */ /* 0x000fe400078e0023 */
[----:B------:R-:W-:Y:S01]  /*29e0*/  IMAD.MOV.U32 R35, RZ, RZ, R36 ;  /* 0x000000ffff237224 */ /* 0x000fe200078e0024 */
[----:B------:R-:W3:Y:S01]  /*29f0*/  LDL R53, [R1+0x1f34] ;  /* 0x001f340001357983 */ /* 0x000ee20000100800 */
[----:B------:R-:W-:Y:S02]  /*2a00*/  IMAD.MOV.U32 R36, RZ, RZ, R47 ;  /* 0x000000ffff247224 */ /* 0x000fe400078e002f */
[----:B------:R-:W-:-:S02]  /*2a10*/  IMAD.MOV.U32 R47, RZ, RZ, R59 ;  /* 0x000000ffff2f7224 */ /* 0x000fc400078e003b */
[----:B------:R-:W-:-:S04]  /*2a20*/  IMAD.MOV R59, RZ, RZ, -R7 ;  /* 0x000000ffff3b7224 */ /* 0x000fc800078e0a07 */
[----:B------:R-:W-:-:S04]  /*2a30*/  IMAD R59, R59, R61, RZ ;  /* 0x0000003d3b3b7224 */ /* 0x000fc800078e02ff */
[----:B------:R-:W-:Y:S01]  /*2a40*/  IMAD.HI.U32 R59, R7, R59, R6 ;  /* 0x0000003b073b7227 */ /* 0x000fe200078e0006 */
[----:B--2---:R-:W-:Y:S02]  /*2a50*/  IABS R6, R24 ;  /* 0x0000001800067213 */ /* 0x004fe40000000000 */
[----:B------:R-:W2:Y:S02]  /*2a60*/  LDL R24, [R1+0x1fbc] ;  /* 0x001fbc0001187983 */ /* 0x000ea40000100800 */
[----:B--2---:R-:W-:Y:S02]  /*2a70*/  IABS R4, R24 ;  /* 0x0000001800047213 */ /* 0x004fe40000000000 */
[----:B------:R-:W2:Y:S01]  /*2a80*/  LDL R24, [R1+0x1fd0] ;  /* 0x001fd00001187983 */ /* 0x000ea20000100800 */
[----:B------:R-:W-:-:S04]  /*2a90*/  IMAD.HI.U32 R9, R59, R8, RZ ;  /* 0x000000083b097227 */ /* 0x000fc800078e00ff */
[----:B------:R-:W-:-:S04]  /*2aa0*/  IMAD.HI.U32 R7, R59, R6, RZ ;  /* 0x000000063b077227 */ /* 0x000fc800078e00ff */
[----:B------:R-:W-:-:S04]  /*2ab0*/  IMAD.HI.U32 R5, R59, R4, RZ ;  /* 0x000000043b057227 */ /* 0x000fc800078e00ff */
[----:B------:R-:W-:Y:S02]  /*2ac0*/  IMAD.MOV R9, RZ, RZ, -R9 ;  /* 0x000000ffff097224 */ /* 0x000fe400078e0a09 */
[----:B------:R-:W-:Y:S02]  /*2ad0*/  IMAD.MOV R7, RZ, RZ, -R7 ;  /* 0x000000ffff077224 */ /* 0x000fe400078e0a07 */
[----:B------:R-:W-:Y:S02]  /*2ae0*/  IMAD.MOV R5, RZ, RZ, -R5 ;  /* 0x000000ffff057224 */ /* 0x000fe400078e0a05 */
[C---:B------:R-:W-:Y:S02]  /*2af0*/  IMAD R8, R61.reuse, R9, R8 ;  /* 0x000000093d087224 */ /* 0x040fe400078e0208 */
[C---:B------:R-:W-:Y:S02]  /*2b00*/  IMAD R6, R61.reuse, R7, R6 ;  /* 0x000000073d067224 */ /* 0x040fe400078e0206 */
[----:B------:R-:W-:Y:S01]  /*2b10*/  IMAD R4, R61, R5, R4 ;  /* 0x000000053d047224 */ /* 0x000fe200078e0204 */
[----:B------:R0:W-:Y:S04]  /*2b20*/  STL [R1+0x11c], R8 ;  /* 0x00011c0801007387 */ /* 0x0001e80000100800 */
[----:B------:R1:W-:Y:S04]  /*2b30*/  STL [R1+0x118], R6 ;  /* 0x0001180601007387 */ /* 0x0003e80000100800 */
[----:B------:R4:W-:Y:S01]  /*2b40*/  STL [R1+0x114], R4 ;  /* 0x0001140401007387 */ /* 0x0009e20000100800 */
[----:B--2---:R-:W-:-:S05]  /*2b50*/  IABS R2, R24 ;  /* 0x0000001800027213 */ /* 0x004fca0000000000 */
[----:B------:R-:W-:-:S04]  /*2b60*/  IMAD.HI.U32 R3, R59, R2, RZ ;  /* 0x000000023b037227 */ /* 0x000fc800078e00ff */
[----:B------:R-:W-:-:S04]  /*2b70*/  IMAD.MOV R3, RZ, RZ, -R3 ;  /* 0x000000ffff037224 */ /* 0x000fc800078e0a03 */
[----:B------:R-:W-:-:S05]  /*2b80*/  IMAD R2, R61, R3, R2 ;  /* 0x000000033d027224 */ /* 0x000fca00078e0202 */
[----:B------:R2:W-:Y:S04]  /*2b90*/  STL [R1+0x110], R2 ;  /* 0x0001100201007387 */ /* 0x0005e80000100800 */
[----:B------:R-:W2:Y:S01]  /*2ba0*/  LDL R24, [R1+0x1fc8] ;  /* 0x001fc80001187983 */ /* 0x000ea20000100800 */
[----:B------:R-:W-:-:S04]  /*2bb0*/  IMAD.HI.U32 R10, R59, R0, RZ ;  /* 0x000000003b0a7227 */ /* 0x000fc800078e00ff */
[----:B------:R-:W-:-:S04]  /*2bc0*/  IMAD.MOV R10, RZ, RZ, -R10 ;  /* 0x000000ffff0a7224 */ /* 0x000fc800078e0a0a */
[----:B------:R-:W-:Y:S01]  /*2bd0*/  IMAD R0, R61, R10, R0 ;  /* 0x0000000a3d007224 */ /* 0x000fe200078e0200 */
[----:B--2---:R-:W-:Y:S02]  /*2be0*/  IABS R10, R24 ;  /* 0x00000018000a7213 */ /* 0x004fe40000000000 */
[----:B------:R-:W0:Y:S02]  /*2bf0*/  LDL R24, [R1+0x1fcc] ;  /* 0x001fcc0001187983 */ /* 0x000e240000100800 */
[----:B0-----:R-:W-:Y:S02]  /*2c00*/  IABS R8, R24 ;  /* 0x0000001800087213 */ /* 0x001fe40000000000 */
[----:B------:R-:W1:Y:S02]  /*2c10*/  LDL R24, [R1+0x1fc0] ;  /* 0x001fc00001187983 */ /* 0x000e640000100800 */
[----:B-1----:R-:W-:Y:S02]  /*2c20*/  IABS R6, R24 ;  /* 0x0000001800067213 */ /* 0x002fe40000000000 */
[----:B------:R-:W4:Y:S02]  /*2c30*/  LDL R24, [R1+0x1fc4] ;  /* 0x001fc40001187983 */ /* 0x000f240000100800 */
[----:B----4-:R-:W-:-:S02]  /*2c40*/  IABS R4, R24 ;  /* 0x0000001800047213 */ /* 0x010fc40000000000 */
[----:B------:R-:W2:Y:S01]  /*2c50*/  LDL R24, [R1+0x1fb4] ;  /* 0x001fb40001187983 */ /* 0x000ea20000100800 */
[----:B------:R-:W-:-:S04]  /*2c60*/  IMAD.HI.U32 R11, R59, R10, RZ ;  /* 0x0000000a3b0b7227 */ /* 0x000fc800078e00ff */
[----:B------:R-:W-:-:S04]  /*2c70*/  IMAD.HI.U32 R9, R59, R8, RZ ;  /* 0x000000083b097227 */ /* 0x000fc800078e00ff */
[----:B------:R-:W-:-:S04]  /*2c80*/  IMAD.HI.U32 R7, R59, R6, RZ ;  /* 0x000000063b077227 */ /* 0x000fc800078e00ff */
[----:B------:R-:W-:-:S04]  /*2c90*/  IMAD.HI.U32 R5, R59, R4, RZ ;  /* 0x000000043b057227 */ /* 0x000fc800078e00ff */
[----:B------:R-:W-:Y:S02]  /*2ca0*/  IMAD.MOV R11, RZ, RZ, -R11 ;  /* 0x000000ffff0b7224 */ /* 0x000fe400078e0a0b */
[----:B------:R-:W-:Y:S02]  /*2cb0*/  IMAD.MOV R9, RZ, RZ, -R9 ;  /* 0x000000ffff097224 */ /* 0x000fe400078e0a09 */
[----:B------:R-:W-:Y:S02]  /*2cc0*/  IMAD.MOV R7, RZ, RZ, -R7 ;  /* 0x000000ffff077224 */ /* 0x000fe400078e0a07 */
[----:B------:R-:W-:Y:S02]  /*2cd0*/  IMAD.MOV R5, RZ, RZ, -R5 ;  /* 0x000000ffff057224 */ /* 0x000fe400078e0a05 */
[C---:B------:R-:W-:Y:S02]  /*2ce0*/  IMAD R10, R61.reuse, R11, R10 ;  /* 0x0000000b3d0a7224 */ /* 0x040fe400078e020a */
[----:B------:R-:W-:-:S02]  /*2cf0*/  IMAD R8, R61, R9, R8 ;  /* 0x000000093d087224 */ /* 0x000fc400078e0208 */
[C---:B------:R-:W-:Y:S02]  /*2d00*/  IMAD R6, R61.reuse, R7, R6 ;  /* 0x000000073d067224 */ /* 0x040fe400078e0206 */
[----:B------:R-:W-:Y:S01]  /*2d10*/  IMAD R4, R61, R5, R4 ;  /* 0x000000053d047224 */ /* 0x000fe200078e0204 */
[----:B------:R0:W-:Y:S04]  /*2d20*/  STL [R1+0x10c], R10 ;  /* 0x00010c0a01007387 */ /* 0x0001e80000100800 */
        /* <DEDUP_REMOVED lines=8> */
[----:B------:R-:W0:Y:S02]  /*2db0*/  LDL R24, [R1+0x1fb8] ;  /* 0x001fb80001187983 */ /* 0x000e240000100800 */
[----:B0-----:R-:W-:Y:S02]  /*2dc0*/  IABS R10, R24 ;  /* 0x00000018000a7213 */ /* 0x001fe40000000000 */
[----:B------:R-:W1:Y:S02]  /*2dd0*/  LDL R24, [R1+0x1fa4] ;  /* 0x001fa40001187983 */ /* 0x000e640000100800 */
[----:B-1----:R-:W-:-:S02]  /*2de0*/  IABS R8, R24 ;  /* 0x0000001800087213 */ /* 0x002fc40000000000 */
[----:B------:R-:W4:Y:S02]  /*2df0*/  LDL R24, [R1+0x1fac] ;  /* 0x001fac0001187983 */ /* 0x000f240000100800 */
[----:B----4-:R-:W-:Y:S02]  /*2e00*/  IABS R6, R24 ;  /* 0x0000001800067213 */ /* 0x010fe40000000000 */
[----:B------:R-:W4:Y:S02]  /*2e10*/  LDL R24, [R1+0x1fb0] ;  /* 0x001fb00001187983 */ /* 0x000f240000100800 */
[----:B----4-:R-:W-:Y:S02]  /*2e20*/  IABS R4, R24 ;  /* 0x0000001800047213 */ /* 0x010fe40000000000 */
        /* <DEDUP_REMOVED lines=14> */
[----:B------:R-:W-:Y:S04]  /*2f10*/  STL [R1+0xf4], R8 ;  /* 0x0000f40801007387 */ /* 0x000fe80000100800 */
        /* <DEDUP_REMOVED lines=9> */
[----:B------:R-:W3:Y:S01]  /*2fb0*/  LDL R24, [R1+0x1f94] ;  /* 0x001f940001187983 */ /* 0x000ee20000100800 */
[----:B-1----:R-:W-:Y:S02]  /*2fc0*/  IABS R6, R25 ;  /* 0x0000001900067213 */ /* 0x002fe40000000000 */
[----:B----4-:R-:W-:Y:S01]  /*2fd0*/  IABS R4, R26 ;  /* 0x0000001a00047213 */ /* 0x010fe20000000000 */
[----:B------:R-:W-:Y:S01]  /*2fe0*/  IMAD.HI.U32 R11, R59, R10, RZ ;  /* 0x0000000a3b0b7227 */ /* 0x000fe200078e00ff */
[----:B--2---:R-:W-:-:S03]  /*2ff0*/  IABS R2, R27 ;  /* 0x0000001b00027213 */ /* 0x004fc60000000000 */
        /* <DEDUP_REMOVED lines=9> */
[C---:B------:R-:W-:Y:S01]  /*3090*/  IMAD R4, R61.reuse, R5, R4 ;  /* 0x000000053d047224 */ /* 0x040fe200078e0204 */
[----:B------:R0:W-:Y:S01]  /*30a0*/  STL [R1+0xe4], R10 ;  /* 0x0000e40a01007387 */ /* 0x0001e20000100800 */
[----:B------:R-:W-:Y:S01]  /*30b0*/  IMAD R2, R61, R3, R2 ;  /* 0x000000033d027224 */ /* 0x000fe200078e0202 */
[----:B0-----:R-:W-:-:S05]  /*30c0*/  IABS R10, R32 ;  /* 0x00000020000a7213 */ /* 0x001fca0000000000 */
[----:B------:R-:W-:-:S04]  /*30d0*/  IMAD.HI.U32 R11, R59, R10, RZ ;  /* 0x0000000a3b0b7227 */ /* 0x000fc800078e00ff */
[----:B------:R-:W-:-:S04]  /*30e0*/  IMAD.MOV R11, RZ, RZ, -R11 ;  /* 0x000000ffff0b7224 */ /* 0x000fc800078e0a0b */
[----:B------:R-:W-:Y:S01]  /*30f0*/  IMAD R10, R61, R11, R10 ;  /* 0x0000000b3d0a7224 */ /* 0x000fe200078e020a */
[----:B---3--:R-:W-:-:S05]  /*3100*/  IABS R8, R24 ;  /* 0x0000001800087213 */ /* 0x008fca0000000000 */
[----:B------:R-:W-:-:S04]  /*3110*/  IMAD.HI.U32 R9, R59, R8, RZ ;  /* 0x000000083b097227 */ /* 0x000fc800078e00ff */
[----:B------:R-:W-:-:S04]  /*3120*/  IMAD.MOV R9, RZ, RZ, -R9 ;  /* 0x000000ffff097224 */ /* 0x000fc800078e0a09 */
[----:B------:R-:W-:-:S05]  /*3130*/  IMAD R8, R61, R9, R8 ;  /* 0x000000093d087224 */ /* 0x000fca00078e0208 */
[----:B------:R0:W-:Y:S04]  /*3140*/  STL [R1+0xe0], R8 ;  /* 0x0000e00801007387 */ /* 0x0001e80000100800 */
[----:B------:R1:W-:Y:S04]  /*3150*/  STL [R1+0xdc], R6 ;  /* 0x0000dc0601007387 */ /* 0x0003e80000100800 */
[----:B------:R2:W-:Y:S01]  /*3160*/  STL [R1+0xd8], R4 ;  /* 0x0000d80401007387 */ /* 0x0005e20000100800 */
[----:B0-----:R-:W-:-:S03]  /*3170*/  IABS R8, R33 ;  /* 0x0000002100087213 */ /* 0x001fc60000000000 */
[----:B------:R0:W-:Y:S01]  /*3180*/  STL [R1+0xd4], R2 ;  /* 0x0000d40201007387 */ /* 0x0001e20000100800 */
[----:B-1----:R-:W-:Y:S01]  /*3190*/  IABS R6, R34 ;  /* 0x0000002200067213 */ /* 0x002fe20000000000 */
[----:B------:R-:W-:Y:S01]  /*31a0*/  IMAD.HI.U32 R9, R59, R8, RZ ;  /* 0x000000083b097227 */ /* 0x000fe200078e00ff */
[----:B--2---:R-:W-:-:S03]  /*31b0*/  IABS R4, R35 ;  /* 0x0000002300047213 */ /* 0x004fc60000000000 */
[----:B------:R-:W-:Y:S01]  /*31c0*/  IMAD.HI.U32 R7, R59, R6, RZ ;  /* 0x000000063b077227 */ /* 0x000fe200078e00ff */
[----:B0-----:R-:W-:-:S03]  /*31d0*/  IABS R2, R36 ;  /* 0x0000002400027213 */ /* 0x001fc60000000000 */
        /* <DEDUP_REMOVED lines=10> */
[----:B------:R-:W-:-:S03]  /*3280*/  IMAD R2, R61, R3, R2 ;  /* 0x000000033d027224 */ /* 0x000fc600078e0202 */
[----:B------:R1:W-:Y:S04]  /*3290*/  STL [R1+0xcc], R8 ;  /* 0x0000cc0801007387 */ /* 0x0003e80000100800 */
[----:B------:R2:W-:Y:S01]  /*32a0*/  STL [R1+0xc8], R6 ;  /* 0x0000c80601007387 */ /* 0x0005e20000100800 */
[----:B0-----:R-:W-:-:S03]  /*32b0*/  IABS R10, R37 ;  /* 0x00000025000a7213 */ /* 0x001fc60000000000 */
[----:B------:R0:W-:Y:S01]  /*32c0*/  STL [R1+0xc4], R4 ;  /* 0x0000c40401007387 */ /* 0x0001e20000100800 */
[----:B-1----:R-:W-:-:S03]  /*32d0*/  IABS R8, R38 ;  /* 0x0000002600087213 */ /* 0x002fc60000000000 */
[----:B------:R1:W-:Y:S01]  /*32e0*/  STL [R1+0xc0], R2 ;  /* 0x0000c00201007387 */ /* 0x0003e20000100800 */
[----:B--2---:R-:W-:Y:S01]  /*32f0*/  IABS R6, R39 ;  /* 0x0000002700067213 */ /* 0x004fe20000000000 */
[----:B------:R-:W-:Y:S01]  /*3300*/  IMAD.HI.U32 R11, R59, R10, RZ ;  /* 0x0000000a3b0b7227 */ /* 0x000fe200078e00ff */
[----:B0-----:R-:W-:-:S03]  /*3310*/  IABS R4, R40 ;  /* 0x0000002800047213 */ /* 0x001fc60000000000 */
[----:B------:R-:W-:Y:S01]  /*3320*/  IMAD.HI.U32 R9, R59, R8, RZ ;  /* 0x000000083b097227 */ /* 0x000fe200078e00ff */
[----:B-1----:R-:W-:-:S03]  /*3330*/  IABS R2, R41 ;  /* 0x0000002900027213 */ /* 0x002fc60000000000 */
[----:B------:R-:W-:-:S04]  /*3340*/  IMAD.HI.U32 R7, R59, R6, RZ ;  /* 0x000000063b077227 */ /* 0x000fc800078e00ff */
[----:B------:R-:W-:-:S04]  /*3350*/  IMAD.HI.U32 R5, R59, R4, RZ ;  /* 0x000000043b057227 */ /* 0x000fc800078e00ff */
[----:B------:R-:W-:-:S04]  /*3360*/  IMAD.HI.U32 R3, R59, R2, RZ ;  /* 0x000000023b037227 */ /* 0x000fc800078e00ff */
[----:B------:R-:W-:Y:S02]  /*3370*/  IMAD.MOV R11, RZ, RZ, -R11 ;  /* 0x000000ffff0b7224 */ /* 0x000fe400078e0a0b */
[----:B------:R-:W-:Y:S02]  /*3380*/  IMAD.MOV R9, RZ, RZ, -R9 ;  /* 0x000000ffff097224 */ /* 0x000fe400078e0a09 */
[----:B------:R-:W-:Y:S02]  /*3390*/  IMAD.MOV R7, RZ, RZ, -R7 ;  /* 0x000000ffff077224 */ /* 0x000fe400078e0a07 */
[----:B------:R-:W-:Y:S02]  /*33a0*/  IMAD.MOV R5, RZ, RZ, -R5 ;  /* 0x000000ffff057224 */ /* 0x000fe400078e0a05 */
[----:B------:R-:W-:Y:S02]  /*33b0*/  IMAD.MOV R3, RZ, RZ, -R3 ;  /* 0x000000ffff037224 */ /* 0x000fe400078e0a03 */
[----:B------:R-:W-:-:S02]  /*33c0*/  IMAD R10, R61, R11, R10 ;  /* 0x0000000b3d0a7224 */ /* 0x000fc400078e020a */
[C---:B------:R-:W-:Y:S02]  /*33d0*/  IMAD R8, R61.reuse, R9, R8 ;  /* 0x000000093d087224 */ /* 0x040fe400078e0208 */
[C---:B------:R-:W-:Y:S02]  /*33e0*/  IMAD R6, R61.reuse, R7, R6 ;  /* 0x000000073d067224 */ /* 0x040fe400078e0206 */
        /* <DEDUP_REMOVED lines=55> */
[----:B0-----:R-:W-:Y:S01]  /*3760*/  IABS R10, R53 ;  /* 0x00000035000a7213 */ /* 0x001fe20000000000 */
[----:B------:R-:W-:Y:S02]  /*3770*/  IMAD.MOV.U32 R53, RZ, RZ, R54 ;  /* 0x000000ffff357224 */ /* 0x000fe400078e0036 */
[----:B------:R0:W-:Y:S04]  /*3780*/  STL [R1+0x88], R4 ;  /* 0x0000880401007387 */ /* 0x0001e80000100800 */
[----:B------:R3:W-:Y:S01]  /*3790*/  STL [R1+0x84], R2 ;  /* 0x0000840201007387 */ /* 0x0007e20000100800 */
[----:B-1----:R-:W-:-:S02]  /*37a0*/  IABS R8, R52 ;  /* 0x0000003400087213 */ /* 0x002fc40000000000 */
[----:B--2---:R-:W-:Y:S01]  /*37b0*/  IABS R6, R55 ;  /* 0x0000003700067213 */ /* 0x004fe20000000000 */
[----:B------:R-:W2:Y:S04]  /*37c0*/  LDL R54, [R1+0x1f18] ;  /* 0x001f180001367983 */ /* 0x000ea80000100800 */
[----:B------:R-:W4:Y:S01]  /*37d0*/  LDL R55, [R1+0x1f14] ;  /* 0x001f140001377983 */ /* 0x000f220000100800 */
[----:B------:R-:W-:-:S04]  /*37e0*/  IMAD.HI.U32 R11, R59, R10, RZ ;  /* 0x0000000a3b0b7227 */ /* 0x000fc800078e00ff */
[----:B------:R-:W-:-:S04]  /*37f0*/  IMAD.HI.U32 R9, R59, R8, RZ ;  /* 0x000000083b097227 */ /* 0x000fc800078e00ff */
[----:B------:R-:W-:-:S04]  /*3800*/  IMAD.HI.U32 R7, R59, R6, RZ ;  /* 0x000000063b077227 */ /* 0x000fc800078e00ff */
[----:B------:R-:W-:Y:S02]  /*3810*/  IMAD.MOV R11, RZ, RZ, -R11 ;  /* 0x000000ffff0b7224 */ /* 0x000fe400078e0a0b */
[----:B------:R-:W-:Y:S02]  /*3820*/  IMAD.MOV R9, RZ, RZ, -R9 ;  /* 0x000000ffff097224 */ /* 0x000fe400078e0a09 */
[----:B------:R-:W-:Y:S02]  /*3830*/  IMAD.MOV R7, RZ, RZ, -R7 ;  /* 0x000000ffff077224 */ /* 0x000fe400078e0a07 */
[C---:B------:R-:W-:Y:S02]  /*3840*/  IMAD R10, R61.reuse, R11, R10 ;  /* 0x0000000b3d0a7224 */ /* 0x040fe400078e020a */
[C---:B------:R-:W-:Y:S01]  /*3850*/  IMAD R8, R61.reuse, R9, R8 ;  /* 0x000000093d087224 */ /* 0x040fe200078e0208 */
[----:B0-----:R-:W-:Y:S01]  /*3860*/  IABS R4, R56 ;  /* 0x0000003800047213 */ /* 0x001fe20000000000 */
[----:B------:R-:W-:Y:S01]  /*3870*/  IMAD R6, R61, R7, R6 ;  /* 0x000000073d067224 */ /* 0x000fe200078e0206 */
[----:B------:R-:W4:Y:S01]  /*3880*/  LDL R56, [R1+0x1f10] ;  /* 0x001f100001387983 */ /* 0x000f220000100800 */
[----:B---3--:R-:W-:-:S03]  /*3890*/  IABS R2, R57 ;  /* 0x0000003900027213 */ /* 0x008fc60000000000 */
[----:B------:R0:W-:Y:S04]  /*38a0*/  STL [R1+0x80], R10 ;  /* 0x0000800a01007387 */ /* 0x0001e80000100800 */
[----:B------:R1:W-:Y:S04]  /*38b0*/  STL [R1+0x7c], R8 ;  /* 0x00007c0801007387 */ /* 0x0003e80000100800 */
[----:B------:R2:W-:Y:S04]  /*38c0*/  STL [R1+0x78], R6 ;  /* 0x0000780601007387 */ /* 0x0005e80000100800 */
[----:B------:R-:W3:Y:S01]  /*38d0*/  LDL R57, [R1+0x1f0c] ;  /* 0x001f0c0001397983 */ /* 0x000ee20000100800 */
[----:B------:R-:W-:-:S04]  /*38e0*/  IMAD.HI.U32 R5, R59, R4, RZ ;  /* 0x000000043b057227 */ /* 0x000fc800078e00ff */
[----:B------:R-:W-:-:S04]  /*38f0*/  IMAD.HI.U32 R3, R59, R2, RZ ;  /* 0x000000023b037227 */ /* 0x000fc800078e00ff */
[----:B------:R-:W-:Y:S02]  /*3900*/  IMAD.MOV R5, RZ, RZ, -R5 ;  /* 0x000000ffff057224 */ /* 0x000fe400078e0a05 */
[----:B------:R-:W-:Y:S02]  /*3910*/  IMAD.MOV R3, RZ, RZ, -R3 ;  /* 0x000000ffff037224 */ /* 0x000fe400078e0a03 */
[C---:B------:R-:W-:Y:S02]  /*3920*/  IMAD R4, R61.reuse, R5, R4 ;  /* 0x000000053d047224 */ /* 0x040fe400078e0204 */
[----:B------:R-:W-:Y:S01]  /*3930*/  IMAD R2, R61, R3, R2 ;  /* 0x000000033d027224 */ /* 0x000fe200078e0202 */
[----:B0-----:R-:W-:Y:S02]  /*3940*/  IABS R10, R58 ;  /* 0x0000003a000a7213 */ /* 0x001fe40000000000 */
[----:B------:R4:W-:Y:S04]  /*3950*/  STL [R1+0x74], R4 ;  /* 0x0000740401007387 */ /* 0x0009e80000100800 */
[----:B------:R0:W-:Y:S04]  /*3960*/  STL [R1+0x70], R2 ;  /* 0x0000700201007387 */ /* 0x0001e80000100800 */
[----:B------:R-:W3:Y:S01]  /*3970*/  LDL R58, [R1+0x1f08] ;  /* 0x001f0800013a7983 */ /* 0x000ee20000100800 */
[----:B-1----:R-:W-:-:S03]  /*3980*/  IABS R8, R53 ;  /* 0x0000003500087213 */ /* 0x002fc60000000000 */
[----:B------:R-:W3:Y:S01]  /*3990*/  LDL R52, [R1+0x1f04] ;  /* 0x001f040001347983 */ /* 0x000ee20000100800 */
[----:B------:R-:W-:-:S04]  /*39a0*/  IMAD.HI.U32 R11, R59, R10, RZ ;  /* 0x0000000a3b0b7227 */ /* 0x000fc800078e00ff */
[----:B------:R-:W-:-:S04]  /*39b0*/  IMAD.HI.U32 R9, R59, R8, RZ ;  /* 0x000000083b097227 */ /* 0x000fc800078e00ff */
[----:B------:R-:W-:Y:S02]  /*39c0*/  IMAD.MOV R11, RZ, RZ, -R11 ;  /* 0x000000ffff0b7224 */ /* 0x000fe400078e0a0b */
[----:B------:R-:W-:Y:S02]  /*39d0*/  IMAD.MOV R9, RZ, RZ, -R9 ;  /* 0x000000ffff097224 */ /* 0x000fe400078e0a09 */
[C---:B------:R-:W-:Y:S02]  /*39e0*/  IMAD R10, R61.reuse, R11, R10 ;  /* 0x0000000b3d0a7224 */ /* 0x040fe400078e020a */
[----:B------:R-:W-:Y:S01]  /*39f0*/  IMAD R8, R61, R9, R8 ;  /* 0x000000093d087224 */ /* 0x000fe200078e0208 */
[----:B--2---:R-:W-:Y:S02]  /*3a00*/  IABS R6, R54 ;  /* 0x0000003600067213 */ /* 0x004fe40000000000 */
[----:B------:R-:W2:Y:S01]  /*3a10*/  LDL R54, [R1+0x1f00] ;  /* 0x001f000001367983 */ /* 0x000ea20000100800 */
[----:B----4-:R-:W-:-:S03]  /*3a20*/  IABS R4, R55 ;  /* 0x0000003700047213 */ /* 0x010fc60000000000 */
[----:B------:R-:W4:Y:S01]  /*3a30*/  LDL R55, [R1+0x1efc] ;  /* 0x001efc0001377983 */ /* 0x000f220000100800 */
[----:B------:R-:W-:-:S04]  /*3a40*/  IMAD.HI.U32 R7, R59, R6, RZ ;  /* 0x000000063b077227 */ /* 0x000fc800078e00ff */
[----:B------:R-:W-:-:S04]  /*3a50*/  IMAD.HI.U32 R5, R59, R4, RZ ;  /* 0x000000043b057227 */ /* 0x000fc800078e00ff */
[----:B------:R-:W-:Y:S02]  /*3a60*/  IMAD.MOV R7, RZ, RZ, -R7 ;  /* 0x000000ffff077224 */ /* 0x000fe400078e0a07 */
[----:B------:R-:W-:Y:S02]  /*3a70*/  IMAD.MOV R5, RZ, RZ, -R5 ;  /* 0x000000ffff057224 */ /* 0x000fe400078e0a05 */
[C---:B------:R-:W-:Y:S01]  /*3a80*/  IMAD R6, R61.reuse, R7, R6 ;  /* 0x000000073d067224 */ /* 0x040fe200078e0206 */
[----:B------:R-:W-:Y:S01]  /*3a90*/  STL [R1+0x6c], R10 ;  /* 0x00006c0a01007387 */ /* 0x000fe20000100800 */
[----:B------:R-:W-:-:S03]  /*3aa0*/  IMAD R4, R61, R5, R4 ;  /* 0x000000053d047224 */ /* 0x000fc600078e0204 */
[----:B------:R-:W-:Y:S01]  /*3ab0*/  STL [R1+0x68], R8 ;  /* 0x0000680801007387 */ /* 0x000fe20000100800 */
[----:B0-----:R-:W-:-:S03]  /*3ac0*/  IABS R2, R56 ;  /* 0x0000003800027213 */ /* 0x001fc60000000000 */
[----:B------:R-:W4:Y:S04]  /*3ad0*/  LDL R56, [R1+0x1ef8] ;  /* 0x001ef80001387983 */ /* 0x000f280000100800 */
[----:B------:R3:W-:Y:S04]  /*3ae0*/  STL [R1+0x64], R6 ;  /* 0x0000640601007387 */ /* 0x0007e80000100800 */
[----:B------:R0:W-:Y:S01]  /*3af0*/  STL [R1+0x60], R4 ;  /* 0x0000600401007387 */ /* 0x0001e20000100800 */
[----:B---3--:R-:W-:-:S03]  /*3b00*/  IABS R6, R57 ;  /* 0x0000003900067213 */ /* 0x008fc60000000000 */
[----:B------:R-:W3:Y:S01]  /*3b10*/  LDL R57, [R1+0x1ef4] ;  /* 0x001ef40001397983 */ /* 0x000ee20000100800 */
[----:B------:R-:W-:-:S04]  /*3b20*/  IMAD.HI.U32 R3, R59, R2, RZ ;  /* 0x000000023b037227 */ /* 0x000fc800078e00ff */
[----:B------:R-:W-:-:S04]  /*3b30*/  IMAD.MOV R3, RZ, RZ, -R3 ;  /* 0x000000ffff037224 */ /* 0x000fc800078e0a03 */
[----:B------:R-:W-:-:S05]  /*3b40*/  IMAD R2, R61, R3, R2 ;  /* 0x000000033d027224 */ /* 0x000fca00078e0202 */
[----:B------:R4:W-:Y:S04]  /*3b50*/  STL [R1+0x5c], R2 ;  /* 0x00005c0201007387 */ /* 0x0009e80000100800 */
[----:B------:R-:W3:Y:S01]  /*3b60*/  LDL R53, [R1+0x1ef0] ;  /* 0x001ef00001357983 */ /* 0x000ee20000100800 */
[----:B------:R-:W-:-:S03]  /*3b70*/  IABS R5, R58 ;  /* 0x0000003a00057213 */ /* 0x000fc60000000000 */
[----:B------:R-:W3:Y:S01]  /*3b80*/  LDL R58, [R1+0x1eec] ;  /* 0x001eec00013a7983 */ /* 0x000ee20000100800 */
[----:B0-----:R-:W-:Y:S01]  /*3b90*/  IABS R4, R52 ;  /* 0x0000003400047213 */ /* 0x001fe20000000000 */
        /* <DEDUP_REMOVED lines=9> */
[----:B--2---:R-:W-:-:S02]  /*3c30*/  IABS R3, R54 ;  /* 0x0000003600037213 */ /* 0x004fc40000000000 */
[----:B------:R-:W2:Y:S01]  /*3c40*/  LDL R54, [R1+0x1ee8] ;  /* 0x001ee80001367983 */ /* 0x000ea20000100800 */
[----:B----4-:R-:W-:Y:S02]  /*3c50*/  IABS R2, R55 ;  /* 0x0000003700027213 */ /* 0x010fe40000000000 */
[----:B------:R-:W-:-:S04]  /*3c60*/  IMAD.HI.U32 R10, R59, R3, RZ ;  /* 0x000000033b0a7227 */ /* 0x000fc800078e00ff */
[----:B------:R-:W-:-:S04]  /*3c70*/  IMAD.HI.U32 R11, R59, R2, RZ ;  /* 0x000000023b0b7227 */ /* 0x000fc800078e00ff */
[----:B------:R-:W-:Y:S02]  /*3c80*/  IMAD.MOV R10, RZ, RZ, -R10 ;  /* 0x000000ffff0a7224 */ /* 0x000fe400078e0a0a */
[----:B------:R-:W-:Y:S02]  /*3c90*/  IMAD.MOV R11, RZ, RZ, -R11 ;  /* 0x000000ffff0b7224 */ /* 0x000fe400078e0a0b */
[C---:B------:R-:W-:Y:S01]  /*3ca0*/  IMAD R4, R61.reuse, R10, R3 ;  /* 0x0000000a3d047224 */ /* 0x040fe200078e0203 */
[----:B------:R-:W-:Y:S01]  /*3cb0*/  STL [R1+0x58], R7 ;  /* 0x0000580701007387 */ /* 0x000fe20000100800 */
[----:B------:R-:W-:-:S03]  /*3cc0*/  IMAD R3, R61, R11, R2 ;  /* 0x0000000b3d037224 */ /* 0x000fc600078e0202 */
[----:B------:R-:W-:Y:S04]  /*3cd0*/  STL [R1+0x54], R6 ;  /* 0x0000540601007387 */ /* 0x000fe80000100800 */
[----:B------:R3:W-:Y:S01]  /*3ce0*/  STL [R1+0x50], R5 ;  /* 0x0000500501007387 */ /* 0x0007e20000100800 */
[----:B------:R-:W-:-:S03]  /*3cf0*/  IABS R2, R56 ;  /* 0x0000003800027213 */ /* 0x000fc60000000000 */
[----:B------:R-:W-:Y:S04]  /*3d00*/  STL [R1+0x4c], R4 ;  /* 0x00004c0401007387 */ /* 0x000fe80000100800 */
[----:B------:R-:W4:Y:S04]  /*3d10*/  LDL R55, [R1+0x1ee4] ;  /* 0x001ee40001377983 */ /* 0x000f280000100800 */
[----:B------:R0:W-:Y:S04]  /*3d20*/  STL [R1+0x48], R3 ;  /* 0x0000480301007387 */ /* 0x0001e80000100800 */
[----:B------:R-:W4:Y:S01]  /*3d30*/  LDL R56, [R1+0x1ee0] ;  /* 0x001ee00001387983 */ /* 0x000f220000100800 */
[----:B---3--:R-:W-:-:S03]  /*3d40*/  IABS R5, R58 ;  /* 0x0000003a00057213 */ /* 0x008fc60000000000 */
[----:B------:R-:W3:Y:S01]  /*3d50*/  LDL R52, [R1+0x1ed4] ;  /* 0x001ed40001347983 */ /* 0x000ee20000100800 */
[----:B0-----:R-:W-:-:S03]  /*3d60*/  IABS R3, R57 ;  /* 0x0000003900037213 */ /* 0x001fc60000000000 */
[----:B------:R-:W3:Y:S04]  /*3d70*/  LDL R57, [R1+0x1edc] ;  /* 0x001edc0001397983 */ /* 0x000ee80000100800 */
[----:B------:R-:W3:Y:S01]  /*3d80*/  LDL R58, [R1+0x1ed8] ;  /* 0x001ed800013a7983 */ /* 0x000ee20000100800 */
[----:B------:R-:W-:Y:S01]  /*3d90*/  IABS R4, R53 ;  /* 0x0000003500047213 */ /* 0x000fe20000000000 */
[----:B------:R-:W-:-:S04]  /*3da0*/  IMAD.HI.U32 R7, R59, R2, RZ ;  /* 0x000000023b077227 */ /* 0x000fc800078e00ff */
[----:B------:R-:W-:-:S04]  /*3db0*/  IMAD.HI.U32 R8, R59, R3, RZ ;  /* 0x000000033b087227 */ /* 0x000fc800078e00ff */
[----:B------:R-:W-:-:S04]  /*3dc0*/  IMAD.HI.U32 R9, R59, R4, RZ ;  /* 0x000000043b097227 */ /* 0x000fc800078e00ff */
[----:B------:R-:W-:Y:S02]  /*3dd0*/  IMAD.MOV R7, RZ, RZ, -R7 ;  /* 0x000000ffff077224 */ /* 0x000fe400078e0a07 */
[----:B------:R-:W-:-:S04]  /*3de0*/  IMAD.HI.U32 R10, R59, R5, RZ ;  /* 0x000000053b0a7227 */ /* 0x000fc800078e00ff */
[----:B------:R-:W-:Y:S02]  /*3df0*/  IMAD.MOV R8, RZ, RZ, -R8 ;  /* 0x000000ffff087224 */ /* 0x000fe400078e0a08 */
[----:B------:R-:W-:Y:S02]  /*3e00*/  IMAD.MOV R9, RZ, RZ, -R9 ;  /* 0x000000ffff097224 */ /* 0x000fe400078e0a09 */
[C---:B------:R-:W-:Y:S02]  /*3e10*/  IMAD R7, R61.reuse, R7, R2 ;  /* 0x000000073d077224 */ /* 0x040fe400078e0202 */
[----:B------:R-:W-:Y:S02]  /*3e20*/  IMAD.MOV R10, RZ, RZ, -R10 ;  /* 0x000000ffff0a7224 */ /* 0x000fe400078e0a0a */
[C---:B------:R-:W-:Y:S02]  /*3e30*/  IMAD R2, R61.reuse, R8, R3 ;  /* 0x000000083d027224 */ /* 0x040fe400078e0203 */
[C---:B------:R-:W-:Y:S01]  /*3e40*/  IMAD R4, R61.reuse, R9, R4 ;  /* 0x000000093d047224 */ /* 0x040fe200078e0204 */
[----:B------:R-:W-:Y:S01]  /*3e50*/  STL [R1+0x44], R7 ;  /* 0x0000440701007387 */ /* 0x000fe20000100800 */
[----:B------:R-:W-:-:S03]  /*3e60*/  IMAD R3, R61, R10, R5 ;  /* 0x0000000a3d037224 */ /* 0x000fc600078e0205 */
[----:B------:R0:W-:Y:S04]  /*3e70*/  STL [R1+0x40], R2 ;  /* 0x0000400201007387 */ /* 0x0001e80000100800 */
[----:B------:R-:W-:Y:S04]  /*3e80*/  STL [R1+0x3c], R4 ;  /* 0x00003c0401007387 */ /* 0x000fe80000100800 */
[----:B------:R-:W3:Y:S04]  /*3e90*/  LDL R53, [R1+0x1ed0] ;  /* 0x001ed00001357983 */ /* 0x000ee80000100800 */
[----:B------:R-:W-:Y:S01]  /*3ea0*/  STL [R1+0x38], R3 ;  /* 0x0000380301007387 */ /* 0x000fe20000100800 */
[----:B--2---:R-:W-:-:S03]  /*3eb0*/  IABS R6, R54 ;  /* 0x0000003600067213 */ /* 0x004fc60000000000 */
[----:B------:R-:W2:Y:S02]  /*3ec0*/  LDL R54, [R1+0x1ecc] ;  /* 0x001ecc0001367983 */ /* 0x000ea40000100800 */
[----:B------:R-:W-:-:S04]  /*3ed0*/  IMAD.HI.U32 R11, R59, R6, RZ ;  /* 0x000000063b0b7227 */ /* 0x000fc800078e00ff */
[----:B------:R-:W-:-:S04]  /*3ee0*/  IMAD.MOV R11, RZ, RZ, -R11 ;  /* 0x000000ffff0b7224 */ /* 0x000fc800078e0a0b */
[----:B0-----:R-:W-:-:S05]  /*3ef0*/  IMAD R2, R61, R11, R6 ;  /* 0x0000000b3d027224 */ /* 0x001fca00078e0206 */
[----:B------:R4:W-:Y:S02]  /*3f00*/  STL [R1+0x34], R2 ;  /* 0x0000340201007387 */ /* 0x0009e40000100800 */
[----:B----4-:R-:W-:Y:S02]  /*3f10*/  IABS R2, R55 ;  /* 0x0000003700027213 */ /* 0x010fe40000000000 */
[----:B------:R-:W4:Y:S01]  /*3f20*/  LDL R55, [R1+0x1ec8] ;  /* 0x001ec80001377983 */ /* 0x000f220000100800 */
[----:B------:R-:W-:-:S03]  /*3f30*/  IABS R3, R56 ;  /* 0x0000003800037213 */ /* 0x000fc60000000000 */
[----:B------:R-:W4:Y:S01]  /*3f40*/  LDL R56, [R1+0x1ec4] ;  /* 0x001ec40001387983 */ /* 0x000f220000100800 */
[----:B------:R-:W-:Y:S01]  /*3f50*/  IMAD.HI.U32 R7, R59, R2, RZ ;  /* 0x000000023b077227 */ /* 0x000fe200078e00ff */
[----:B---3--:R-:W-:Y:S02]  /*3f60*/  IABS R4, R57 ;  /* 0x0000003900047213 */ /* 0x008fe40000000000 */
[----:B------:R-:W3:Y:S01]  /*3f70*/  LDL R57, [R1+0x1ec0] ;  /* 0x001ec00001397983 */ /* 0x000ee20000100800 */
[----:B------:R-:W-:-:S04]  /*3f80*/  IMAD.MOV R7, RZ, RZ, -R7 ;  /* 0x000000ffff077224 */ /* 0x000fc800078e0a07 */
[----:B------:R-:W-:Y:S01]  /*3f90*/  IMAD R7, R61, R7, R2 ;  /* 0x000000073d077224 */ /* 0x000fe200078e0202 */
[----:B------:R-:W-:-:S04]  /*3fa0*/  IABS R6, R58 ;  /* 0x0000003a00067213 */ /* 0x000fc80000000000 */
[----:B------:R-:W-:Y:S04]  /*3fb0*/  STL [R1+0x30], R7 ;  /* 0x0000300701007387 */ /* 0x000fe80000100800 */
[----:B------:R-:W3:Y:S01]  /*3fc0*/  LDL R58, [R1+0x1ebc] ;  /* 0x001ebc00013a7983 */ /* 0x000ee20000100800 */
[----:B------:R-:W-:Y:S01]  /*3fd0*/  IMAD.HI.U32 R8, R59, R3, RZ ;  /* 0x000000033b087227 */ /* 0x000fe200078e00ff */
[----:B------:R-:W-:-:S03]  /*3fe0*/  IABS R5, R52 ;  /* 0x0000003400057213 */ /* 0x000fc60000000000 */
[----:B------:R-:W-:Y:S02]  /*3ff0*/  IMAD.MOV R8, RZ, RZ, -R8 ;  /* 0x000000ffff087224 */ /* 0x000fe400078e0a08 */
[----:B------:R-:W-:-:S04]  /*4000*/  IMAD.HI.U32 R9, R59, R4, RZ ;  /* 0x000000043b097227 */ /* 0x000fc800078e00ff */
[----:B------:R-:W-:-:S04]  /*4010*/  IMAD.HI.U32 R10, R59, R5, RZ ;  /* 0x000000053b0a7227 */ /* 0x000fc800078e00ff */
[----:B------:R-:W-:-:S04]  /*4020*/  IMAD.HI.U32 R11, R59, R6, RZ ;  /* 0x000000063b0b7227 */ /* 0x000fc800078e00ff */
[C---:B------:R-:W-:Y:S02]  /*4030*/  IMAD R3, R61.reuse, R8, R3 ;  /* 0x000000083d037224 */ /* 0x040fe400078e0203 */
[----:B------:R-:W-:Y:S02]  /*4040*/  IMAD.MOV R9, RZ, RZ, -R9 ;  /* 0x000000ffff097224 */ /* 0x000fe400078e0a09 */
[----:B------:R-:W-:Y:S02]  /*4050*/  IMAD.MOV R10, RZ, RZ, -R10 ;  /* 0x000000ffff0a7224 */ /* 0x000fe400078e0a0a */
[----:B------:R-:W-:Y:S01]  /*4060*/  IMAD.MOV R11, RZ, RZ, -R11 ;  /* 0x000000ffff0b7224 */ /* 0x000fe200078e0a0b */
[----:B------:R0:W-:Y:S01]  /*4070*/  STL [R1+0x2c], R3 ;  /* 0x00002c0301007387 */ /* 0x0001e20000100800 */
[C---:B------:R-:W-:Y:S02]  /*4080*/  IMAD R2, R61.reuse, R9, R4 ;  /* 0x000000093d027224 */ /* 0x040fe400078e0204 */
[----:B------:R-:W-:-:S03]  /*4090*/  IMAD R4, R61, R11, R6 ;  /* 0x0000000b3d047224 */ /* 0x000fc600078e0206 */
[----:B------:R1:W-:Y:S01]  /*40a0*/  STL [R1+0x28], R2 ;  /* 0x0000280201007387 */ /* 0x0003e20000100800 */
[----:B0-----:R-:W-:-:S05]  /*40b0*/  IMAD R3, R61, R10, R5 ;  /* 0x0000000a3d037224 */ /* 0x001fca00078e0205 */
[----:B------:R2:W-:Y:S01]  /*40c0*/  STL [R1+0x24], R3 ;  /* 0x0000240301007387 */ /* 0x0005e20000100800 */
[----:B-1----:R-:W-:-:S03]  /*40d0*/  IABS R2, R53 ;  /* 0x0000003500027213 */ /* 0x002fc60000000000 */
[----:B------:R4:W-:Y:S04]  /*40e0*/  STL [R1+0x20], R4 ;  /* 0x0000200401007387 */ /* 0x0009e80000100800 */
[----:B------:R-:W3:Y:S01]  /*40f0*/  LDL R52, [R1+0x1eb8] ;  /* 0x001eb80001347983 */ /* 0x000ee20000100800 */
[----:B------:R-:W-:-:S03]  /*4100*/  IMAD.HI.U32 R7, R59, R2, RZ ;  /* 0x000000023b077227 */ /* 0x000fc600078e00ff */
[----:B------:R-:W3:Y:S01]  /*4110*/  LDL R53, [R1+0x1eb4] ;  /* 0x001eb40001357983 */ /* 0x000ee20000100800 */
[----:B------:R-:W-:-:S04]  /*4120*/  IMAD.MOV R7, RZ, RZ, -R7 ;  /* 0x000000ffff077224 */ /* 0x000fc800078e0a07 */
[----:B------:R-:W-:Y:S01]  /*4130*/  IMAD R7, R61, R7, R2 ;  /* 0x000000073d077224 */ /* 0x000fe200078e0202 */
[----:B--2---:R-:W-:Y:S02]  /*4140*/  IABS R3, R54 ;  /* 0x0000003600037213 */ /* 0x004fe40000000000 */
[----:B------:R-:W2:Y:S03]  /*4150*/  LDL R54, [R1+0x1eac] ;  /* 0x001eac0001367983 */ /* 0x000ea60000100800 */
[----:B------:R-:W-:-:S04]  /*4160*/  IMAD.HI.U32 R8, R59, R3, RZ ;  /* 0x000000033b087227 */ /* 0x000fc800078e00ff */
[----:B------:R-:W-:-:S04]  /*4170*/  IMAD.MOV R8, RZ, RZ, -R8 ;  /* 0x000000ffff087224 */ /* 0x000fc800078e0a08 */
[----:B------:R-:W-:Y:S01]  /*4180*/  IMAD R3, R61, R8, R3 ;  /* 0x000000083d037224 */ /* 0x000fe200078e0203 */
[----:B------:R-:W-:Y:S01]  /*4190*/  STL [R1+0x1c], R7 ;  /* 0x00001c0701007387 */ /* 0x000fe20000100800 */
[----:B----4-:R-:W-:Y:S02]  /*41a0*/  IABS R4, R55 ;  /* 0x0000003700047213 */ /* 0x010fe40000000000 */
[----:B------:R-:W-:-:S03]  /*41b0*/  IABS R5, R56 ;  /* 0x0000003800057213 */ /* 0x000fc60000000000 */
[----:B------:R-:W-:-:S04]  /*41c0*/  IMAD.HI.U32 R9, R59, R4, RZ ;  /* 0x000000043b097227 */ /* 0x000fc800078e00ff */
[----:B------:R-:W-:-:S04]  /*41d0*/  IMAD.HI.U32 R10, R59, R5, RZ ;  /* 0x000000053b0a7227 */ /* 0x000fc800078e00ff */
[----:B------:R-:W-:Y:S02]  /*41e0*/  IMAD.MOV R9, RZ, RZ, -R9 ;  /* 0x000000ffff097224 */ /* 0x000fe400078e0a09 */
[----:B------:R-:W-:Y:S02]  /*41f0*/  IMAD.MOV R10, RZ, RZ, -R10 ;  /* 0x000000ffff0a7224 */ /* 0x000fe400078e0a0a */
[C---:B------:R-:W-:Y:S01]  /*4200*/  IMAD R2, R61.reuse, R9, R4 ;  /* 0x000000093d027224 */ /* 0x040fe200078e0204 */
[----:B------:R0:W-:Y:S01]  /*4210*/  STL [R1+0x18], R3 ;  /* 0x0000180301007387 */ /* 0x0001e20000100800 */
[----:B------:R-:W-:-:S03]  /*4220*/  IMAD R4, R61, R10, R5 ;  /* 0x0000000a3d047224 */ /* 0x000fc600078e0205 */
[----:B------:R1:W-:Y:S01]  /*4230*/  STL [R1+0x14], R2 ;  /* 0x0000140201007387 */ /* 0x0003e20000100800 */
[----:B---3--:R-:W-:-:S05]  /*4240*/  IABS R6, R57 ;  /* 0x0000003900067213 */ /* 0x008fca0000000000 */
[----:B------:R-:W-:-:S04]  /*4250*/  IMAD.HI.U32 R11, R59, R6, RZ ;  /* 0x000000063b0b7227 */ /* 0x000fc800078e00ff */
[----:B------:R-:W-:Y:S01]  /*4260*/  IMAD.MOV R11, RZ, RZ, -R11 ;  /* 0x000000ffff0b7224 */ /* 0x000fe200078e0a0b */
[----:B------:R-:W-:Y:S03]  /*4270*/  STL [R1+0x10], R4 ;  /* 0x0000100401007387 */ /* 0x000fe60000100800 */
[----:B0-----:R-:W-:Y:S01]  /*4280*/  IMAD R3, R61, R11, R6 ;  /* 0x0000000b3d037224 */ /* 0x001fe200078e0206 */
[----:B------:R-:W3:Y:S04]  /*4290*/  LDL R55, [R1+0x1ea8] ;  /* 0x001ea80001377983 */ /* 0x000ee80000100800 */
[----:B------:R0:W-:Y:S04]  /*42a0*/  STL [R1+0xc], R3 ;  /* 0x00000c0301007387 */ /* 0x0001e80000100800 */
[----:B------:R-:W4:Y:S04]  /*42b0*/  LDL R57, [R1+0x1ea0] ;  /* 0x001ea00001397983 */ /* 0x000f280000100800 */
[----:B------:R-:W3:Y:S01]  /*42c0*/  LDL R56, [R1+0x1ea4] ;  /* 0x001ea40001387983 */ /* 0x000ee20000100800 */
[----:B-1----:R-:W-:-:S03]  /*42d0*/  IABS R2, R58 ;  /* 0x0000003a00027213 */ /* 0x002fc60000000000 */
[----:B------:R-:W3:Y:S01]  /*42e0*/  LDL R58, [R1+0x1e9c] ;  /* 0x001e9c00013a7983 */ /* 0x000ee20000100800 */
[----:B------:R-:W-:Y:S01]  /*42f0*/  IABS R60, R60 ;  /* 0x0000003c003c7213 */ /* 0x000fe20000000000 */
[----:B------:R-:W-:-:S04]  /*4300*/  IMAD.HI.U32 R6, R59, R2, RZ ;  /* 0x000000023b067227 */ /* 0x000fc800078e00ff */
[----:B------:R-:W-:-:S04]  /*4310*/  IMAD.HI.U32 R9, R59, R60, RZ ;  /* 0x0000003c3b097227 */ /* 0x000fc800078e00ff */
[----:B------:R-:W-:Y:S02]  /*4320*/  IMAD.MOV R6, RZ, RZ, -R6 ;  /* 0x000000ffff067224 */ /* 0x000fe400078e0a06 */
[----:B------:R-:W-:Y:S02]  /*4330*/  IMAD.MOV R9, RZ, RZ, -R9 ;  /* 0x000000ffff097224 */ /* 0x000fe400078e0a09 */
[C---:B------:R-:W-:Y:S02]  /*4340*/  IMAD R6, R61.reuse, R6, R2 ;  /* 0x000000063d067224 */ /* 0x040fe400078e0202 */
[----:B------:R-:W-:Y:S01]  /*4350*/  IMAD R60, R61, R9, R60 ;  /* 0x000000093d3c7224 */ /* 0x000fe200078e023c */
[----:B0-----:R-:W-:Y:S02]  /*4360*/  IABS R3, R52 ;  /* 0x0000003400037213 */ /* 0x001fe40000000000 */
[----:B------:R-:W-:-:S03]  /*4370*/  IABS R4, R53 ;  /* 0x0000003500047213 */ /* 0x000fc60000000000 */
[----:B------:R-:W-:-:S04]  /*4380*/  IMAD.HI.U32 R7, R59, R3, RZ ;  /* 0x000000033b077227 */ /* 0x000fc800078e00ff */
[----:B------:R-:W-:-:S04]  /*4390*/  IMAD.HI.U32 R8, R59, R4, RZ ;  /* 0x000000043b087227 */ /* 0x000fc800078e00ff */
[----:B------:R-:W-:Y:S02]  /*43a0*/  IMAD.MOV R7, RZ, RZ, -R7 ;  /* 0x000000ffff077224 */ /* 0x000fe400078e0a07 */
[----:B------:R-:W-:Y:S02]  /*43b0*/  IMAD.MOV R8, RZ, RZ, -R8 ;  /* 0x000000ffff087224 */ /* 0x000fe400078e0a08 */
[C---:B------:R-:W-:Y:S02]  /*43c0*/  IMAD R3, R61.reuse, R7, R3 ;  /* 0x000000073d037224 */ /* 0x040fe400078e0203 */
[----:B------:R-:W-:Y:S01]  /*43d0*/  IMAD R2, R61, R8, R4 ;  /* 0x000000083d027224 */ /* 0x000fe200078e0204 */
[----:B--2---:R-:W-:Y:S02]  /*43e0*/  IABS R5, R54 ;  /* 0x0000003600057213 */ /* 0x004fe40000000000 */
[----:B------:R-:W2:Y:S03]  /*43f0*/  LDL R54, [R1+0x1e98] ;  /* 0x001e980001367983 */ /* 0x000ea60000100800 */
[----:B------:R-:W-:Y:S01]  /*4400*/  IMAD.HI.U32 R10, R59, R5, RZ ;  /* 0x000000053b0a7227 */ /* 0x000fe200078e00ff */
[----:B------:R-:W-:Y:S03]  /*4410*/  STL [R1+0x8], R6 ;  /* 0x0000080601007387 */ /* 0x000fe60000100800 */
[----:B------:R-:W-:Y:S01]  /*4420*/  IMAD.MOV R10, RZ, RZ, -R10 ;  /* 0x000000ffff0a7224 */ /* 0x000fe200078e0a0a */
[----:B------:R-:W-:Y:S04]  /*4430*/  STL [R1+0x4], R3 ;  /* 0x0000040301007387 */ /* 0x000fe80000100800 */
[----:B------:R-:W-:Y:S04]  /*4440*/  STL [R1+0x21e8], R60 ;  /* 0x0021e83c01007387 */ /* 0x000fe80000100800 */
[----:B------:R0:W-:Y:S02]  /*4450*/  STL [R1], R2 ;  /* 0x0000000201007387 */ /* 0x0001e40000100800 */
[----:B0-----:R-:W-:-:S05]  /*4460*/  IMAD R2, R61, R10, R5 ;  /* 0x0000000a3d027224 */ /* 0x001fca00078e0205 */
[----:B------:R-:W-:Y:S01]  /*4470*/  STL [R1+0x21ec], R2 ;  /* 0x0021ec0201007387 */ /* 0x000fe20000100800 */
[----:B----4-:R-:W-:-:S03]  /*4480*/  IABS R5, R57 ;  /* 0x0000003900057213 */ /* 0x010fc60000000000 */
[----:B------:R-:W4:Y:S01]  /*4490*/  LDL R57, [R1+0x1e8c] ;  /* 0x001e8c0001397983 */ /* 0x000f220000100800 */
[----:B---3--:R-:W-:-:S03]  /*44a0*/  IABS R4, R56 ;  /* 0x0000003800047213 */ /* 0x008fc60000000000 */
[----:B------:R-:W3:Y:S01]  /*44b0*/  LDL R56, [R1+0x1e90] ;  /* 0x001e900001387983 */ /* 0x000ee20000100800 */
[----:B------:R-:W-:-:S03]  /*44c0*/  IABS R6, R58 ;  /* 0x0000003a00067213 */ /* 0x000fc60000000000 */
[----:B------:R-:W3:Y:S01]  /*44d0*/  LDL R58, [R1+0x1e88] ;  /* 0x001e8800013a7983 */ /* 0x000ee20000100800 */
[----:B------:R-:W-:-:S03]  /*44e0*/  IABS R3, R55 ;  /* 0x0000003700037213 */ /* 0x000fc60000000000 */
[----:B------:R-:W3:Y:S01]  /*44f0*/  LDL R55, [R1+0x1e94] ;  /* 0x001e940001377983 */ /* 0x000ee20000100800 */
        /* <DEDUP_REMOVED lines=12> */
[----:B--2---:R-:W-:Y:S02]  /*45c0*/  IABS R7, R54 ;  /* 0x0000003600077213 */ /* 0x004fe40000000000 */
[----:B------:R-:W2:Y:S03]  /*45d0*/  LDL R54, [R1+0x1e84] ;  /* 0x001e840001367983 */ /* 0x000ea60000100800 */
[----:B------:R-:W-:-:S04]  /*45e0*/  IMAD.HI.U32 R12, R59, R7, RZ ;  /* 0x000000073b0c7227 */ /* 0x000fc800078e00ff */
[----:B------:R-:W-:Y:S01]  /*45f0*/  IMAD.MOV R12, RZ, RZ, -R12 ;  /* 0x000000ffff0c7224 */ /* 0x000fe200078e0a0c */
[----:B------:R0:W-:Y:S03]  /*4600*/  STL [R1+0x21f0], R3 ;  /* 0x0021f00301007387 */ /* 0x0001e60000100800 */
[----:B------:R-:W-:Y:S01]  /*4610*/  IMAD R7, R61, R12, R7 ;  /* 0x0000000c3d077224 */ /* 0x000fe200078e0207 */
[----:B------:R1:W-:Y:S04]  /*4620*/  STL [R1+0x21cc], R4 ;  /* 0x0021cc0401007387 */ /* 0x0003e80000100800 */
[----:B------:R-:W-:Y:S04]  /*4630*/  STL [R1+0x21c8], R5 ;  /* 0x0021c80501007387 */ /* 0x000fe80000100800 */
[----:B------:R-:W-:Y:S04]  /*4640*/  STL [R1+0x21c4], R6 ;  /* 0x0021c40601007387 */ /* 0x000fe80000100800 */
[----:B------:R-:W-:Y:S04]  /*4650*/  STL [R1+0x21d0], R7 ;  /* 0x0021d00701007387 */ /* 0x000fe80000100800 */
[----:B------:R-:W2:Y:S01]  /*4660*/  LDL R53, [R1+0x1e70] ;  /* 0x001e700001357983 */ /* 0x000ea20000100800 */
        /* <DEDUP_REMOVED lines=20> */
[----:B------:R-:W-:Y:S04]  /*47b0*/  STL [R1+0x21d4], R8 ;  /* 0x0021d40801007387 */ /* 0x000fe80000100800 */
[----:B------:R-:W-:Y:S04]  /*47c0*/  STL [R1+0x21d8], R9 ;  /* 0x0021d80901007387 */ /* 0x000fe80000100800 */
[----:B------:R-:W-:Y:S04]  /*47d0*/  STL [R1+0x21dc], R10 ;  /* 0x0021dc0a01007387 */ /* 0x000fe80000100800 */
[----:B------:R0:W-:Y:S01]  /*47e0*/  STL [R1+0x21e0], R11 ;  /* 0x0021e00b01007387 */ /* 0x0001e20000100800 */
[----:B--2---:R-:W-:-:S05]  /*47f0*/  IABS R12, R54 ;  /* 0x00000036000c7213 */ /* 0x004fca0000000000 */
[----:B------:R-:W-:-:S04]  /*4800*/  IMAD.HI.U32 R17, R59, R12, RZ ;  /* 0x0000000c3b117227 */ /* 0x000fc800078e00ff */
[----:B------:R-:W-:-:S04]  /*4810*/  IMAD.MOV R17, RZ, RZ, -R17 ;  /* 0x000000ffff117224 */ /* 0x000fc800078e0a11 */
[----:B------:R-:W-:-:S05]  /*4820*/  IMAD R12, R61, R17, R12 ;  /* 0x000000113d0c7224 */ /* 0x000fca00078e020c */
[----:B------:R-:W-:Y:S04]  /*4830*/  STL [R1+0x21e4], R12 ;  /* 0x0021e40c01007387 */ /* 0x000fe80000100800 */
[----:B------:R-:W2:Y:S01]  /*4840*/  LDL R54, [R1+0x1e6c] ;  /* 0x001e6c0001367983 */ /* 0x000ea20000100800 */
[----:B----4-:R-:W-:-:S03]  /*4850*/  IABS R15, R57 ;  /* 0x00000039000f7213 */ /* 0x010fc60000000000 */
[----:B------:R-:W4:Y:S01]  /*4860*/  LDL R57, [R1+0x1e60] ;  /* 0x001e600001397983 */ /* 0x000f220000100800 */
[----:B---3--:R-:W-:-:S03]  /*4870*/  IABS R14, R56 ;  /* 0x00000038000e7213 */ /* 0x008fc60000000000 */
[----:B------:R-:W3:Y:S01]  /*4880*/  LDL R56, [R1+0x1e64] ;  /* 0x001e640001387983 */ /* 0x000ee20000100800 */
[----:B------:R-:W-:-:S03]  /*4890*/  IABS R16, R58 ;  /* 0x0000003a00107213 */ /* 0x000fc60000000000 */
[----:B------:R-:W2:Y:S01]  /*48a0*/  LDL R58, [R1+0x1e5c] ;  /* 0x001e5c00013a7983 */ /* 0x000ea20000100800 */
[----:B------:R-:W-:-:S03]  /*48b0*/  IABS R13, R55 ;  /* 0x00000037000d7213 */ /* 0x000fc60000000000 */
[----:B------:R-:W2:Y:S01]  /*48c0*/  LDL R55, [R1+0x1e68] ;  /* 0x001e680001377983 */ /* 0x000ea20000100800 */
[----:B------:R-:W-:Y:S01]  /*48d0*/  IABS R17, R53 ;  /* 0x0000003500117213 */ /* 0x000fe20000000000 */
[----:B------:R-:W-:-:S04]  /*48e0*/  IMAD.HI.U32 R19, R59, R14, RZ ;  /* 0x0000000e3b137227 */ /* 0x000fc800078e00ff */
        /* <DEDUP_REMOVED lines=13> */
[----:B------:R-:W-:Y:S01]  /*49c0*/  STL [R1+0x21f4], R13 ;  /* 0x0021f40d01007387 */ /* 0x000fe20000100800 */
[----:B------:R-:W-:-:S03]  /*49d0*/  IMAD R17, R61, R22, R17 ;  /* 0x000000163d117224 */ /* 0x000fc600078e0211 */
[----:B------:R-:W-:Y:S04]  /*49e0*/  STL [R1+0x21f8], R14 ;  /* 0x0021f80e01007387 */ /* 0x000fe80000100800 */
[----:B------:R-:W-:Y:S04]  /*49f0*/  STL [R1+0x21fc], R15 ;  /* 0x0021fc0f01007387 */ /* 0x000fe80000100800 */
[----:B------:R-:W-:Y:S04]  /*4a00*/  STL [R1+0x2200], R16 ;  /* 0x0022001001007387 */ /* 0x000fe80000100800 */
[----:B------:R-:W-:Y:S04]  /*4a10*/  STL [R1+0x2204], R17 ;  /* 0x0022041101007387 */ /* 0x000fe80000100800 */
[----:B------:R-:W2:Y:S04]  /*4a20*/  LDL R51, [R1+0x1e54] ;  /* 0x001e540001337983 */ /* 0x000ea80000100800 */
[----:B------:R-:W2:Y:S04]  /*4a30*/  LDL R53, [R1+0x1e48] ;  /* 0x001e480001357983 */ /* 0x000ea80000100800 */
[----:B------:R-:W2:Y:S01]  /*4a40*/  LDL R52, [R1+0x1e58] ;  /* 0x001e580001347983 */ /* 0x000ea20000100800 */
[----:B----4-:R-:W-:-:S03]  /*4a50*/  IABS R21, R57 ;  /* 0x0000003900157213 */ /* 0x010fc60000000000 */
[----:B------:R-:W4:Y:S01]  /*4a60*/  LDL R57, [R1+0x1e4c] ;  /* 0x001e4c0001397983 */ /* 0x000f220000100800 */
[----:B---3--:R-:W-:-:S03]  /*4a70*/  IABS R20, R56 ;  /* 0x0000003800147213 */ /* 0x008fc60000000000 */
[----:B------:R-:W3:Y:S01]  /*4a80*/  LDL R56, [R1+0x1e50] ;  /* 0x001e500001387983 */ /* 0x000ee20000100800 */
[----:B--2---:R-:W-:-:S03]  /*4a90*/  IABS R22, R58 ;  /* 0x0000003a00167213 */ /* 0x004fc60000000000 */
[----:B------:R-:W2:Y:S01]  /*4aa0*/  LDL R58, [R1+0x1e3c] ;  /* 0x001e3c00013a7983 */ /* 0x000ea20000100800 */
[----:B------:R-:W-:Y:S02]  /*4ab0*/  IABS R18, R54 ;  /* 0x0000003600127213 */ /* 0x000fe40000000000 */
[----:B------:R-:W-:Y:S01]  /*4ac0*/  IABS R19, R55 ;  /* 0x0000003700137213 */ /* 0x000fe20000000000 */
[C---:B------:R-:W-:Y:S01]  /*4ad0*/  IMAD.HI.U32 R25, R59.reuse, R20, RZ ;  /* 0x000000143b197227 */ /* 0x040fe200078e00ff */
[----:B------:R-:W2:Y:S03]  /*4ae0*/  LDL R54, [R1+0x1e44] ;  /* 0x001e440001367983 */ /* 0x000ea60000100800 */
[C---:B------:R-:W-:Y:S01]  /*4af0*/  IMAD.HI.U32 R23, R59.reuse, R18, RZ ;  /* 0x000000123b177227 */ /* 0x040fe200078e00ff */
[----:B------:R-:W2:Y:S03]  /*4b00*/  LDL R55, [R1+0x1e40] ;  /* 0x001e400001377983 */ /* 0x000ea60000100800 */
[----:B------:R-:W-:-:S04]  /*4b10*/  IMAD.HI.U32 R24, R59, R19, RZ ;  /* 0x000000133b187227 */ /* 0x000fc800078e00ff */
[----:B------:R-:W-:Y:S02]  /*4b20*/  IMAD.MOV R23, RZ, RZ, -R23 ;  /* 0x000000ffff177224 */ /* 0x000fe400078e0a17 */
[----:B------:R-:W-:Y:S02]  /*4b30*/  IMAD.MOV R24, RZ, RZ, -R24 ;  /* 0x000000ffff187224 */ /* 0x000fe400078e0a18 */
[----:B------:R-:W-:-:S04]  /*4b40*/  IMAD.HI.U32 R26, R59, R21, RZ ;  /* 0x000000153b1a7227 */ /* 0x000fc800078e00ff */
[----:B------:R-:W-:Y:S02]  /*4b50*/  IMAD.MOV R25, RZ, RZ, -R25 ;  /* 0x000000ffff197224 */ /* 0x000fe400078e0a19 */
[C---:B------:R-:W-:Y:S02]  /*4b60*/  IMAD R18, R61.reuse, R23, R18 ;  /* 0x000000173d127224 */ /* 0x040fe400078e0212 */
[C---:B------:R-:W-:Y:S02]  /*4b70*/  IMAD R19, R61.reuse, R24, R19 ;  /* 0x000000183d137224 */ /* 0x040fe400078e0213 */
[----:B------:R-:W-:Y:S02]  /*4b80*/  IMAD.MOV R26, RZ, RZ, -R26 ;  /* 0x000000ffff1a7224 */ /* 0x000fe400078e0a1a */
[C---:B------:R-:W-:Y:S01]  /*4b90*/  IMAD R20, R61.reuse, R25, R20 ;  /* 0x000000193d147224 */ /* 0x040fe200078e0214 */
[----:B------:R-:W-:Y:S01]  /*4ba0*/  STL [R1+0x2208], R18 ;  /* 0x0022081201007387 */ /* 0x000fe20000100800 */
[----:B------:R-:W-:-:S03]  /*4bb0*/  IMAD R21, R61, R26, R21 ;  /* 0x0000001a3d157224 */ /* 0x000fc600078e0215 */
[----:B------:R-:W-:Y:S04]  /*4bc0*/  STL [R1+0x220c], R19 ;  /* 0x00220c1301007387 */ /* 0x000fe80000100800 */
[----:B------:R0:W-:Y:S01]  /*4bd0*/  STL [R1+0x2210], R20 ;  /* 0x0022101401007387 */ /* 0x0001e20000100800 */
[----:B------:R-:W-:-:S03]  /*4be0*/  IMAD.HI.U32 R27, R59, R22, RZ ;  /* 0x000000163b1b7227 */ /* 0x000fc600078e00ff */
[----:B------:R-:W2:Y:S01]  /*4bf0*/  LDL R50, [R1+0x1e30] ;  /* 0x001e300001327983 */ /* 0x000ea20000100800 */
[----:B----4-:R-:W-:-:S03]  /*4c00*/  IABS R26, R57 ;  /* 0x00000039001a7213 */ /* 0x010fc60000000000 */
[----:B0-----:R-:W4:Y:S04]  /*4c10*/  LDL R3, [R1+0x1df0] ;  /* 0x001df00001037983 */ /* 0x001f280000100800 */
[----:B------:R-:W4:Y:S01]  /*4c20*/  LDL R57, [R1+0x1e34] ;  /* 0x001e340001397983 */ /* 0x000f220000100800 */
[----:B---3--:R-:W-:-:S03]  /*4c30*/  IABS R25, R56 ;  /* 0x0000003800197213 */ /* 0x008fc60000000000 */
[----:B------:R-:W3:Y:S02]  /*4c40*/  LDL R56, [R1+0x1e38] ;  /* 0x001e380001387983 */ /* 0x000ee40000100800 */
[----:B------:R-:W-:Y:S01]  /*4c50*/  IMAD.HI.U32 R34, R59, R25, RZ ;  /* 0x000000193b227227 */ /* 0x000fe200078e00ff */
[----:B------:R-:W-:Y:S01]  /*4c60*/  IABS R23, R51 ;  /* 0x0000003300177213 */ /* 0x000fe20000000000 */
[----:B-1----:R-:W3:Y:S02]  /*4c70*/  LDL R4, [R1+0x1df4] ;  /* 0x001df40001047983 */ /* 0x002ee40000100800 */
[----:B------:R-:W-:Y:S02]  /*4c80*/  IMAD.MOV R34, RZ, RZ, -R34 ;  /* 0x000000ffff227224 */ /* 0x000fe400078e0a22 */
[----:B------:R-:W-:Y:S01]  /*4c90*/  IMAD.MOV R27, RZ, RZ, -R27 ;  /* 0x000000ffff1b7224 */ /* 0x000fe200078e0a1b */
[----:B------:R-:W-:Y:S01]  /*4ca0*/  IABS R24, R52 ;  /* 0x0000003400187213 */ /* 0x000fe20000000000 */
[C---:B------:R-:W-:Y:S01]  /*4cb0*/  IMAD R25, R61.reuse, R34, R25 ;  /* 0x000000223d197224 */ /* 0x040fe200078e0219 */
[----:B--2---:R-:W-:Y:S01]  /*4cc0*/  IABS R34, R58 ;  /* 0x0000003a00227213 */ /* 0x004fe20000000000 */
[----:B------:R-:W-:Y:S01]  /*4cd0*/  IMAD R22, R61, R27, R22 ;  /* 0x0000001b3d167224 */ /* 0x000fe200078e0216 */
[----:B------:R-:W2:Y:S01]  /*4ce0*/  LDL R58, [R1+0x1e20] ;  /* 0x001e2000013a7983 */ /* 0x000ea20000100800 */
[----:B------:R-:W-:-:S03]  /*4cf0*/  IABS R27, R53 ;  /* 0x00000035001b7213 */ /* 0x000fc60000000000 */
[----:B------:R-:W2:Y:S01]  /*4d00*/  LDL R53, [R1+0x1e24] ;  /* 0x001e240001357983 */ /* 0x000ea20000100800 */
[----:B------:R-:W-:-:S03]  /*4d10*/  IMAD.HI.U32 R32, R59, R23, RZ ;  /* 0x000000173b207227 */ /* 0x000fc600078e00ff */
[----:B------:R-:W2:Y:S01]  /*4d20*/  LDL R51, [R1+0x1e2c] ;  /* 0x001e2c0001337983 */ /* 0x000ea20000100800 */
[----:B------:R-:W-:-:S03]  /*4d30*/  IMAD.HI.U32 R33, R59, R24, RZ ;  /* 0x000000183b217227 */ /* 0x000fc600078e00ff */
[----:B------:R-:W2:Y:S01]  /*4d40*/  LDL R52, [R1+0x1e28] ;  /* 0x001e280001347983 */ /* 0x000ea20000100800 */
[----:B------:R-:W-:-:S03]  /*4d50*/  IMAD.HI.U32 R36, R59, R27, RZ ;  /* 0x0000001b3b247227 */ /* 0x000fc600078e00ff */
[----:B------:R-:W2:Y:S01]  /*4d60*/  LDL R2, [R1+0x1dec] ;  /* 0x001dec0001027983 */ /* 0x000ea20000100800 */
[----:B------:R-:W-:Y:S02]  /*4d70*/  IMAD.MOV R32, RZ, RZ, -R32 ;  /* 0x000000ffff207224 */ /* 0x000fe400078e0a20 */
[----:B------:R-:W-:Y:S01]  /*4d80*/  IMAD.MOV R33, RZ, RZ, -R33 ;  /* 0x000000ffff217224 */ /* 0x000fe200078e0a21 */
[----:B------:R-:W2:Y:S01]  /*4d90*/  LDL R60, [R1+0x1de8] ;  /* 0x001de800013c7983 */ /* 0x000ea20000100800 */
[----:B------:R-:W-:Y:S02]  /*4da0*/  IMAD.MOV R36, RZ, RZ, -R36 ;  /* 0x000000ffff247224 */ /* 0x000fe400078e0a24 */
[----:B------:R-:W-:Y:S01]  /*4db0*/  IMAD.HI.U32 R35, R59, R26, RZ ;  /* 0x0000001a3b237227 */ /* 0x000fe200078e00ff */
[----:B------:R-:W2:Y:S03]  /*4dc0*/  LDL R11, [R1+0x1ddc] ;  /* 0x001ddc00010b7983 */ /* 0x000ea60000100800 */
[C---:B------:R-:W-:Y:S01]  /*4dd0*/  IMAD R23, R61.reuse, R32, R23 ;  /* 0x000000203d177224 */ /* 0x040fe200078e0217 */
[----:B------:R-:W-:Y:S01]  /*4de0*/  IABS R32, R54 ;  /* 0x0000003600207213 */ /* 0x000fe20000000000 */
[C---:B------:R-:W-:Y:S01]  /*4df0*/  IMAD R24, R61.reuse, R33, R24 ;  /* 0x000000213d187224 */ /* 0x040fe200078e0218 */
[----:B------:R-:W-:Y:S01]  /*4e00*/  IABS R33, R55 ;  /* 0x0000003700217213 */ /* 0x000fe20000000000 */
[----:B------:R-:W-:Y:S01]  /*4e10*/  IMAD R27, R61, R36, R27 ;  /* 0x000000243d1b7224 */ /* 0x000fe200078e021b */
[----:B------:R-:W2:Y:S01]  /*4e20*/  LDL R54, [R1+0x1e1c] ;  /* 0x001e1c0001367983 */ /* 0x000ea20000100800 */
[----:B------:R-:W-:-:S03]  /*4e30*/  IMAD.MOV R35, RZ, RZ, -R35 ;  /* 0x000000ffff237224 */ /* 0x000fc600078e0a23 */
[----:B------:R-:W2:Y:S01]  /*4e40*/  LDL R55, [R1+0x1e18] ;  /* 0x001e180001377983 */ /* 0x000ea20000100800 */
[----:B------:R-:W-:Y:S01]  /*4e50*/  IMAD R26, R61, R35, R26 ;  /* 0x000000233d1a7224 */ /* 0x000fe200078e021a */
[----:B----4-:R-:W-:Y:S02]  /*4e60*/  IABS R36, R57 ;  /* 0x0000003900247213 */ /* 0x010fe40000000000 */
[----:B------:R-:W4:Y:S01]  /*4e70*/  LDL R57, [R1+0x1e10] ;  /* 0x001e100001397983 */ /* 0x000f220000100800 */
[----:B---3--:R-:W-:-:S03]  /*4e80*/  IABS R35, R56 ;  /* 0x0000003800237213 */ /* 0x008fc60000000000 */
[----:B------:R-:W3:Y:S01]  /*4e90*/  LDL R56, [R1+0x1e14] ;  /* 0x001e140001387983 */ /* 0x000ee20000100800 */
[----:B------:R-:W-:-:S04]  /*4ea0*/  IMAD.HI.U32 R41, R59, R36, RZ ;  /* 0x000000243b297227 */ /* 0x000fc800078e00ff */
[----:B------:R-:W-:-:S04]  /*4eb0*/  IMAD.MOV R41, RZ, RZ, -R41 ;  /* 0x000000ffff297224 */ /* 0x000fc800078e0a29 */
[----:B------:R-:W-:Y:S01]  /*4ec0*/  IMAD R36, R61, R41, R36 ;  /* 0x000000293d247224 */ /* 0x000fe200078e0224 */
        /* <DEDUP_REMOVED lines=8> */
[----:B------:R-:W-:-:S04]  /*4f50*/  IMAD.HI.U32 R39, R59, R34, RZ ;  /* 0x000000223b277227 */ /* 0x000fc800078e00ff */
[C---:B------:R-:W-:Y:S01]  /*4f60*/  IMAD R32, R61.reuse, R37, R32 ;  /* 0x000000253d207224 */ /* 0x040fe200078e0220 */
[----:B------:R-:W-:Y:S01]  /*4f70*/  IABS R37, R50 ;  /* 0x0000003200257213 */ /* 0x000fe20000000000 */
[C---:B------:R-:W-:Y:S01]  /*4f80*/  IMAD R35, R61.reuse, R40, R35 ;  /* 0x000000283d237224 */ /* 0x040fe200078e0223 */
[----:B------:R-:W-:Y:S01]  /*4f90*/  IABS R40, R53 ;  /* 0x0000003500287213 */ /* 0x000fe20000000000 */
[----:B------:R-:W-:Y:S01]  /*4fa0*/  IMAD R33, R61, R38, R33 ;  /* 0x000000263d217224 */ /* 0x000fe200078e0221 */
[----:B------:R-:W-:Y:S01]  /*4fb0*/  IABS R38, R51 ;  /* 0x0000003300267213 */ /* 0x000fe20000000000 */
[----:B------:R-:W2:Y:S01]  /*4fc0*/  LDL R53, [R1+0x1e0c] ;  /* 0x001e0c0001357983 */ /* 0x000ea20000100800 */
[----:B------:R-:W-:Y:S02]  /*4fd0*/  IMAD.MOV R39, RZ, RZ, -R39 ;  /* 0x000000ffff277224 */ /* 0x000fe400078e0a27 */
[----:B------:R-:W-:-:S04]  /*4fe0*/  IMAD.HI.U32 R42, R59, R37, RZ ;  /* 0x000000253b2a7227 */ /* 0x000fc800078e00ff */
[----:B------:R-:W-:-:S04]  /*4ff0*/  IMAD.HI.U32 R43, R59, R38, RZ ;  /* 0x000000263b2b7227 */ /* 0x000fc800078e00ff */
[----:B------:R-:W-:Y:S01]  /*5000*/  IMAD R34, R61, R39, R34 ;  /* 0x000000273d227224 */ /* 0x000fe200078e0222 */
[----:B------:R-:W-:Y:S01]  /*5010*/  IABS R39, R52 ;  /* 0x0000003400277213 */ /* 0x000fe20000000000 */
        /* <DEDUP_REMOVED lines=13> */
[----:B------:R-:W-:Y:S02]  /*50f0*/  IMAD R39, R61, R44, R39 ;  /* 0x0000002c3d277224 */ /* 0x000fe400078e0227 */
[----:B------:R-:W-:-:S04]  /*5100*/  IMAD.HI.U32 R47, R59, R42, RZ ;  /* 0x0000002a3b2f7227 */ /* 0x000fc800078e00ff */
[----:B------:R-:W-:-:S04]  /*5110*/  IMAD.MOV R47, RZ, RZ, -R47 ;  /* 0x000000ffff2f7224 */ /* 0x000fc800078e0a2f */
[----:B------:R-:W-:Y:S01]  /*5120*/  IMAD R42, R61, R47, R42 ;  /* 0x0000002f3d2a7224 */ /* 0x000fe200078e022a */
[----:B----4-:R-:W-:Y:S02]  /*5130*/  IABS R45, R57 ;  /* 0x00000039002d7213 */ /* 0x010fe40000000000 */
[----:B------:R-:W4:Y:S01]  /*5140*/  LDL R57, [R1+0x1df8] ;  /* 0x001df80001397983 */ /* 0x000f220000100800 */
[----:B---3--:R-:W-:-:S03]  /*5150*/  IABS R44, R56 ;  /* 0x00000038002c7213 */ /* 0x008fc60000000000 */
[----:B------:R-:W3:Y:S01]  /*5160*/  LDL R56, [R1+0x1dfc] ;  /* 0x001dfc0001387983 */ /* 0x000ee20000100800 */
[----:B--2---:R-:W-:-:S03]  /*5170*/  IABS R47, R58 ;  /* 0x0000003a002f7213 */ /* 0x004fc60000000000 */
[----:B------:R-:W2:Y:S01]  /*5180*/  LDL R58, [R1+0x1dd8] ;  /* 0x001dd800013a7983 */ /* 0x000ea20000100800 */
[----:B------:R-:W-:-:S03]  /*5190*/  IMAD.HI.U32 R46, R59, R41, RZ ;  /* 0x000000293b2e7227 */ /* 0x000fc600078e00ff */
[----:B------:R-:W2:Y:S01]  /*51a0*/  LDL.LU R10, [R1+0x11c] ;  /* 0x00011c00010a7983 */ /* 0x000ea20000300800 */
[----:B------:R-:W-:Y:S02]  /*51b0*/  IMAD.MOV R46, RZ, RZ, -R46 ;  /* 0x000000ffff2e7224 */ /* 0x000fe400078e0a2e */
[----:B------:R-:W-:Y:S01]  /*51c0*/  IMAD.HI.U32 R50, R59, R43, RZ ;  /* 0x0000002b3b327227 */ /* 0x000fe200078e00ff */
[----:B------:R-:W2:Y:S03]  /*51d0*/  LDL.LU R9, [R1+0x118] ;  /* 0x0001180001097983 */ /* 0x000ea60000300800 */
[----:B------:R-:W-:Y:S02]  /*51e0*/  IMAD R41, R61, R46, R41 ;  /* 0x0000002e3d297224 */ /* 0x000fe400078e0229 */
[----:B------:R-:W-:-:S04]  /*51f0*/  IMAD.HI.U32 R49, R59, R44, RZ ;  /* 0x0000002c3b317227 */ /* 0x000fc800078e00ff */
[----:B------:R-:W-:-:S04]  /*5200*/  IMAD.HI.U32 R48, R59, R45, RZ ;  /* 0x0000002d3b307227 */ /* 0x000fc800078e00ff */
[----:B------:R-:W-:Y:S01]  /*5210*/  IMAD.MOV R51, RZ, RZ, -R50 ;  /* 0x000000ffff337224 */ /* 0x000fe200078e0a32 */
[----:B------:R-:W-:Y:S01]  /*5220*/  IABS R46, R53 ;  /* 0x00000035002e7213 */ /* 0x000fe20000000000 */
[----:B------:R-:W-:-:S04]  /*5230*/  IMAD.MOV R50, RZ, RZ, -R49 ;  /* 0x000000ffff327224 */ /* 0x000fc800078e0a31 */
[----:B------:R-:W-:-:S04]  /*5240*/  IMAD.HI.U32 R52, R59, R46, RZ ;  /* 0x0000002e3b347227 */ /* 0x000fc800078e00ff */
[----:B------:R-:W-:Y:S02]  /*5250*/  IMAD.MOV R49, RZ, RZ, -R48 ;  /* 0x000000ffff317224 */ /* 0x000fe400078e0a30 */
[----:B------:R-:W-:Y:S02]  /*5260*/  IMAD.MOV R48, RZ, RZ, -R52 ;  /* 0x000000ffff307224 */ /* 0x000fe400078e0a34 */
[C---:B------:R-:W-:Y:S02]  /*5270*/  IMAD R45, R61.reuse, R49, R45 ;  /* 0x000000313d2d7224 */ /* 0x040fe400078e022d */
[C---:B------:R-:W-:Y:S02]  /*5280*/  IMAD R46, R61.reuse, R48, R46 ;  /* 0x000000303d2e7224 */ /* 0x040fe400078e022e */
[C---:B------:R-:W-:Y:S02]  /*5290*/  IMAD R43, R61.reuse, R51, R43 ;  /* 0x000000333d2b7224 */ /* 0x040fe400078e022b */
[----:B------:R-:W-:Y:S01]  /*52a0*/  IMAD R44, R61, R50, R44 ;  /* 0x000000323d2c7224 */ /* 0x000fe200078e022c */
[----:B------:R-:W-:-:S02]  /*52b0*/  IABS R48, R54 ;  /* 0x0000003600307213 */ /* 0x000fc40000000000 */
[----:B------:R-:W-:-:S03]  /*52c0*/  IABS R49, R55 ;  /* 0x0000003700317213 */ /* 0x000fc60000000000 */
[----:B------:R-:W-:-:S04]  /*52d0*/  IMAD.HI.U32 R54, R59, R48, RZ ;  /* 0x000000303b367227 */ /* 0x000fc800078e00ff */
[----:B------:R-:W-:Y:S01]  /*52e0*/  IMAD.HI.U32 R53, R59, R49, RZ ;  /* 0x000000313b357227 */ /* 0x000fe200078e00ff */
[----:B----4-:R-:W-:Y:S02]  /*52f0*/  IABS R51, R57 ;  /* 0x0000003900337213 */ /* 0x010fe40000000000 */
[----:B---3--:R-:W-:-:S03]  /*5300*/  IABS R50, R56 ;  /* 0x0000003800327213 */ /* 0x008fc60000000000 */
[----:B------:R-:W-:-:S04]  /*5310*/  IMAD.HI.U32 R57, R59, R51, RZ ;  /* 0x000000333b397227 */ /* 0x000fc800078e00ff */
[----:B------:R-:W-:Y:S02]  /*5320*/  IMAD.MOV R56, RZ, RZ, -R54 ;  /* 0x000000ffff387224 */ /* 0x000fe400078e0a36 */
[----:B------:R-:W-:Y:S02]  /*5330*/  IMAD.MOV R54, RZ, RZ, -R53 ;  /* 0x000000ffff367224 */ /* 0x000fe400078e0a35 */
[----:B------:R-:W-:-:S04]  /*5340*/  IMAD.MOV R53, RZ, RZ, -R57 ;  /* 0x000000ffff357224 */ /* 0x000fc800078e0a39 */
[C---:B------:R-:W-:Y:S01]  /*5350*/  IMAD R51, R61.reuse, R53, R51 ;  /* 0x000000353d337224 */ /* 0x040fe200078e0233 */
[----:B------:R-:W-:Y:S01]  /*5360*/  IABS R53, R3 ;  /* 0x0000000300357213 */ /* 0x000fe20000000000 */
[----:B------:R-:W-:Y:S01]  /*5370*/  IMAD R48, R61, R56, R48 ;  /* 0x000000383d307224 */ /* 0x000fe200078e0230 */
[----:B--2---:R-:W-:-:S03]  /*5380*/  IABS R3, R58 ;  /* 0x0000003a00037213 */ /* 0x004fc60000000000 */
[----:B------:R-:W-:-:S04]  /*5390*/  IMAD.HI.U32 R56, R59, R53, RZ ;  /* 0x000000353b387227 */ /* 0x000fc800078e00ff */
[----:B------:R-:W-:Y:S02]  /*53a0*/  IMAD.MOV R57, RZ, RZ, -R56 ;  /* 0x000000ffff397224 */ /* 0x000fe400078e0a38 */
[----:B------:R-:W-:Y:S02]  /*53b0*/  IMAD.MOV.U32 R56, RZ, RZ, R3 ;  /* 0x000000ffff387224 */ /* 0x000fe400078e0003 */
[----:B------:R-:W2:Y:S04]  /*53c0*/  LDL.LU R3, [R1+0x114] ;  /* 0x0001140001037983 */ /* 0x000ea80000300800 */
[----:B------:R-:W3:Y:S04]  /*53d0*/  LDL.LU R20, [R1+0x110] ;  /* 0x0001100001147983 */ /* 0x000ee80000300800 */
[----:B------:R-:W4:Y:S04]  /*53e0*/  LDL.LU R8, [R1+0x10c] ;  /* 0x00010c0001087983 */ /* 0x000f280000300800 */
[----:B------:R-:W2:Y:S01]  /*53f0*/  LDL.LU R7, [R1+0x108] ;  /* 0x0001080001077983 */ /* 0x000ea20000300800 */
[----:B------:R-:W-:-:S03]  /*5400*/  IMAD.HI.U32 R52, R59, R47, RZ ;  /* 0x0000002f3b347227 */ /* 0x000fc600078e00ff */
[----:B------:R-:W2:Y:S01]  /*5410*/  LDL.LU R6, [R1+0x104] ;  /* 0x0001040001067983 */ /* 0x000ea20000300800 */
[----:B------:R-:W-:Y:S02]  /*5420*/  IMAD.MOV R52, RZ, RZ, -R52 ;  /* 0x000000ffff347224 */ /* 0x000fe400078e0a34 */
[----:B------:R-:W-:-:S04]  /*5430*/  IMAD.HI.U32 R55, R59, R50, RZ ;  /* 0x000000323b377227 */ /* 0x000fc800078e00ff */
[C---:B------:R-:W-:Y:S02]  /*5440*/  IMAD R47, R61.reuse, R52, R47 ;  /* 0x000000343d2f7224 */ /* 0x040fe400078e022f */
[----:B------:R-:W-:Y:S01]  /*5450*/  IMAD R49, R61, R54, R49 ;  /* 0x000000363d317224 */ /* 0x000fe200078e0231 */
[----:B------:R-:W-:Y:S01]  /*5460*/  IABS R54, R4 ;  /* 0x0000000400367213 */ /* 0x000fe20000000000 */
[----:B------:R-:W-:-:S04]  /*5470*/  IMAD.MOV R52, RZ, RZ, -R55 ;  /* 0x000000ffff347224 */ /* 0x000fc800078e0a37 */
[----:B------:R-:W-:Y:S02]  /*5480*/  IMAD R50, R61, R52, R50 ;  /* 0x000000343d327224 */ /* 0x000fe400078e0232 */
[----:B------:R-:W-:Y:S01]  /*5490*/  IMAD.MOV.U32 R52, RZ, RZ, R54 ;  /* 0x000000ffff347224 */ /* 0x000fe200078e0036 */
[----:B------:R-:W-:Y:S02]  /*54a0*/  IABS R54, R2 ;  /* 0x0000000200367213 */ /* 0x000fe40000000000 */
[----:B------:R-:W-:-:S04]  /*54b0*/  IABS R2, c[0x0][0x178] ;  /* 0x00005e0000027a13 */ /* 0x000fc80000000000 */
[C---:B------:R-:W-:Y:S02]  /*54c0*/  ISETP.GT.U32.AND P3, PT, R2.reuse, R28, PT ;  /* 0x0000001c0200720c */ /* 0x040fe40003f64070 */
[C---:B------:R-:W-:Y:S02]  /*54d0*/  ISETP.GT.U32.AND P0, PT, R2.reuse, R31, PT ;  /* 0x0000001f0200720c */ /* 0x040fe40003f04070 */
[----:B------:R-:W-:Y:S02]  /*54e0*/  IABS R55, R60 ;  /* 0x0000003c00377213 */ /* 0x000fe40000000000 */
[C---:B------:R-:W-:Y:S01]  /*54f0*/  ISETP.GT.U32.AND P1, PT, R2.reuse, R30, PT ;  /* 0x0000001e0200720c */ /* 0x040fe20003f24070 */
[----:B------:R-:W-:Y:S01]  /*5500*/  IMAD.HI.U32 R5, R59, R54, RZ ;  /* 0x000000363b057227 */ /* 0x000fe200078e00ff */
[----:B------:R-:W-:-:S05]  /*5510*/  ISETP.GT.U32.AND P2, PT, R2, R29, PT ;  /* 0x0000001d0200720c */ /* 0x000fca0003f44070 */
[----:B------:R-:W-:Y:S02]  /*5520*/  @!P3 IMAD.IADD R28, R28, 0x1, -R2 ;  /* 0x000000011c1cb824 */ /* 0x000fe400078e0a02 */
[----:B------:R-:W-:-:S03]  /*5530*/  IMAD.HI.U32 R4, R59, R55, RZ ;  /* 0x000000373b047227 */ /* 0x000fc600078e00ff */
[----:B------:R-:W-:Y:S01]  /*5540*/  ISETP.GT.U32.AND P4, PT, R2, R28, PT ;  /* 0x0000001c0200720c */ /* 0x000fe20003f84070 */
[----:B------:R-:W-:Y:S02]  /*5550*/  IMAD R53, R61, R57, R53 ;  /* 0x000000393d357224 */ /* 0x000fe400078e0235 */
[----:B------:R-:W-:Y:S02]  /*5560*/  IMAD.MOV R57, RZ, RZ, -R5 ;  /* 0x000000ffff397224 */ /* 0x000fe400078e0a05 */
[----:B------:R-:W3:Y:S01]  /*5570*/  LDL.LU R5, [R1+0x100] ;  /* 0x0001000001057983 */ /* 0x000ee20000300800 */
[----:B------:R-:W-:Y:S02]  /*5580*/  IMAD.MOV R12, RZ, RZ, -R4 ;  /* 0x000000ffff0c7224 */ /* 0x000fe400078e0a04 */
[--C-:B------:R-:W-:Y:S01]  /*5590*/  @!P0 IMAD.IADD R31, R31, 0x1, -R2.reuse ;  /* 0x000000011f1f8824 */ /* 0x100fe200078e0a02 */
[----:B------:R-:W3:Y:S01]  /*55a0*/  LDL.LU R4, [R1+0xfc] ;  /* 0x0000fc0001047983 */ /* 0x000ee20000300800 */
[----:B------:R-:W-:-:S03]  /*55b0*/  @!P1 IMAD.IADD R30, R30, 0x1, -R2 ;  /* 0x000000011e1e9824 */ /* 0x000fc600078e0a02 */
[----:B------:R-:W3:Y:S01]  /*55c0*/  LDL.LU R60, [R1+0xf8] ;  /* 0x0000f800013c7983 */ /* 0x000ee20000300800 */
[--C-:B------:R-:W-:Y:S01]  /*55d0*/  @!P2 IMAD.IADD R29, R29, 0x1, -R2.reuse ;  /* 0x000000011d1da824 */ /* 0x100fe200078e0a02 */
[C---:B------:R-:W-:Y:S02]  /*55e0*/  ISETP.GT.U32.AND P1, PT, R2.reuse, R31, PT ;  /* 0x0000001f0200720c */ /* 0x040fe40003f24070 */
[----:B------:R-:W-:Y:S02]  /*55f0*/  ISETP.GT.U32.AND P2, PT, R61, R10, PT ;  /* 0x0000000a3d00720c */ /* 0x000fe40003f44070 */
[----:B------:R-:W-:Y:S01]  /*5600*/  ISETP.GT.U32.AND P5, PT, R2, R30, PT ;  /* 0x0000001e0200720c */ /* 0x000fe20003fa4070 */
[----:B------:R-:W-:Y:S01]  /*5610*/  @!P4 IMAD.IADD R28, R28, 0x1, -R2 ;  /* 0x000000011c1cc824 */ /* 0x000fe200078e0a02 */
[----:B------:R-:W-:-:S07]  /*5620*/  ISETP.GT.U32.AND P3, PT, R2, R29, PT ;  /* 0x0000001d0200720c */ /* 0x000fce0003f64070 */
[--C-:B------:R-:W-:Y:S02]  /*5630*/  @!P1 IMAD.IADD R31, R31, 0x1, -R2.reuse ;  /* 0x000000011f1f9824 */ /* 0x100fe400078e0a02 */
[----:B------:R-:W-:Y:S02]  /*5640*/  @!P2 IMAD.IADD R10, R10, 0x1, -R61 ;  /* 0x000000010a0aa824 */ /* 0x000fe400078e0a3d */
[--C-:B------:R-:W-:Y:S01]  /*5650*/  @!P5 IMAD.IADD R30, R30, 0x1, -R2.reuse ;  /* 0x000000011e1ed824 */ /* 0x100fe200078e0a02 */
[----:B------:R-:W-:Y:S01]  /*5660*/  STL [R1+0x21bc], R31 ;  /* 0x0021bc1f01007387 */ /* 0x000fe20000100800 */
[----:B------:R-:W-:-:S03]  /*5670*/  @!P3 IMAD.IADD R29, R29, 0x1, -R2 ;  /* 0x000000011d1db824 */ /* 0x000fc600078e0a02 */
[----:B------:R-:W-:Y:S04]  /*5680*/  STL [R1+0x21c0], R30 ;  /* 0x0021c01e01007387 */ /* 0x000fe80000100800 */
[----:B------:R-:W3:Y:S01]  /*5690*/  LDL.LU R2, [R1+0xf4] ;  /* 0x0000f40001027983 */ /* 0x000ee20000300800 */
[----:B------:R-:W-:-:S03]  /*56a0*/  ISETP.GT.U32.AND P6, PT, R61, R9, PT ;  /* 0x000000093d00720c */ /* 0x000fc60003fc4070 */
[----:B------:R-:W3:Y:S04]  /*56b0*/  LDL.LU R19, [R1+0xf0] ;  /* 0x0000f00001137983 */ /* 0x000ee80000300800 */
[----:B------:R-:W3:Y:S04]  /*56c0*/  LDL.LU R18, [R1+0xec] ;  /* 0x0000ec0001127983 */ /* 0x000ee80000300800 */
[----:B------:R-:W3:Y:S04]  /*56d0*/  LDL.LU R17, [R1+0xe8] ;  /* 0x0000e80001117983 */ /* 0x000ee80000300800 */
[----:B------:R-:W3:Y:S04]  /*56e0*/  LDL.LU R16, [R1+0xe4] ;  /* 0x0000e40001107983 */ /* 0x000ee80000300800 */
[----:B------:R-:W3:Y:S04]  /*56f0*/  LDL.LU R15, [R1+0xe0] ;  /* 0x0000e000010f7983 */ /* 0x000ee80000300800 */
[----:B------:R-:W3:Y:S01]  /*5700*/  LDL.LU R14, [R1+0xdc] ;  /* 0x0000dc00010e7983 */ /* 0x000ee20000300800 */
[----:B------:R-:W-:-:S03]  /*5710*/  IMAD R55, R61, R12, R55 ;  /* 0x0000000c3d377224 */ /* 0x000fc600078e0237 */
[----:B------:R-:W3:Y:S01]  /*5720*/  LDL.LU R13, [R1+0xd8] ;  /* 0x0000d800010d7983 */ /* 0x000ee20000300800 */
[----:B------:R-:W-:Y:S01]  /*5730*/  IMAD R54, R61, R57, R54 ;  /* 0x000000393d367224 */ /* 0x000fe200078e0236 */
[----:B------:R-:W-:Y:S01]  /*5740*/  IABS R57, R11 ;  /* 0x0000000b00397213 */ /* 0x000fe20000000000 */
[----:B------:R-:W-:Y:S01]  /*5750*/  @!P6 IMAD.IADD R9, R9, 0x1, -R61 ;  /* 0x000000010909e824 */ /* 0x000fe200078e0a3d */
[----:B----4-:R-:W-:-:S13]  /*5760*/  ISETP.GT.U32.AND P4, PT, R61, R8, PT ;  /* 0x000000083d00720c */ /* 0x010fda0003f84070 */
[----:B------:R-:W-:Y:S01]  /*5770*/  @!P4 IMAD.IADD R8, R8, 0x1, -R61 ;  /* 0x000000010808c824 */ /* 0x000fe200078e0a3d */
[C---:B------:R-:W-:Y:S02]  /*5780*/  ISETP.GT.U32.AND P4, PT, R61.reuse, R10, PT ;  /* 0x0000000a3d00720c */ /* 0x040fe40003f84070 */
[----:B--2---:R-:W-:-:S11]  /*5790*/  ISETP.GT.U32.AND P3, PT, R61, R7, PT ;  /* 0x000000073d00720c */ /* 0x004fd60003f64070 */
[----:B------:R-:W-:-:S05]  /*57a0*/  @!P4 IMAD.IADD R10, R10, 0x1, -R61 ;  /* 0x000000010a0ac824 */ /* 0x000fca00078e0a3d */
[----:B------:R0:W-:Y:S04]  /*57b0*/  STL [R1+0x11c], R10 ;  /* 0x00011c0a01007387 */ /* 0x0001e80000100800 */
[----:B------:R-:W2:Y:S04]  /*57c0*/  LDL.LU R12, [R1+0xd4] ;  /* 0x0000d400010c7983 */ /* 0x000ea80000300800 */
[----:B------:R-:W4:Y:S01]  /*57d0*/  LDL.LU R11, [R1+0xd0] ;  /* 0x0000d000010b7983 */ /* 0x000f220000300800 */
[----:B------:R-:W-:Y:S01]  /*57e0*/  @!P3 IMAD.IADD R7, R7, 0x1, -R61 ;  /* 0x000000010707b824 */ /* 0x000fe200078e0a3d */
[----:B------:R-:W-:-:S13]  /*57f0*/  ISETP.GT.U32.AND P3, PT, R61, R9, PT ;  /* 0x000000093d00720c */ /* 0x000fda0003f64070 */
[----:B------:R-:W-:-:S05]  /*5800*/  @!P3 IMAD.IADD R9, R9, 0x1, -R61 ;  /* 0x000000010909b824 */ /* 0x000fca00078e0a3d */
[----:B------:R1:W-:Y:S04]  /*5810*/  STL [R1+0x118], R9 ;  /* 0x0001180901007387 */ /* 0x0003e80000100800 */
[----:B0-----:R-:W4:Y:S01]  /*5820*/  LDL.LU R10, [R1+0xcc] ;  /* 0x0000cc00010a7983 */ /* 0x001f220000300800 */
[C---:B------:R-:W-:Y:S02]  /*5830*/  ISETP.GT.U32.AND P0, PT, R61.reuse, R0, PT ;  /* 0x000000003d00720c */ /* 0x040fe40003f04070 */
[C---:B------:R-:W-:Y:S02]  /*5840*/  ISETP.GT.U32.AND P1, PT, R61.reuse, R3, PT ;  /* 0x000000033d00720c */ /* 0x040fe40003f24070 */
[C---:B---3--:R-:W-:Y:S01]  /*5850*/  ISETP.GT.U32.AND P5, PT, R61.reuse, R20, PT ;  /* 0x000000143d00720c */ /* 0x048fe20003fa4070 */
[----:B-1----:R-:W3:Y:S01]  /*5860*/  LDL.LU R9, [R1+0xc8] ;  /* 0x0000c80001097983 */ /* 0x002ee20000300800 */
[----:B------:R-:W-:-:S07]  /*5870*/  ISETP.GT.U32.AND P2, PT, R61, R5, PT ;  /* 0x000000053d00720c */ /* 0x000fce0003f44070 */
[--C-:B------:R-:W-:Y:S01]  /*5880*/  @!P0 IMAD.IADD R0, R0, 0x1, -R61.reuse ;  /* 0x0000000100008824 */ /* 0x100fe200078e0a3d */
[----:B------:R-:W-:Y:S01]  /*5890*/  ISETP.GT.U32.AND P0, PT, R61, R6, PT ;  /* 0x000000063d00720c */ /* 0x000fe20003f04070 */
[--C-:B------:R-:W-:Y:S01]  /*58a0*/  @!P1 IMAD.IADD R3, R3, 0x1, -R61.reuse ;  /* 0x0000000103039824 */ /* 0x100fe200078e0a3d */
[C---:B------:R-:W-:Y:S01]  /*58b0*/  ISETP.GT.U32.AND P1, PT, R61.reuse, R60, PT ;  /* 0x0000003c3d00720c */ /* 0x040fe20003f24070 */
[--C-:B------:R-:W-:Y:S01]  /*58c0*/  @!P5 IMAD.IADD R20, R20, 0x1, -R61.reuse ;  /* 0x000000011414d824 */ /* 0x100fe200078e0a3d */
[----:B------:R-:W-:Y:S01]  /*58d0*/  ISETP.GT.U32.AND P5, PT, R61, R0, PT ;  /* 0x000000003d00720c */ /* 0x000fe20003fa4070 */
[----:B------:R-:W-:Y:S01]  /*58e0*/  @!P2 IMAD.IADD R5, R5, 0x1, -R61 ;  /* 0x000000010505a824 */ /* 0x000fe200078e0a3d */
[C---:B------:R-:W-:Y:S02]  /*58f0*/  ISETP.GT.U32.AND P6, PT, R61.reuse, R4, PT ;  /* 0x000000043d00720c */ /* 0x040fe40003fc4070 */
[----:B------:R-:W-:-:S05]  /*5900*/  ISETP.GT.U32.AND P2, PT, R61, R20, PT ;  /* 0x000000143d00720c */ /* 0x000fca0003f44070 */
[--C-:B------:R-:W-:Y:S01]  /*5910*/  @!P0 IMAD.IADD R6, R6, 0x1, -R61.reuse ;  /* 0x0000000106068824 */ /* 0x100fe200078e0a3d */
[C---:B------:R-:W-:Y:S01]  /*5920*/  ISETP.GT.U32.AND P0, PT, R61.reuse, R3, PT ;  /* 0x000000033d00720c */ /* 0x040fe20003f04070 */
[--C-:B------:R-:W-:Y:S01]  /*5930*/  @!P1 IMAD.IADD R60, R60, 0x1, -R61.reuse ;  /* 0x000000013c3c9824 */ /* 0x100fe200078e0a3d */
[C---:B------:R-:W-:Y:S01]  /*5940*/  ISETP.GT.U32.AND P1, PT, R61.reuse, R8, PT ;  /* 0x000000083d00720c */ /* 0x040fe20003f24070 */
[--C-:B------:R-:W-:Y:S01]  /*5950*/  @!P5 IMAD.IADD R0, R0, 0x1, -R61.reuse ;  /* 0x000000010000d824 */ /* 0x100fe200078e0a3d */
[C---:B------:R-:W-:Y:S01]  /*5960*/  ISETP.GT.U32.AND P5, PT, R61.reuse, R7, PT ;  /* 0x000000073d00720c */ /* 0x040fe20003fa4070 */
[--C-:B------:R-:W-:Y:S01]  /*5970*/  @!P6 IMAD.IADD R4, R4, 0x1, -R61.reuse ;  /* 0x000000010404e824 */ /* 0x100fe200078e0a3d */
[C---:B------:R-:W-:Y:S01]  /*5980*/  ISETP.GT.U32.AND P6, PT, R61.reuse, R60, PT ;  /* 0x0000003c3d00720c */ /* 0x040fe20003fc4070 */
[----:B------:R-:W-:Y:S01]  /*5990*/  @!P2 IMAD.IADD R20, R20, 0x1, -R61 ;  /* 0x000000011414a824 */ /* 0x000fe200078e0a3d */
[C---:B------:R-:W-:Y:S02]  /*59a0*/  ISETP.GT.U32.AND P2, PT, R61.reuse, R2, PT ;  /* 0x000000023d00720c */ /* 0x040fe40003f44070 */
[----:B------:R-:W-:-:S03]  /*59b0*/  ISETP.GT.U32.AND P4, PT, R61, R6, PT ;  /* 0x000000063d00720c */ /* 0x000fc60003f84070 */
[--C-:B------:R-:W-:Y:S02]  /*59c0*/  @!P0 IMAD.IADD R3, R3, 0x1, -R61.reuse ;  /* 0x0000000103038824 */ /* 0x100fe400078e0a3d */
[--C-:B------:R-:W-:Y:S01]  /*59d0*/  @!P1 IMAD.IADD R8, R8, 0x1, -R61.reuse ;  /* 0x0000000108089824 */ /* 0x100fe200078e0a3d */
[----:B------:R-:W-:Y:S01]  /*59e0*/  ISETP.GT.U32.AND P1, PT, R61, R19, PT ;  /* 0x000000133d00720c */ /* 0x000fe20003f24070 */
[--C-:B------:R-:W-:Y:S01]  /*59f0*/  @!P5 IMAD.IADD R7, R7, 0x1, -R61.reuse ;  /* 0x000000010707d824 */ /* 0x100fe200078e0a3d */
[C---:B------:R-:W-:Y:S01]  /*5a00*/  ISETP.GT.U32.AND P5, PT, R61.reuse, R18, PT ;  /* 0x000000123d00720c */ /* 0x040fe20003fa4070 */
[----:B------:R0:W-:Y:S01]  /*5a10*/  STL [R1+0x114], R3 ;  /* 0x0001140301007387 */ /* 0x0001e20000100800 */
[--C-:B------:R-:W-:Y:S01]  /*5a20*/  @!P6 IMAD.IADD R60, R60, 0x1, -R61.reuse ;  /* 0x000000013c3ce824 */ /* 0x100fe200078e0a3d */
[C---:B------:R-:W-:Y:S01]  /*5a30*/  ISETP.GT.U32.AND P6, PT, R61.reuse, R14, PT ;  /* 0x0000000e3d00720c */ /* 0x040fe20003fc4070 */
[--C-:B------:R-:W-:Y:S01]  /*5a40*/  @!P2 IMAD.IADD R2, R2, 0x1, -R61.reuse ;  /* 0x000000010202a824 */ /* 0x100fe200078e0a3d */
[----:B0-----:R-:W3:Y:S01]  /*5a50*/  LDL.LU R3, [R1+0xc4] ;  /* 0x0000c40001037983 */ /* 0x001ee20000300800 */
[C---:B------:R-:W-:Y:S01]  /*5a60*/  ISETP.GT.U32.AND P3, PT, R61.reuse, R5, PT ;  /* 0x000000053d00720c */ /* 0x040fe20003f64070 */
[----:B------:R-:W-:Y:S01]  /*5a70*/  @!P4 IMAD.IADD R6, R6, 0x1, -R61 ;  /* 0x000000010606c824 */ /* 0x000fe200078e0a3d */
[----:B------:R-:W-:-:S03]  /*5a80*/  ISETP.GT.U32.AND P2, PT, R61, R13, PT ;  /* 0x0000000d3d00720c */ /* 0x000fc60003f44070 */
[--C-:B------:R-:W-:Y:S01]  /*5a90*/  @!P1 IMAD.IADD R19, R19, 0x1, -R61.reuse ;  /* 0x0000000113139824 */ /* 0x100fe200078e0a3d */
[C---:B------:R-:W-:Y:S02]  /*5aa0*/  ISETP.GT.U32.AND P4, PT, R61.reuse, R17, PT ;  /* 0x000000113d00720c */ /* 0x040fe40003f84070 */
[C---:B------:R-:W-:Y:S01]  /*5ab0*/  ISETP.GT.U32.AND P0, PT, R61.reuse, R4, PT ;  /* 0x000000043d00720c */ /* 0x040fe20003f04070 */
[--C-:B------:R-:W-:Y:S02]  /*5ac0*/  @!P5 IMAD.IADD R18, R18, 0x1, -R61.reuse ;  /* 0x000000011212d824 */ /* 0x100fe400078e0a3d */
[--C-:B------:R-:W-:Y:S01]  /*5ad0*/  @!P6 IMAD.IADD R14, R14, 0x1, -R61.reuse ;  /* 0x000000010e0ee824 */ /* 0x100fe200078e0a3d */
[----:B------:R-:W-:Y:S01]  /*5ae0*/  ISETP.GT.U32.AND P6, PT, R61, R2, PT ;  /* 0x000000023d00720c */ /* 0x000fe20003fc4070 */
[----:B------:R-:W-:Y:S01]  /*5af0*/  STL [R1+0x110], R20 ;  /* 0x0001101401007387 */ /* 0x000fe20000100800 */
[--C-:B------:R-:W-:Y:S02]  /*5b00*/  @!P3 IMAD.IADD R5, R5, 0x1, -R61.reuse ;  /* 0x000000010505b824 */ /* 0x100fe400078e0a3d */
[----:B------:R-:W-:Y:S01]  /*5b10*/  @!P2 IMAD.IADD R13, R13, 0x1, -R61 ;  /* 0x000000010d0da824 */ /* 0x000fe200078e0a3d */
[----:B------:R-:W-:-:S02]  /*5b20*/  ISETP.GT.U32.AND P2, PT, R61, R19, PT ;  /* 0x000000133d00720c */ /* 0x000fc40003f44070 */
[--C-:B------:R-:W-:Y:S01]  /*5b30*/  @!P4 IMAD.IADD R17, R17, 0x1, -R61.reuse ;  /* 0x000000011111c824 */ /* 0x100fe200078e0a3d */
[----:B------:R-:W-:Y:S01]  /*5b40*/  STL [R1+0x10c], R8 ;  /* 0x00010c0801007387 */ /* 0x000fe20000100800 */
[----:B------:R-:W-:-:S03]  /*5b50*/  @!P0 IMAD.IADD R4, R4, 0x1, -R61 ;  /* 0x0000000104048824 */ /* 0x000fc600078e0a3d */
[----:B------:R-:W-:Y:S04]  /*5b60*/  STL [R1+0x108], R7 ;  /* 0x0001080701007387 */ /* 0x000fe80000100800 */
[----:B------:R-:W-:Y:S04]  /*5b70*/  STL [R1+0x104], R6 ;  /* 0x0001040601007387 */ /* 0x000fe80000100800 */
[----:B------:R0:W-:Y:S01]  /*5b80*/  STL [R1+0x100], R5 ;  /* 0x0001000501007387 */ /* 0x0001e20000100800 */
[----:B------:R-:W-:Y:S01]  /*5b90*/  ISETP.GT.U32.AND P3, PT, R61, R16, PT ;  /* 0x000000103d00720c */ /* 0x000fe20003f64070 */
[----:B------:R-:W-:-:S02]  /*5ba0*/  @!P6 IMAD.IADD R2, R2, 0x1, -R61 ;  /* 0x000000010202e824 */ /* 0x000fc400078e0a3d */
[----:B0-----:R-:W3:Y:S04]  /*5bb0*/  LDL R5, [R1+0x1de0] ;  /* 0x001de00001057983 */ /* 0x001ee80000100800 */
[----:B------:R-:W-:Y:S04]  /*5bc0*/  STL [R1+0xfc], R4 ;  /* 0x0000fc0401007387 */ /* 0x000fe80000100800 */
[----:B------:R0:W-:Y:S01]  /*5bd0*/  STL [R1+0xf8], R60 ;  /* 0x0000f83c01007387 */ /* 0x0001e20000100800 */
[----:B------:R-:W-:-:S03]  /*5be0*/  @!P2 IMAD.IADD R19, R19, 0x1, -R61 ;  /* 0x000000011313a824 */ /* 0x000fc600078e0a3d */
[----:B0-----:R-:W3:Y:S04]  /*5bf0*/  LDL.LU R60, [R1+0xc0] ;  /* 0x0000c000013c7983 */ /* 0x001ee80000300800 */
[----:B------:R-:W3:Y:S04]  /*5c00*/  LDL.LU R8, [R1+0xbc] ;  /* 0x0000bc0001087983 */ /* 0x000ee80000300800 */
[----:B------:R-:W3:Y:S04]  /*5c10*/  LDL.LU R7, [R1+0xb8] ;  /* 0x0000b80001077983 */ /* 0x000ee80000300800 */
[----:B------:R-:W3:Y:S04]  /*5c20*/  LDL.LU R6, [R1+0xb4] ;  /* 0x0000b40001067983 */ /* 0x000ee80000300800 */
[----:B------:R-:W3:Y:S04]  /*5c30*/  LDL.LU R4, [R1+0xb0] ;  /* 0x0000b00001047983 */ /* 0x000ee80000300800 */
[----:B------:R0:W-:Y:S01]  /*5c40*/  STL [R1+0xf4], R2 ;  /* 0x0000f40201007387 */ /* 0x0001e20000100800 */
[----:B------:R-:W-:-:S03]  /*5c50*/  @!P3 IMAD.IADD R16, R16, 0x1, -R61 ;  /* 0x000000011010b824 */ /* 0x000fc600078e0a3d */
[----:B0-----:R-:W3:Y:S04]  /*5c60*/  LDL.LU R2, [R1+0xac] ;  /* 0x0000ac0001027983 */ /* 0x001ee80000300800 */
[----:B------:R0:W-:Y:S04]  /*5c70*/  STL [R1+0xf0], R19 ;  /* 0x0000f01301007387 */ /* 0x0001e80000100800 */
[----:B------:R-:W3:Y:S01]  /*5c80*/  LDL.LU R31, [R1+0xa8] ;  /* 0x0000a800011f7983 */ /* 0x000ee20000300800 */
[C---:B--2---:R-:W-:Y:S02]  /*5c90*/  ISETP.GT.U32.AND P1, PT, R61.reuse, R12, PT ;  /* 0x0000000c3d00720c */ /* 0x044fe40003f24070 */
[----:B----4-:R-:W-:-:S11]  /*5ca0*/  ISETP.GT.U32.AND P5, PT, R61, R11, PT ;  /* 0x0000000b3d00720c */ /* 0x010fd60003fa4070 */
[--C-:B------:R-:W-:Y:S01]  /*5cb0*/  @!P1 IMAD.IADD R12, R12, 0x1, -R61.reuse ;  /* 0x000000010c0c9824 */ /* 0x100fe200078e0a3d */
[----:B------:R-:W-:Y:S01]  /*5cc0*/  ISETP.GT.U32.AND P1, PT, R61, R18, PT ;  /* 0x000000123d00720c */ /* 0x000fe20003f24070 */
[----:B------:R-:W-:Y:S01]  /*5cd0*/  @!P5 IMAD.IADD R11, R11, 0x1, -R61 ;  /* 0x000000010b0bd824 */ /* 0x000fe200078e0a3d */
[----:B------:R-:W-:-:S11]  /*5ce0*/  ISETP.GT.U32.AND P5, PT, R61, R17, PT ;  /* 0x000000113d00720c */ /* 0x000fd60003fa4070 */
[--C-:B------:R-:W-:Y:S01]  /*5cf0*/  @!P1 IMAD.IADD R18, R18, 0x1, -R61.reuse ;  /* 0x0000000112129824 */ /* 0x100fe200078e0a3d */
[----:B------:R-:W-:Y:S01]  /*5d00*/  ISETP.GT.U32.AND P4, PT, R61, R10, PT ;  /* 0x0000000a3d00720c */ /* 0x000fe20003f84070 */
[----:B------:R-:W-:-:S03]  /*5d10*/  @!P5 IMAD.IADD R17, R17, 0x1, -R61 ;  /* 0x000000011111d824 */ /* 0x000fc600078e0a3d */
[----:B------:R1:W-:Y:S04]  /*5d20*/  STL [R1+0xec], R18 ;  /* 0x0000ec1201007387 */ /* 0x0003e80000100800 */
[----:B------:R-:W2:Y:S04]  /*5d30*/  LDL.LU R20, [R1+0xa4] ;  /* 0x0000a40001147983 */ /* 0x000ea80000300800 */
[----:B------:R4:W-:Y:S04]  /*5d40*/  STL [R1+0xe8], R17 ;  /* 0x0000e81101007387 */ /* 0x0009e80000100800 */
[----:B0-----:R-:W2:Y:S01]  /*5d50*/  LDL.LU R19, [R1+0xa0] ;  /* 0x0000a00001137983 */ /* 0x001ea20000300800 */
[----:B------:R-:W-:Y:S01]  /*5d60*/  @!P4 IMAD.IADD R10, R10, 0x1, -R61 ;  /* 0x000000010a0ac824 */ /* 0x000fe200078e0a3d */
[----:B------:R-:W-:-:S02]  /*5d70*/  ISETP.GT.U32.AND P4, PT, R61, R16, PT ;  /* 0x000000103d00720c */ /* 0x000fc40003f84070 */
[----:B-1----:R-:W2:Y:S11]  /*5d80*/  LDL.LU R18, [R1+0x9c] ;  /* 0x00009c0001127983 */ /* 0x002eb60000300800 */
[----:B------:R-:W-:-:S05]  /*5d90*/  @!P4 IMAD.IADD R16, R16, 0x1, -R61 ;  /* 0x000000011010c824 */ /* 0x000fca00078e0a3d */
[----:B------:R0:W-:Y:S04]  /*5da0*/  STL [R1+0xe4], R16 ;  /* 0x0000e41001007387 */ /* 0x0001e80000100800 */
[----:B----4-:R-:W4:Y:S01]  /*5db0*/  LDL.LU R17, [R1+0x98] ;  /* 0x0000980001117983 */ /* 0x010f220000300800 */
[C---:B------:R-:W-:Y:S02]  /*5dc0*/  ISETP.GT.U32.AND P0, PT, R61.reuse, R15, PT ;  /* 0x0000000f3d00720c */ /* 0x040fe40003f04070 */
[----:B---3--:R-:W-:Y:S01]  /*5dd0*/  ISETP.GT.U32.AND P3, PT, R61, R9, PT ;  /* 0x000000093d00720c */ /* 0x008fe20003f64070 */
[----:B------:R-:W-:Y:S01]  /*5de0*/  IMAD.HI.U32 R58, R59, R52, RZ ;  /* 0x000000343b3a7227 */ /* 0x000fe200078e00ff */
[----:B------:R-:W-:Y:S01]  /*5df0*/  ISETP.GT.U32.AND P2, PT, R61, R13, PT ;  /* 0x0000000d3d00720c */ /* 0x000fe20003f44070 */
[----:B0-----:R-:W3:Y:S08]  /*5e00*/  LDL.LU R16, [R1+0x94] ;  /* 0x0000940001107983 */ /* 0x001ef00000300800 */
[----:B------:R-:W-:Y:S01]  /*5e10*/  @!P0 IMAD.IADD R15, R15, 0x1, -R61 ;  /* 0x000000010f0f8824 */ /* 0x000fe200078e0a3d */
[----:B------:R-:W-:Y:S01]  /*5e20*/  ISETP.GT.U32.AND P0, PT, R61, R3, PT ;  /* 0x000000033d00720c */ /* 0x000fe20003f04070 */
[----:B------:R-:W-:-:S02]  /*5e30*/  IMAD.MOV R58, RZ, RZ, -R58 ;  /* 0x000000ffff3a7224 */ /* 0x000fc400078e0a3a */
[----:B------:R-:W-:Y:S01]  /*5e40*/  @!P3 IMAD.IADD R9, R9, 0x1, -R61 ;  /* 0x000000010909b824 */ /* 0x000fe200078e0a3d */
[C---:B------:R-:W-:Y:S01]  /*5e50*/  ISETP.GT.U32.AND P3, PT, R61.reuse, R15, PT ;  /* 0x0000000f3d00720c */ /* 0x040fe20003f64070 */
[----:B------:R-:W-:Y:S02]  /*5e60*/  IMAD R52, R61, R58, R52 ;  /* 0x0000003a3d347224 */ /* 0x000fe400078e0234 */
[----:B------:R-:W-:-:S06]  /*5e70*/  IMAD.HI.U32 R58, R59, R56, RZ ;  /* 0x000000383b3a7227 */ /* 0x000fcc00078e00ff */
[----:B------:R-:W-:Y:S01]  /*5e80*/  @!P0 IMAD.IADD R3, R3, 0x1, -R61 ;  /* 0x0000000103038824 */ /* 0x000fe200078e0a3d */
[C---:B------:R-:W-:Y:S01]  /*5e90*/  ISETP.GT.U32.AND P0, PT, R61.reuse, R14, PT ;  /* 0x0000000e3d00720c */ /* 0x040fe20003f04070 */
[----:B------:R-:W-:Y:S01]  /*5ea0*/  IMAD.MOV R58, RZ, RZ, -R58 ;  /* 0x000000ffff3a7224 */ /* 0x000fe200078e0a3a */
[----:B------:R-:W-:-:S03]  /*5eb0*/  ISETP.GT.U32.AND P1, PT, R61, R12, PT ;  /* 0x0000000c3d00720c */ /* 0x000fc60003f24070 */
[----:B------:R-:W-:Y:S02]  /*5ec0*/  IMAD R56, R61, R58, R56 ;  /* 0x0000003a3d387224 */ /* 0x000fe400078e0238 */
[----:B------:R-:W-:Y:S01]  /*5ed0*/  IMAD.HI.U32 R58, R59, R57, RZ ;  /* 0x000000393b3a7227 */ /* 0x000fe200078e00ff */
[----:B------:R-:W-:-:S03]  /*5ee0*/  ISETP.GT.U32.AND P6, PT, R61, R3, PT ;  /* 0x000000033d00720c */ /* 0x000fc60003fc4070 */
[----:B------:R-:W-:Y:S02]  /*5ef0*/  IMAD.MOV R58, RZ, RZ, -R58 ;  /* 0x000000ffff3a7224 */ /* 0x000fe400078e0a3a */
[--C-:B------:R-:W-:Y:S02]  /*5f00*/  @!P3 IMAD.IADD R15, R15, 0x1, -R61.reuse ;  /* 0x000000010f0fb824 */ /* 0x100fe400078e0a3d */
[--C-:B------:R-:W-:Y:S02]  /*5f10*/  @!P0 IMAD.IADD R14, R14, 0x1, -R61.reuse ;  /* 0x000000010e0e8824 */ /* 0x100fe400078e0a3d */
[----:B------:R-:W-:Y:S01]  /*5f20*/  @!P2 IMAD.IADD R13, R13, 0x1, -R61 ;  /* 0x000000010d0da824 */ /* 0x000fe200078e0a3d */
[C---:B------:R-:W-:Y:S01]  /*5f30*/  ISETP.GT.U32.AND P5, PT, R61.reuse, R11, PT ;  /* 0x0000000b3d00720c */ /* 0x040fe20003fa4070 */
[----:B------:R-:W-:Y:S01]  /*5f40*/  IMAD R57, R61, R58, R57 ;  /* 0x0000003a3d397224 */ /* 0x000fe200078e0239 */
[----:B------:R0:W-:Y:S01]  /*5f50*/  STL [R1+0xe0], R15 ;  /* 0x0000e00f01007387 */ /* 0x0001e20000100800 */
[----:B------:R-:W-:Y:S01]  /*5f60*/  @!P1 IMAD.IADD R12, R12, 0x1, -R61 ;  /* 0x000000010c0c9824 */ /* 0x000fe200078e0a3d */
[----:B------:R-:W-:-:S02]  /*5f70*/  IABS R58, R5 ;  /* 0x00000005003a7213 */ /* 0x000fc40000000000 */
[----:B------:R-:W3:Y:S01]  /*5f80*/  LDL.LU R5, [R1+0x90] ;  /* 0x0000900001057983 */ /* 0x000ee20000300800 */
[--C-:B------:R-:W-:Y:S01]  /*5f90*/  @!P6 IMAD.IADD R3, R3, 0x1, -R61.reuse ;  /* 0x000000010303e824 */ /* 0x100fe200078e0a3d */
[C---:B------:R-:W-:Y:S02]  /*5fa0*/  ISETP.GT.U32.AND P4, PT, R61.reuse, R10, PT ;  /* 0x0000000a3d00720c */ /* 0x040fe40003f84070 */
[C---:B------:R-:W-:Y:S02]  /*5fb0*/  ISETP.GT.U32.AND P0, PT, R61.reuse, R60, PT ;  /* 0x0000003c3d00720c */ /* 0x040fe40003f04070 */
[C---:B------:R-:W-:Y:S02]  /*5fc0*/  ISETP.GT.U32.AND P2, PT, R61.reuse, R8, PT ;  /* 0x000000083d00720c */ /* 0x040fe40003f44070 */
[----:B------:R-:W-:Y:S01]  /*5fd0*/  ISETP.GT.U32.AND P1, PT, R61, R7, PT ;  /* 0x000000073d00720c */ /* 0x000fe20003f24070 */
[----:B------:R-:W-:Y:S01]  /*5fe0*/  @!P5 IMAD.IADD R11, R11, 0x1, -R61 ;  /* 0x000000010b0bd824 */ /* 0x000fe200078e0a3d */
[----:B------:R-:W-:-:S07]  /*5ff0*/  ISETP.GT.U32.AND P3, PT, R61, R9, PT ;  /* 0x000000093d00720c */ /* 0x000fce0003f64070 */
[--C-:B------:R-:W-:Y:S01]  /*6000*/  @!P0 IMAD.IADD R60, R60, 0x1, -R61.reuse ;  /* 0x000000013c3c8824 */ /* 0x100fe200078e0a3d */
[----:B------:R-:W-:Y:S01]  /*6010*/  ISETP.GT.U32.AND P5, PT, R61, R6, PT ;  /* 0x000000063d00720c */ /* 0x000fe20003fa4070 */
[--C-:B------:R-:W-:Y:S02]  /*6020*/  @!P2 IMAD.IADD R8, R8, 0x1, -R61.reuse ;  /* 0x000000010808a824 */ /* 0x100fe400078e0a3d */
[--C-:B------:R-:W-:Y:S01]  /*6030*/  @!P1 IMAD.IADD R7, R7, 0x1, -R61.reuse ;  /* 0x0000000107079824 */ /* 0x100fe200078e0a3d */
[----:B------:R-:W-:Y:S01]  /*6040*/  ISETP.GT.U32.AND P6, PT, R61, R31, PT ;  /* 0x0000001f3d00720c */ /* 0x000fe20003fc4070 */
[--C-:B------:R-:W-:Y:S01]  /*6050*/  @!P4 IMAD.IADD R10, R10, 0x1, -R61.reuse ;  /* 0x000000010a0ac824 */ /* 0x100fe200078e0a3d */
[----:B------:R1:W-:Y:S01]  /*6060*/  STL [R1+0xdc], R14 ;  /* 0x0000dc0e01007387 */ /* 0x0003e20000100800 */
[----:B------:R-:W-:-:S06]  /*6070*/  @!P3 IMAD.IADD R9, R9, 0x1, -R61 ;  /* 0x000000010909b824 */ /* 0x000fcc00078e0a3d */
[--C-:B------:R-:W-:Y:S01]  /*6080*/  @!P5 IMAD.IADD R6, R6, 0x1, -R61.reuse ;  /* 0x000000010606d824 */ /* 0x100fe200078e0a3d */
[----:B------:R0:W-:Y:S03]  /*6090*/  STL [R1+0xd8], R13 ;  /* 0x0000d80d01007387 */ /* 0x0001e60000100800 */
[----:B------:R-:W-:Y:S01]  /*60a0*/  @!P6 IMAD.IADD R31, R31, 0x1, -R61 ;  /* 0x000000011f1fe824 */ /* 0x000fe200078e0a3d */
[C---:B------:R-:W-:Y:S01]  /*60b0*/  ISETP.GT.U32.AND P6, PT, R61.reuse, R60, PT ;  /* 0x0000003c3d00720c */ /* 0x040fe20003fc4070 */
[----:B------:R0:W-:Y:S04]  /*60c0*/  STL [R1+0xd4], R12 ;  /* 0x0000d40c01007387 */ /* 0x0001e80000100800 */
[----:B------:R-:W-:Y:S04]  /*60d0*/  STL [R1+0xd0], R11 ;  /* 0x0000d00b01007387 */ /* 0x000fe80000100800 */
[----:B------:R-:W-:Y:S01]  /*60e0*/  STL [R1+0xcc], R10 ;  /* 0x0000cc0a01007387 */ /* 0x000fe20000100800 */
[----:B------:R-:W-:-:S03]  /*60f0*/  ISETP.GT.U32.AND P4, PT, R61, R4, PT ;  /* 0x000000043d00720c */ /* 0x000fc60003f84070 */
[----:B0-----:R-:W3:Y:S04]  /*6100*/  LDL.LU R15, [R1+0x8c] ;  /* 0x00008c00010f7983 */ /* 0x001ee80000300800 */
[----:B------:R-:W-:Y:S01]  /*6110*/  STL [R1+0xc8], R9 ;  /* 0x0000c80901007387 */ /* 0x000fe20000100800 */
[----:B------:R-:W-:-:S03]  /*6120*/  @!P6 IMAD.IADD R60, R60, 0x1, -R61 ;  /* 0x000000013c3ce824 */ /* 0x000fc600078e0a3d */
[----:B-1----:R-:W3:Y:S04]  /*6130*/  LDL.LU R14, [R1+0x88] ;  /* 0x00008800010e7983 */ /* 0x002ee80000300800 */
[----:B------:R-:W3:Y:S04]  /*6140*/  LDL.LU R13, [R1+0x84] ;  /* 0x00008400010d7983 */ /* 0x000ee80000300800 */
[----:B------:R0:W-:Y:S04]  /*6150*/  STL [R1+0xc4], R3 ;  /* 0x0000c40301007387 */ /* 0x0001e80000100800 */
[----:B------:R-:W3:Y:S04]  /*6160*/  LDL.LU R12, [R1+0x80] ;  /* 0x00008000010c7983 */ /* 0x000ee80000300800 */
[----:B0-----:R-:W3:Y:S04]  /*6170*/  LDL.LU R3, [R1+0x7c] ;  /* 0x00007c0001037983 */ /* 0x001ee80000300800 */
[----:B------:R0:W-:Y:S01]  /*6180*/  STL [R1+0xc0], R60 ;  /* 0x0000c03c01007387 */ /* 0x0001e20000100800 */
[----:B------:R-:W-:-:S03]  /*6190*/  @!P4 IMAD.IADD R4, R4, 0x1, -R61 ;  /* 0x000000010404c824 */ /* 0x000fc600078e0a3d */
[----:B0-----:R-:W3:Y:S04]  /*61a0*/  LDL.LU R60, [R1+0x78] ;  /* 0x00007800013c7983 */ /* 0x001ee80000300800 */
[----:B------:R-:W3:Y:S01]  /*61b0*/  LDL.LU R11, [R1+0x74] ;  /* 0x00007400010b7983 */ /* 0x000ee20000300800 */
[C---:B--2---:R-:W-:Y:S02]  /*61c0*/  ISETP.GT.U32.AND P0, PT, R61.reuse, R20, PT ;  /* 0x000000143d00720c */ /* 0x044fe40003f04070 */
[C---:B------:R-:W-:Y:S02]  /*61d0*/  ISETP.GT.U32.AND P2, PT, R61.reuse, R19, PT ;  /* 0x000000133d00720c */ /* 0x040fe40003f44070 */
[----:B------:R-:W-:-:S09]  /*61e0*/  ISETP.GT.U32.AND P1, PT, R61, R18, PT ;  /* 0x000000123d00720c */ /* 0x000fd20003f24070 */
[--C-:B------:R-:W-:Y:S01]  /*61f0*/  @!P0 IMAD.IADD R20, R20, 0x1, -R61.reuse ;  /* 0x0000000114148824 */ /* 0x100fe200078e0a3d */
[----:B------:R-:W-:Y:S01]  /*6200*/  ISETP.GT.U32.AND P0, PT, R61, R8, PT ;  /* 0x000000083d00720c */ /* 0x000fe20003f04070 */
[--C-:B------:R-:W-:Y:S01]  /*6210*/  @!P2 IMAD.IADD R19, R19, 0x1, -R61.reuse ;  /* 0x000000011313a824 */ /* 0x100fe200078e0a3d */
[C---:B------:R-:W-:Y:S01]  /*6220*/  ISETP.GT.U32.AND P2, PT, R61.reuse, R7, PT ;  /* 0x000000073d00720c */ /* 0x040fe20003f44070 */
[----:B------:R-:W-:Y:S01]  /*6230*/  @!P1 IMAD.IADD R18, R18, 0x1, -R61 ;  /* 0x0000000112129824 */ /* 0x000fe200078e0a3d */
[----:B------:R-:W-:-:S09]  /*6240*/  ISETP.GT.U32.AND P1, PT, R61, R6, PT ;  /* 0x000000063d00720c */ /* 0x000fd20003f24070 */
[--C-:B------:R-:W-:Y:S01]  /*6250*/  @!P0 IMAD.IADD R8, R8, 0x1, -R61.reuse ;  /* 0x0000000108088824 */ /* 0x100fe200078e0a3d */
[----:B----4-:R-:W-:Y:S01]  /*6260*/  ISETP.GT.U32.AND P5, PT, R61, R17, PT ;  /* 0x000000113d00720c */ /* 0x010fe20003fa4070 */
[----:B------:R-:W-:-:S03]  /*6270*/  @!P2 IMAD.IADD R7, R7, 0x1, -R61 ;  /* 0x000000010707a824 */ /* 0x000fc600078e0a3d */
[----:B------:R0:W-:Y:S01]  /*6280*/  STL [R1+0xbc], R8 ;  /* 0x0000bc0801007387 */ /* 0x0001e20000100800 */
[----:B------:R-:W-:-:S03]  /*6290*/  @!P1 IMAD.IADD R6, R6, 0x1, -R61 ;  /* 0x0000000106069824 */ /* 0x000fc600078e0a3d */
[----:B------:R-:W2:Y:S04]  /*62a0*/  LDL.LU R10, [R1+0x70] ;  /* 0x00007000010a7983 */ /* 0x000ea80000300800 */
[----:B------:R1:W-:Y:S04]  /*62b0*/  STL [R1+0xb8], R7 ;  /* 0x0000b80701007387 */ /* 0x0003e80000100800 */
[----:B------:R-:W4:Y:S01]  /*62c0*/  LDL.LU R9, [R1+0x6c] ;  /* 0x00006c0001097983 */ /* 0x000f220000300800 */
[----:B------:R-:W-:-:S03]  /*62d0*/  @!P5 IMAD.IADD R17, R17, 0x1, -R61 ;  /* 0x000000011111d824 */ /* 0x000fc600078e0a3d */
[----:B0-----:R-:W4:Y:S01]  /*62e0*/  LDL.LU R8, [R1+0x68] ;  /* 0x0000680001087983 */ /* 0x001f220000300800 */
[----:B------:R-:W-:-:S03]  /*62f0*/  ISETP.GT.U32.AND P5, PT, R61, R4, PT ;  /* 0x000000043d00720c */ /* 0x000fc60003fa4070 */
[----:B------:R0:W-:Y:S04]  /*6300*/  STL [R1+0xb4], R6 ;  /* 0x0000b40601007387 */ /* 0x0001e80000100800 */
[----:B-1----:R-:W4:Y:S04]  /*6310*/  LDL.LU R7, [R1+0x64] ;  /* 0x0000640001077983 */ /* 0x002f280000300800 */
[----:B0-----:R-:W4:Y:S02]  /*6320*/  LDL.LU R6, [R1+0x60] ;  /* 0x0000600001067983 */ /* 0x001f240000300800 */
[----:B------:R-:W-:-:S05]  /*6330*/  @!P5 IMAD.IADD R4, R4, 0x1, -R61 ;  /* 0x000000010404d824 */ /* 0x000fca00078e0a3d */
[----:B------:R0:W-:Y:S04]  /*6340*/  STL [R1+0xb0], R4 ;  /* 0x0000b00401007387 */ /* 0x0001e80000100800 */
[----:B0-----:R-:W4:Y:S01]  /*6350*/  LDL.LU R4, [R1+0x5c] ;  /* 0x00005c0001047983 */ /* 0x001f220000300800 */
[C---:B------:R-:W-:Y:S02]  /*6360*/  ISETP.GT.U32.AND P3, PT, R61.reuse, R2, PT ;  /* 0x000000023d00720c */ /* 0x040fe40003f64070 */
[----:B---3--:R-:W-:-:S11]  /*6370*/  ISETP.GT.U32.AND P4, PT, R61, R16, PT ;  /* 0x000000103d00720c */ /* 0x008fd60003f84070 */
[--C-:B------:R-:W-:Y:S01]  /*6380*/  @!P3 IMAD.IADD R2, R2, 0x1, -R61.reuse ;  /* 0x000000010202b824 */ /* 0x100fe200078e0a3d */
[C---:B------:R-:W-:Y:S02]  /*6390*/  ISETP.GT.U32.AND P3, PT, R61.reuse, R5, PT ;  /* 0x000000053d00720c */ /* 0x040fe40003f64070 */
[C---:B------:R-:W-:Y:S02]  /*63a0*/  ISETP.GT.U32.AND P0, PT, R61.reuse, R20, PT ;  /* 0x000000143d00720c */ /* 0x040fe40003f04070 */
[----:B------:R-:W-:Y:S01]  /*63b0*/  ISETP.GT.U32.AND P2, PT, R61, R19, PT ;  /* 0x000000133d00720c */ /* 0x000fe20003f44070 */
[----:B------:R-:W-:-:S08]  /*63c0*/  @!P4 IMAD.IADD R16, R16, 0x1, -R61 ;  /* 0x000000011010c824 */ /* 0x000fd000078e0a3d */
[--C-:B------:R-:W-:Y:S01]  /*63d0*/  @!P3 IMAD.IADD R5, R5, 0x1, -R61.reuse ;  /* 0x000000010505b824 */ /* 0x100fe200078e0a3d */
[C---:B------:R-:W-:Y:S02]  /*63e0*/  ISETP.GT.U32.AND P3, PT, R61.reuse, R31, PT ;  /* 0x0000001f3d00720c */ /* 0x040fe40003f64070 */
[C---:B------:R-:W-:Y:S02]  /*63f0*/  ISETP.GT.U32.AND P4, PT, R61.reuse, R2, PT ;  /* 0x000000023d00720c */ /* 0x040fe40003f84070 */
[C---:B------:R-:W-:Y:S02]  /*6400*/  ISETP.GT.U32.AND P1, PT, R61.reuse, R18, PT ;  /* 0x000000123d00720c */ /* 0x040fe40003f24070 */
[C---:B------:R-:W-:Y:S02]  /*6410*/  ISETP.GT.U32.AND P5, PT, R61.reuse, R17, PT ;  /* 0x000000113d00720c */ /* 0x040fe40003fa4070 */
[----:B------:R-:W-:Y:S01]  /*6420*/  ISETP.GT.U32.AND P6, PT, R61, R5, PT ;  /* 0x000000053d00720c */ /* 0x000fe20003fc4070 */
[----:B------:R-:W-:-:S04]  /*6430*/  @!P0 IMAD.IADD R20, R20, 0x1, -R61 ;  /* 0x0000000114148824 */ /* 0x000fc800078e0a3d */
[--C-:B------:R-:W-:Y:S02]  /*6440*/  @!P3 IMAD.IADD R31, R31, 0x1, -R61.reuse ;  /* 0x000000011f1fb824 */ /* 0x100fe400078e0a3d */
[--C-:B------:R-:W-:Y:S02]  /*6450*/  @!P2 IMAD.IADD R19, R19, 0x1, -R61.reuse ;  /* 0x000000011313a824 */ /* 0x100fe400078e0a3d */
[--C-:B------:R-:W-:Y:S01]  /*6460*/  @!P4 IMAD.IADD R2, R2, 0x1, -R61.reuse ;  /* 0x000000010202c824 */ /* 0x100fe200078e0a3d */
[----:B------:R-:W-:Y:S01]  /*6470*/  ISETP.GT.U32.AND P4, PT, R61, R16, PT ;  /* 0x000000103d00720c */ /* 0x000fe20003f84070 */
[--C-:B------:R-:W-:Y:S02]  /*6480*/  @!P1 IMAD.IADD R18, R18, 0x1, -R61.reuse ;  /* 0x0000000112129824 */ /* 0x100fe400078e0a3d */
[--C-:B------:R-:W-:Y:S02]  /*6490*/  @!P5 IMAD.IADD R17, R17, 0x1, -R61.reuse ;  /* 0x000000011111d824 */ /* 0x100fe400078e0a3d */
[----:B------:R-:W-:-:S08]  /*64a0*/  @!P6 IMAD.IADD R5, R5, 0x1, -R61 ;  /* 0x000000010505e824 */ /* 0x000fd000078e0a3d */
[----:B------:R-:W-:Y:S01]  /*64b0*/  @!P4 IMAD.IADD R16, R16, 0x1, -R61 ;  /* 0x000000011010c824 */ /* 0x000fe200078e0a3d */
[----:B------:R-:W-:Y:S01]  /*64c0*/  STL [R1+0xac], R2 ;  /* 0x0000ac0201007387 */ /* 0x000fe20000100800 */
[C---:B------:R-:W-:Y:S02]  /*64d0*/  ISETP.GT.U32.AND P3, PT, R61.reuse, R15, PT ;  /* 0x0000000f3d00720c */ /* 0x040fe40003f64070 */
[C---:B------:R-:W-:Y:S02]  /*64e0*/  ISETP.GT.U32.AND P0, PT, R61.reuse, R14, PT ;  /* 0x0000000e3d00720c */ /* 0x040fe40003f04070 */
[----:B------:R-:W-:-:S09]  /*64f0*/  ISETP.GT.U32.AND P2, PT, R61, R13, PT ;  /* 0x0000000d3d00720c */ /* 0x000fd20003f44070 */
[--C-:B------:R-:W-:Y:S01]  /*6500*/  @!P3 IMAD.IADD R15, R15, 0x1, -R61.reuse ;  /* 0x000000010f0fb824 */ /* 0x100fe200078e0a3d */
[C---:B------:R-:W-:Y:S01]  /*6510*/  ISETP.GT.U32.AND P1, PT, R61.reuse, R12, PT ;  /* 0x0000000c3d00720c */ /* 0x040fe20003f24070 */
[--C-:B------:R-:W-:Y:S01]  /*6520*/  @!P0 IMAD.IADD R14, R14, 0x1, -R61.reuse ;  /* 0x000000010e0e8824 */ /* 0x100fe200078e0a3d */
[----:B------:R-:W-:Y:S01]  /*6530*/  ISETP.GT.U32.AND P5, PT, R61, R3, PT ;  /* 0x000000033d00720c */ /* 0x000fe20003fa4070 */
[----:B------:R-:W-:-:S10]  /*6540*/  @!P2 IMAD.IADD R13, R13, 0x1, -R61 ;  /* 0x000000010d0da824 */ /* 0x000fd400078e0a3d */
[--C-:B------:R-:W-:Y:S01]  /*6550*/  @!P1 IMAD.IADD R12, R12, 0x1, -R61.reuse ;  /* 0x000000010c0c9824 */ /* 0x100fe200078e0a3d */
[C---:B------:R-:W-:Y:S02]  /*6560*/  ISETP.GT.U32.AND P6, PT, R61.reuse, R11, PT ;  /* 0x0000000b3d00720c */ /* 0x040fe40003fc4070 */
[----:B------:R-:W-:Y:S01]  /*6570*/  ISETP.GT.U32.AND P4, PT, R61, R60, PT ;  /* 0x0000003c3d00720c */ /* 0x000fe20003f84070 */
[--C-:B------:R-:W-:Y:S01]  /*6580*/  @!P5 IMAD.IADD R3, R3, 0x1, -R61.reuse ;  /* 0x000000010303d824 */ /* 0x100fe200078e0a3d */
[----:B------:R-:W-:Y:S04]  /*6590*/  STL [R1+0xa8], R31 ;  /* 0x0000a81f01007387 */ /* 0x000fe80000100800 */
[----:B------:R-:W-:Y:S05]  /*65a0*/  STL [R1+0xa4], R20 ;  /* 0x0000a41401007387 */ /* 0x000fea0000100800 */
[--C-:B------:R-:W-:Y:S01]  /*65b0*/  @!P6 IMAD.IADD R11, R11, 0x1, -R61.reuse ;  /* 0x000000010b0be824 */ /* 0x100fe200078e0a3d */
[----:B------:R-:W-:Y:S01]  /*65c0*/  ISETP.GT.U32.AND P6, PT, R61, R15, PT ;  /* 0x0000000f3d00720c */ /* 0x000fe20003fc4070 */
[----:B------:R-:W-:Y:S01]  /*65d0*/  STL [R1+0xa0], R19 ;  /* 0x0000a01301007387 */ /* 0x000fe20000100800 */
[----:B------:R-:W-:-:S03]  /*65e0*/  @!P4 IMAD.IADD R60, R60, 0x1, -R61 ;  /* 0x000000013c3cc824 */ /* 0x000fc600078e0a3d */
[----:B------:R-:W-:Y:S04]  /*65f0*/  STL [R1+0x9c], R18 ;  /* 0x00009c1201007387 */ /* 0x000fe80000100800 */
[----:B------:R-:W-:Y:S04]  /*6600*/  STL [R1+0x98], R17 ;  /* 0x0000981101007387 */ /* 0x000fe80000100800 */
[----:B------:R0:W-:Y:S04]  /*6610*/  STL [R1+0x90], R5 ;  /* 0x0000900501007387 */ /* 0x0001e80000100800 */
[----:B------:R1:W-:Y:S01]  /*6620*/  STL [R1+0x94], R16 ;  /* 0x0000941001007387 */ /* 0x0003e20000100800 */
[----:B------:R-:W-:-:S03]  /*6630*/  @!P6 IMAD.IADD R15, R15, 0x1, -R61 ;  /* 0x000000010f0fe824 */ /* 0x000fc600078e0a3d */
[----:B0-----:R-:W3:Y:S04]  /*6640*/  LDL.LU R5, [R1+0x58] ;  /* 0x0000580001057983 */ /* 0x001ee80000300800 */
[----:B------:R-:W3:Y:S04]  /*6650*/  LDL.LU R31, [R1+0x54] ;  /* 0x00005400011f7983 */ /* 0x000ee80000300800 */
[----:B------:R-:W3:Y:S04]  /*6660*/  LDL.LU R20, [R1+0x50] ;  /* 0x0000500001147983 */ /* 0x000ee80000300800 */
[----:B------:R-:W3:Y:S04]  /*6670*/  LDL.LU R19, [R1+0x4c] ;  /* 0x00004c0001137983 */ /* 0x000ee80000300800 */
[----:B------:R-:W3:Y:S04]  /*6680*/  LDL.LU R18, [R1+0x48] ;  /* 0x0000480001127983 */ /* 0x000ee80000300800 */
[----:B------:R-:W3:Y:S01]  /*6690*/  LDL.LU R17, [R1+0x44] ;  /* 0x0000440001117983 */ /* 0x000ee20000300800 */
[----:B------:R-:W-:-:S03]  /*66a0*/  IMAD.HI.U32 R2, R59, R58, RZ ;  /* 0x0000003a3b027227 */ /* 0x000fc600078e00ff */
[----:B------:R0:W-:Y:S01]  /*66b0*/  STL [R1+0x8c], R15 ;  /* 0x00008c0f01007387 */ /* 0x0001e20000100800 */
[----:B------:R-:W-:-:S04]  /*66c0*/  IMAD.MOV R2, RZ, RZ, -R2 ;  /* 0x000000ffff027224 */ /* 0x000fc800078e0a02 */
[C---:B------:R-:W-:Y:S01]  /*66d0*/  IMAD R58, R61.reuse, R2, R58 ;  /* 0x000000023d3a7224 */ /* 0x040fe200078e023a */
[C---:B--2---:R-:W-:Y:S02]  /*66e0*/  ISETP.GT.U32.AND P3, PT, R61.reuse, R10, PT ;  /* 0x0000000a3d00720c */ /* 0x044fe40003f64070 */
[C---:B----4-:R-:W-:Y:S02]  /*66f0*/  ISETP.GT.U32.AND P0, PT, R61.reuse, R9, PT ;  /* 0x000000093d00720c */ /* 0x050fe40003f04070 */
[----:B------:R-:W-:-:S09]  /*6700*/  ISETP.GT.U32.AND P2, PT, R61, R8, PT ;  /* 0x000000083d00720c */ /* 0x000fd20003f44070 */
[--C-:B------:R-:W-:Y:S01]  /*6710*/  @!P3 IMAD.IADD R10, R10, 0x1, -R61.reuse ;  /* 0x000000010a0ab824 */ /* 0x100fe200078e0a3d */
[----:B------:R-:W-:Y:S01]  /*6720*/  ISETP.GT.U32.AND P1, PT, R61, R7, PT ;  /* 0x000000073d00720c */ /* 0x000fe20003f24070 */
[--C-:B------:R-:W-:Y:S01]  /*6730*/  @!P0 IMAD.IADD R9, R9, 0x1, -R61.reuse ;  /* 0x0000000109098824 */ /* 0x100fe200078e0a3d */
[C---:B------:R-:W-:Y:S02]  /*6740*/  ISETP.GT.U32.AND P3, PT, R61.reuse, R14, PT ;  /* 0x0000000e3d00720c */ /* 0x040fe40003f64070 */
[C---:B------:R-:W-:Y:S01]  /*6750*/  ISETP.GT.U32.AND P5, PT, R61.reuse, R6, PT ;  /* 0x000000063d00720c */ /* 0x040fe20003fa4070 */
[----:B------:R-:W-:Y:S01]  /*6760*/  @!P2 IMAD.IADD R8, R8, 0x1, -R61 ;  /* 0x000000010808a824 */ /* 0x000fe200078e0a3d */
[C---:B------:R-:W-:Y:S02]  /*6770*/  ISETP.GT.U32.AND P0, PT, R61.reuse, R13, PT ;  /* 0x0000000d3d00720c */ /* 0x040fe40003f04070 */
[----:B------:R-:W-:-:S05]  /*6780*/  ISETP.GT.U32.AND P2, PT, R61, R12, PT ;  /* 0x0000000c3d00720c */ /* 0x000fca0003f44070 */
[--C-:B------:R-:W-:Y:S01]  /*6790*/  @!P1 IMAD.IADD R7, R7, 0x1, -R61.reuse ;  /* 0x0000000107079824 */ /* 0x100fe200078e0a3d */
[C---:B------:R-:W-:Y:S01]  /*67a0*/  ISETP.GT.U32.AND P1, PT, R61.reuse, R3, PT ;  /* 0x000000033d00720c */ /* 0x040fe20003f24070 */
[--C-:B------:R-:W-:Y:S02]  /*67b0*/  @!P3 IMAD.IADD R14, R14, 0x1, -R61.reuse ;  /* 0x000000010e0eb824 */ /* 0x100fe400078e0a3d */
[--C-:B------:R-:W-:Y:S01]  /*67c0*/  @!P5 IMAD.IADD R6, R6, 0x1, -R61.reuse ;  /* 0x000000010606d824 */ /* 0x100fe200078e0a3d */
[C---:B------:R-:W-:Y:S02]  /*67d0*/  ISETP.GT.U32.AND P5, PT, R61.reuse, R60, PT ;  /* 0x0000003c3d00720c */ /* 0x040fe40003fa4070 */
[----:B------:R-:W-:Y:S01]  /*67e0*/  ISETP.GT.U32.AND P4, PT, R61, R4, PT ;  /* 0x000000043d00720c */ /* 0x000fe20003f84070 */
[--C-:B------:R-:W-:Y:S02]  /*67f0*/  @!P0 IMAD.IADD R13, R13, 0x1, -R61.reuse ;  /* 0x000000010d0d8824 */ /* 0x100fe400078e0a3d */
[--C-:B------:R-:W-:Y:S01]  /*6800*/  @!P2 IMAD.IADD R12, R12, 0x1, -R61.reuse ;  /* 0x000000010c0ca824 */ /* 0x100fe200078e0a3d */
[----:B------:R2:W-:Y:S03]  /*6810*/  STL [R1+0x88], R14 ;  /* 0x0000880e01007387 */ /* 0x0005e60000100800 */
[--C-:B------:R-:W-:Y:S01]  /*6820*/  @!P1 IMAD.IADD R3, R3, 0x1, -R61.reuse ;  /* 0x0000000103039824 */ /* 0x100fe200078e0a3d */
[----:B-1----:R-:W4:Y:S04]  /*6830*/  LDL.LU R16, [R1+0x40] ;  /* 0x0000400001107983 */ /* 0x002f280000300800 */
[----:B------:R1:W-:Y:S01]  /*6840*/  STL [R1+0x84], R13 ;  /* 0x0000840d01007387 */ /* 0x0003e20000100800 */
[----:B------:R-:W-:-:S03]  /*6850*/  @!P5 IMAD.IADD R60, R60, 0x1, -R61 ;  /* 0x000000013c3cd824 */ /* 0x000fc600078e0a3d */
[----:B------:R-:W-:Y:S01]  /*6860*/  STL [R1+0x80], R12 ;  /* 0x0000800c01007387 */ /* 0x000fe20000100800 */
[----:B------:R-:W-:-:S03]  /*6870*/  @!P4 IMAD.IADD R4, R4, 0x1, -R61 ;  /* 0x000000010404c824 */ /* 0x000fc600078e0a3d */
[----:B0-----:R-:W4:Y:S01]  /*6880*/  LDL.LU R15, [R1+0x3c] ;  /* 0x00003c00010f7983 */ /* 0x001f220000300800 */
[----:B------:R-:W-:-:S03]  /*6890*/  ISETP.GT.U32.AND P4, PT, R61, R11, PT ;  /* 0x0000000b3d00720c */ /* 0x000fc60003f84070 */
[----:B--2---:R-:W2:Y:S01]  /*68a0*/  LDL.LU R14, [R1+0x38] ;  /* 0x00003800010e7983 */ /* 0x004ea20000300800 */
[----:B------:R-:W-:-:S03]  /*68b0*/  ISETP.GT.U32.AND P3, PT, R61, R10, PT ;  /* 0x0000000a3d00720c */ /* 0x000fc60003f64070 */
[----:B------:R0:W-:Y:S01]  /*68c0*/  STL [R1+0x7c], R3 ;  /* 0x00007c0301007387 */ /* 0x0001e20000100800 */
[----:B------:R-:W-:-:S03]  /*68d0*/  ISETP.GT.U32.AND P0, PT, R61, R9, PT ;  /* 0x000000093d00720c */ /* 0x000fc60003f04070 */
[----:B-1----:R-:W2:Y:S01]  /*68e0*/  LDL.LU R13, [R1+0x34] ;  /* 0x00003400010d7983 */ /* 0x002ea20000300800 */
[C---:B------:R-:W-:Y:S02]  /*68f0*/  ISETP.GT.U32.AND P2, PT, R61.reuse, R8, PT ;  /* 0x000000083d00720c */ /* 0x040fe40003f44070 */
[C---:B------:R-:W-:Y:S01]  /*6900*/  ISETP.GT.U32.AND P1, PT, R61.reuse, R7, PT ;  /* 0x000000073d00720c */ /* 0x040fe20003f24070 */
[----:B0-----:R-:W2:Y:S01]  /*6910*/  LDL.LU R3, [R1+0x30] ;  /* 0x0000300001037983 */ /* 0x001ea20000300800 */
[----:B------:R-:W-:-:S03]  /*6920*/  ISETP.GT.U32.AND P6, PT, R61, R4, PT ;  /* 0x000000043d00720c */ /* 0x000fc60003fc4070 */
[----:B------:R0:W-:Y:S01]  /*6930*/  STL [R1+0x78], R60 ;  /* 0x0000783c01007387 */ /* 0x0001e20000100800 */
[----:B------:R-:W-:-:S03]  /*6940*/  ISETP.GT.U32.AND P5, PT, R61, R6, PT ;  /* 0x000000063d00720c */ /* 0x000fc60003fa4070 */
[----:B------:R-:W2:Y:S01]  /*6950*/  LDL.LU R2, [R1+0x2c] ;  /* 0x00002c0001027983 */ /* 0x000ea20000300800 */
[----:B------:R-:W-:-:S03]  /*6960*/  @!P4 IMAD.IADD R11, R11, 0x1, -R61 ;  /* 0x000000010b0bc824 */ /* 0x000fc600078e0a3d */
[----:B0-----:R-:W2:Y:S01]  /*6970*/  LDL.LU R60, [R1+0x28] ;  /* 0x00002800013c7983 */ /* 0x001ea20000300800 */
[--C-:B------:R-:W-:Y:S02]  /*6980*/  @!P3 IMAD.IADD R10, R10, 0x1, -R61.reuse ;  /* 0x000000010a0ab824 */ /* 0x100fe400078e0a3d */
[--C-:B------:R-:W-:Y:S02]  /*6990*/  @!P0 IMAD.IADD R9, R9, 0x1, -R61.reuse ;  /* 0x0000000109098824 */ /* 0x100fe400078e0a3d */
[--C-:B------:R-:W-:Y:S01]  /*69a0*/  @!P2 IMAD.IADD R8, R8, 0x1, -R61.reuse ;  /* 0x000000010808a824 */ /* 0x100fe200078e0a3d */
[----:B------:R-:W-:Y:S01]  /*69b0*/  STL [R1+0x74], R11 ;  /* 0x0000740b01007387 */ /* 0x000fe20000100800 */
[--C-:B------:R-:W-:Y:S02]  /*69c0*/  @!P1 IMAD.IADD R7, R7, 0x1, -R61.reuse ;  /* 0x0000000107079824 */ /* 0x100fe400078e0a3d */
[--C-:B------:R-:W-:Y:S01]  /*69d0*/  @!P6 IMAD.IADD R4, R4, 0x1, -R61.reuse ;  /* 0x000000010404e824 */ /* 0x100fe200078e0a3d */
[----:B------:R-:W-:Y:S01]  /*69e0*/  STL [R1+0x70], R10 ;  /* 0x0000700a01007387 */ /* 0x000fe20000100800 */
[----:B------:R-:W-:-:S03]  /*69f0*/  @!P5 IMAD.IADD R6, R6, 0x1, -R61 ;  /* 0x000000010606d824 */ /* 0x000fc600078e0a3d */
[----:B------:R-:W-:Y:S04]  /*6a00*/  STL [R1+0x6c], R9 ;  /* 0x00006c0901007387 */ /* 0x000fe80000100800 */
[----:B------:R-:W-:Y:S04]  /*6a10*/  STL [R1+0x68], R8 ;  /* 0x0000680801007387 */ /* 0x000fe80000100800 */
[----:B------:R-:W-:Y:S04]  /*6a20*/  STL [R1+0x64], R7 ;  /* 0x0000640701007387 */ /* 0x000fe80000100800 */
[----:B------:R0:W-:Y:S04]  /*6a30*/  STL [R1+0x5c], R4 ;  /* 0x00005c0401007387 */ /* 0x0001e80000100800 */
[----:B------:R-:W-:Y:S04]  /*6a40*/  STL [R1+0x60], R6 ;  /* 0x0000600601007387 */ /* 0x000fe80000100800 */
[----:B0-----:R-:W2:Y:S04]  /*6a50*/  LDL R4, [R1+0x1de4] ;  /* 0x001de40001047983 */ /* 0x001ea80000100800 */
[----:B------:R-:W2:Y:S04]  /*6a60*/  LDL.LU R12, [R1+0x24] ;  /* 0x00002400010c7983 */ /* 0x000ea80000300800 */
[----:B------:R-:W2:Y:S04]  /*6a70*/  LDL.LU R11, [R1+0x20] ;  /* 0x00002000010b7983 */ /* 0x000ea80000300800 */
[----:B------:R-:W2:Y:S04]  /*6a80*/  LDL.LU R10, [R1+0x1c] ;  /* 0x00001c00010a7983 */ /* 0x000ea80000300800 */
[----:B------:R-:W2:Y:S04]  /*6a90*/  LDL.LU R9, [R1+0x18] ;  /* 0x0000180001097983 */ /* 0x000ea80000300800 */
[----:B------:R-:W2:Y:S04]  /*6aa0*/  LDL.LU R8, [R1+0x14] ;  /* 0x0000140001087983 */ /* 0x000ea80000300800 */
[----:B------:R-:W2:Y:S01]  /*6ab0*/  LDL.LU R7, [R1+0x10] ;  /* 0x0000100001077983 */ /* 0x000ea20000300800 */
[----:B---3--:R-:W-:-:S02]  /*6ac0*/  ISETP.GT.U32.AND P4, PT, R61, R5, PT ;  /* 0x000000053d00720c */ /* 0x008fc40003f84070 */
[C---:B------:R-:W-:Y:S02]  /*6ad0*/  ISETP.GT.U32.AND P3, PT, R61.reuse, R31, PT ;  /* 0x0000001f3d00720c */ /* 0x040fe40003f64070 */
[C---:B------:R-:W-:Y:S02]  /*6ae0*/  ISETP.GT.U32.AND P0, PT, R61.reuse, R20, PT ;  /* 0x000000143d00720c */ /* 0x040fe40003f04070 */
[C---:B------:R-:W-:Y:S02]  /*6af0*/  ISETP.GT.U32.AND P2, PT, R61.reuse, R19, PT ;  /* 0x000000133d00720c */ /* 0x040fe40003f44070 */
[----:B------:R-:W-:-:S05]  /*6b00*/  ISETP.GT.U32.AND P1, PT, R61, R18, PT ;  /* 0x000000123d00720c */ /* 0x000fca0003f24070 */
[--C-:B------:R-:W-:Y:S01]  /*6b10*/  @!P4 IMAD.IADD R5, R5, 0x1, -R61.reuse ;  /* 0x000000010505c824 */ /* 0x100fe200078e0a3d */
[----:B------:R-:W-:Y:S01]  /*6b20*/  ISETP.GT.U32.AND P5, PT, R61, R17, PT ;  /* 0x000000113d00720c */ /* 0x000fe20003fa4070 */
[--C-:B------:R-:W-:Y:S02]  /*6b30*/  @!P3 IMAD.IADD R31, R31, 0x1, -R61.reuse ;  /* 0x000000011f1fb824 */ /* 0x100fe400078e0a3d */
[--C-:B------:R-:W-:Y:S02]  /*6b40*/  @!P0 IMAD.IADD R20, R20, 0x1, -R61.reuse ;  /* 0x0000000114148824 */ /* 0x100fe400078e0a3d */
[--C-:B------:R-:W-:Y:S02]  /*6b50*/  @!P2 IMAD.IADD R19, R19, 0x1, -R61.reuse ;  /* 0x000000011313a824 */ /* 0x100fe400078e0a3d */
[----:B------:R-:W-:-:S06]  /*6b60*/  @!P1 IMAD.IADD R18, R18, 0x1, -R61 ;  /* 0x0000000112129824 */ /* 0x000fcc00078e0a3d */
[----:B------:R-:W-:Y:S01]  /*6b70*/  @!P5 IMAD.IADD R17, R17, 0x1, -R61 ;  /* 0x000000011111d824 */ /* 0x000fe200078e0a3d */
[C---:B----4-:R-:W-:Y:S02]  /*6b80*/  ISETP.GT.U32.AND P6, PT, R61.reuse, R16, PT ;  /* 0x000000103d00720c */ /* 0x050fe40003fc4070 */
[C---:B------:R-:W-:Y:S02]  /*6b90*/  ISETP.GT.U32.AND P4, PT, R61.reuse, R15, PT ;  /* 0x0000000f3d00720c */ /* 0x040fe40003f84070 */
[C---:B--2---:R-:W-:Y:S02]  /*6ba0*/  ISETP.GT.U32.AND P3, PT, R61.reuse, R14, PT ;  /* 0x0000000e3d00720c */ /* 0x044fe40003f64070 */
[C---:B------:R-:W-:Y:S02]  /*6bb0*/  ISETP.GT.U32.AND P0, PT, R61.reuse, R13, PT ;  /* 0x0000000d3d00720c */ /* 0x040fe40003f04070 */
[----:B------:R-:W-:-:S05]  /*6bc0*/  ISETP.GT.U32.AND P2, PT, R61, R3, PT ;  /* 0x000000033d00720c */ /* 0x000fca0003f44070 */
[--C-:B------:R-:W-:Y:S01]  /*6bd0*/  @!P6 IMAD.IADD R16, R16, 0x1, -R61.reuse ;  /* 0x000000011010e824 */ /* 0x100fe200078e0a3d */
[----:B------:R-:W-:Y:S01]  /*6be0*/  ISETP.GT.U32.AND P6, PT, R61, R5, PT ;  /* 0x000000053d00720c */ /* 0x000fe20003fc4070 */
[--C-:B------:R-:W-:Y:S01]  /*6bf0*/  @!P4 IMAD.IADD R15, R15, 0x1, -R61.reuse ;  /* 0x000000010f0fc824 */ /* 0x100fe200078e0a3d */
[C---:B------:R-:W-:Y:S01]  /*6c00*/  ISETP.GT.U32.AND P1, PT, R61.reuse, R2, PT ;  /* 0x000000023d00720c */ /* 0x040fe20003f24070 */
[--C-:B------:R-:W-:Y:S01]  /*6c10*/  @!P3 IMAD.IADD R14, R14, 0x1, -R61.reuse ;  /* 0x000000010e0eb824 */ /* 0x100fe200078e0a3d */
[C---:B------:R-:W-:Y:S02]  /*6c20*/  ISETP.GT.U32.AND P4, PT, R61.reuse, R31, PT ;  /* 0x0000001f3d00720c */ /* 0x040fe40003f84070 */
[----:B------:R-:W-:Y:S01]  /*6c30*/  ISETP.GT.U32.AND P5, PT, R61, R60, PT ;  /* 0x0000003c3d00720c */ /* 0x000fe20003fa4070 */
[--C-:B------:R-:W-:Y:S01]  /*6c40*/  @!P0 IMAD.IADD R13, R13, 0x1, -R61.reuse ;  /* 0x000000010d0d8824 */ /* 0x100fe200078e0a3d */
[----:B------:R-:W-:Y:S01]  /*6c50*/  ISETP.GT.U32.AND P3, PT, R61, R20, PT ;  /* 0x000000143d00720c */ /* 0x000fe20003f64070 */
[----:B------:R-:W-:Y:S01]  /*6c60*/  @!P2 IMAD.IADD R3, R3, 0x1, -R61 ;  /* 0x000000010303a824 */ /* 0x000fe200078e0a3d */
[----:B------:R-:W-:-:S02]  /*6c70*/  ISETP.GT.U32.AND P0, PT, R61, R19, PT ;  /* 0x000000133d00720c */ /* 0x000fc40003f04070 */
[----:B------:R-:W-:-:S03]  /*6c80*/  ISETP.GT.U32.AND P2, PT, R61, R18, PT ;  /* 0x000000123d00720c */ /* 0x000fc60003f44070 */
[--C-:B------:R-:W-:Y:S01]  /*6c90*/  @!P1 IMAD.IADD R2, R2, 0x1, -R61.reuse ;  /* 0x0000000102029824 */ /* 0x100fe200078e0a3d */
[----:B------:R-:W-:Y:S01]  /*6ca0*/  ISETP.GT.U32.AND P1, PT, R61, R17, PT ;  /* 0x000000113d00720c */ /* 0x000fe20003f24070 */
[--C-:B------:R-:W-:Y:S02]  /*6cb0*/  @!P6 IMAD.IADD R5, R5, 0x1, -R61.reuse ;  /* 0x000000010505e824 */ /* 0x100fe400078e0a3d */
[--C-:B------:R-:W-:Y:S02]  /*6cc0*/  @!P4 IMAD.IADD R31, R31, 0x1, -R61.reuse ;  /* 0x000000011f1fc824 */ /* 0x100fe400078e0a3d */
[--C-:B------:R-:W-:Y:S01]  /*6cd0*/  @!P5 IMAD.IADD R60, R60, 0x1, -R61.reuse ;  /* 0x000000013c3cd824 */ /* 0x100fe200078e0a3d */
[C---:B------:R-:W-:Y:S01]  /*6ce0*/  ISETP.GT.U32.AND P5, PT, R61.reuse, R16, PT ;  /* 0x000000103d00720c */ /* 0x040fe20003fa4070 */
[--C-:B------:R-:W-:Y:S01]  /*6cf0*/  @!P3 IMAD.IADD R20, R20, 0x1, -R61.reuse ;  /* 0x000000011414b824 */ /* 0x100fe200078e0a3d */
[----:B------:R-:W-:Y:S01]  /*6d00*/  ISETP.GT.U32.AND P4, PT, R61, R15, PT ;  /* 0x0000000f3d00720c */ /* 0x000fe20003f84070 */
[--C-:B------:R-:W-:Y:S01]  /*6d10*/  @!P0 IMAD.IADD R19, R19, 0x1, -R61.reuse ;  /* 0x0000000113138824 */ /* 0x100fe200078e0a3d */
[C---:B------:R-:W-:Y:S01]  /*6d20*/  ISETP.GT.U32.AND P3, PT, R61.reuse, R14, PT ;  /* 0x0000000e3d00720c */ /* 0x040fe20003f64070 */
[--C-:B------:R-:W-:Y:S01]  /*6d30*/  @!P2 IMAD.IADD R18, R18, 0x1, -R61.reuse ;  /* 0x000000011212a824 */ /* 0x100fe200078e0a3d */
[----:B------:R-:W-:Y:S01]  /*6d40*/  ISETP.GT.U32.AND P0, PT, R61, R13, PT ;  /* 0x0000000d3d00720c */ /* 0x000fe20003f04070 */
[----:B------:R-:W-:Y:S01]  /*6d50*/  @!P1 IMAD.IADD R17, R17, 0x1, -R61 ;  /* 0x0000000111119824 */ /* 0x000fe200078e0a3d */
[----:B------:R-:W-:-:S02]  /*6d60*/  ISETP.GT.U32.AND P2, PT, R61, R3, PT ;  /* 0x000000033d00720c */ /* 0x000fc40003f44070 */
[C---:B------:R-:W-:Y:S02]  /*6d70*/  ISETP.GT.U32.AND P1, PT, R61.reuse, R2, PT ;  /* 0x000000023d00720c */ /* 0x040fe40003f24070 */
[----:B------:R-:W-:Y:S02]  /*6d80*/  ISETP.GT.U32.AND P6, PT, R61, R60, PT ;  /* 0x0000003c3d00720c */ /* 0x000fe40003fc4070 */
[----:B------:R-:W-:Y:S02]  /*6d90*/  IABS R30, R4 ;  /* 0x00000004001e7213 */ /* 0x000fe40000000000 */
[----:B------:R-:W2:Y:S04]  /*6da0*/  LDL.LU R4, [R1+0xc] ;  /* 0x00000c0001047983 */ /* 0x000ea80000300800 */
[----:B------:R0:W-:Y:S01]  /*6db0*/  STL [R1+0x58], R5 ;  /* 0x0000580501007387 */ /* 0x0001e20000100800 */
[----:B------:R-:W-:-:S03]  /*6dc0*/  @!P5 IMAD.IADD R16, R16, 0x1, -R61 ;  /* 0x000000011010d824 */ /* 0x000fc600078e0a3d */
[----:B0-----:R-:W3:Y:S04]  /*6dd0*/  LDL.LU R5, [R1+0x8] ;  /* 0x0000080001057983 */ /* 0x001ee80000300800 */
[----:B------:R-:W4:Y:S04]  /*6de0*/  LDL.LU R6, [R1+0x4] ;  /* 0x0000040001067983 */ /* 0x000f280000300800 */
[----:B------:R0:W-:Y:S01]  /*6df0*/  STL [R1+0x54], R31 ;  /* 0x0000541f01007387 */ /* 0x0001e20000100800 */
[----:B------:R-:W-:-:S03]  /*6e00*/  @!P4 IMAD.IADD R15, R15, 0x1, -R61 ;  /* 0x000000010f0fc824 */ /* 0x000fc600078e0a3d */
[----:B0-----:R-:W4:Y:S04]  /*6e10*/  LDL.LU R31, [R1] ;  /* 0x00000000011f7983 */ /* 0x001f280000300800 */
[----:B------:R0:W-:Y:S01]  /*6e20*/  STL [R1+0x50], R20 ;  /* 0x0000501401007387 */ /* 0x0001e20000100800 */
[----:B------:R-:W-:-:S03]  /*6e30*/  @!P3 IMAD.IADD R14, R14, 0x1, -R61 ;  /* 0x000000010e0eb824 */ /* 0x000fc600078e0a3d */
[----:B0-----:R-:W4:Y:S04]  /*6e40*/  LDL.LU R20, [R1+0x2210] ;  /* 0x0022100001147983 */ /* 0x001f280000300800 */
        /* <DEDUP_REMOVED lines=12> */
[----:B------:R0:W-:Y:S04]  /*6f10*/  STL [R1+0x3c], R15 ;  /* 0x00003c0f01007387 */ /* 0x0001e80000100800 */
        /* <DEDUP_REMOVED lines=10> */
[----:B0-----:R-:W4:Y:S01]  /*6fc0*/  LDL.LU R60, [R1+0x21e8] ;  /* 0x0021e800013c7983 */ /* 0x001f220000300800 */
[----:B------:R-:W-:-:S02]  /*6fd0*/  ISETP.GT.U32.AND P5, PT, R61, R12, PT ;  /* 0x0000000c3d00720c */ /* 0x000fc40003fa4070 */
[C---:B------:R-:W-:Y:S02]  /*6fe0*/  ISETP.GT.U32.AND P4, PT, R61.reuse, R11, PT ;  /* 0x0000000b3d00720c */ /* 0x040fe40003f84070 */
[C---:B------:R-:W-:Y:S02]  /*6ff0*/  ISETP.GT.U32.AND P3, PT, R61.reuse, R10, PT ;  /* 0x0000000a3d00720c */ /* 0x040fe40003f64070 */
[C---:B------:R-:W-:Y:S02]  /*7000*/  ISETP.GT.U32.AND P0, PT, R61.reuse, R9, PT ;  /* 0x000000093d00720c */ /* 0x040fe40003f04070 */
[C---:B------:R-:W-:Y:S02]  /*7010*/  ISETP.GT.U32.AND P2, PT, R61.reuse, R8, PT ;  /* 0x000000083d00720c */ /* 0x040fe40003f44070 */
[----:B------:R-:W-:-:S03]  /*7020*/  ISETP.GT.U32.AND P1, PT, R61, R7, PT ;  /* 0x000000073d00720c */ /* 0x000fc60003f24070 */
[--C-:B------:R-:W-:Y:S02]  /*7030*/  @!P5 IMAD.IADD R12, R12, 0x1, -R61.reuse ;  /* 0x000000010c0cd824 */ /* 0x100fe400078e0a3d */
[--C-:B------:R-:W-:Y:S02]  /*7040*/  @!P4 IMAD.IADD R11, R11, 0x1, -R61.reuse ;  /* 0x000000010b0bc824 */ /* 0x100fe400078e0a3d */
[--C-:B------:R-:W-:Y:S02]  /*7050*/  @!P3 IMAD.IADD R10, R10, 0x1, -R61.reuse ;  /* 0x000000010a0ab824 */ /* 0x100fe400078e0a3d */
[--C-:B------:R-:W-:Y:S02]  /*7060*/  @!P0 IMAD.IADD R9, R9, 0x1, -R61.reuse ;  /* 0x0000000109098824 */ /* 0x100fe400078e0a3d */
[--C-:B------:R-:W-:Y:S02]  /*7070*/  @!P2 IMAD.IADD R8, R8, 0x1, -R61.reuse ;  /* 0x000000010808a824 */ /* 0x100fe400078e0a3d */
[----:B------:R-:W-:Y:S01]  /*7080*/  @!P1 IMAD.IADD R7, R7, 0x1, -R61 ;  /* 0x0000000107079824 */ /* 0x000fe200078e0a3d */
[----:B--2---:R-:W-:-:S02]  /*7090*/  ISETP.GT.U32.AND P6, PT, R61, R4, PT ;  /* 0x000000043d00720c */ /* 0x004fc40003fc4070 */
[C---:B---3--:R-:W-:Y:S02]  /*70a0*/  ISETP.GT.U32.AND P5, PT, R61.reuse, R5, PT ;  /* 0x000000053d00720c */ /* 0x048fe40003fa4070 */
[----:B----4-:R-:W-:-:S09]  /*70b0*/  ISETP.GT.U32.AND P4, PT, R61, R6, PT ;  /* 0x000000063d00720c */ /* 0x010fd20003f84070 */
[--C-:B------:R-:W-:Y:S01]  /*70c0*/  @!P6 IMAD.IADD R4, R4, 0x1, -R61.reuse ;  /* 0x000000010404e824 */ /* 0x100fe200078e0a3d */
[C---:B------:R-:W-:Y:S02]  /*70d0*/  ISETP.GT.U32.AND P6, PT, R61.reuse, R12, PT ;  /* 0x0000000c3d00720c */ /* 0x040fe40003fc4070 */
[----:B------:R-:W-:Y:S01]  /*70e0*/  ISETP.GT.U32.AND P3, PT, R61, R31, PT ;  /* 0x0000001f3d00720c */ /* 0x000fe20003f64070 */
[--C-:B------:R-:W-:Y:S01]  /*70f0*/  @!P5 IMAD.IADD R5, R5, 0x1, -R61.reuse ;  /* 0x000000010505d824 */ /* 0x100fe200078e0a3d */
[C---:B------:R-:W-:Y:S01]  /*7100*/  ISETP.GT.U32.AND P5, PT, R61.reuse, R11, PT ;  /* 0x0000000b3d00720c */ /* 0x040fe20003fa4070 */
[----:B------:R-:W-:Y:S01]  /*7110*/  @!P4 IMAD.IADD R6, R6, 0x1, -R61 ;  /* 0x000000010606c824 */ /* 0x000fe200078e0a3d */
[----:B------:R-:W-:-:S07]  /*7120*/  ISETP.GT.U32.AND P4, PT, R61, R10, PT ;  /* 0x0000000a3d00720c */ /* 0x000fce0003f84070 */
[--C-:B------:R-:W-:Y:S02]  /*7130*/  @!P6 IMAD.IADD R12, R12, 0x1, -R61.reuse ;  /* 0x000000010c0ce824 */ /* 0x100fe400078e0a3d */
[--C-:B------:R-:W-:Y:S01]  /*7140*/  @!P3 IMAD.IADD R31, R31, 0x1, -R61.reuse ;  /* 0x000000011f1fb824 */ /* 0x100fe200078e0a3d */
[----:B------:R-:W-:Y:S01]  /*7150*/  ISETP.GT.U32.AND P3, PT, R61, R9, PT ;  /* 0x000000093d00720c */ /* 0x000fe20003f64070 */
[--C-:B------:R-:W-:Y:S01]  /*7160*/  @!P5 IMAD.IADD R11, R11, 0x1, -R61.reuse ;  /* 0x000000010b0bd824 */ /* 0x100fe200078e0a3d */
[C---:B------:R-:W-:Y:S01]  /*7170*/  ISETP.GT.U32.AND P5, PT, R61.reuse, R5, PT ;  /* 0x000000053d00720c */ /* 0x040fe20003fa4070 */
[----:B------:R-:W-:Y:S01]  /*7180*/  @!P4 IMAD.IADD R10, R10, 0x1, -R61 ;  /* 0x000000010a0ac824 */ /* 0x000fe200078e0a3d */
[----:B------:R0:W-:Y:S01]  /*7190*/  STL [R1+0x24], R12 ;  /* 0x0000240c01007387 */ /* 0x0001e20000100800 */
[----:B------:R-:W-:-:S08]  /*71a0*/  ISETP.GT.U32.AND P4, PT, R61, R6, PT ;  /* 0x000000063d00720c */ /* 0x000fd00003f84070 */
[--C-:B------:R-:W-:Y:S01]  /*71b0*/  @!P3 IMAD.IADD R9, R9, 0x1, -R61.reuse ;  /* 0x000000010909b824 */ /* 0x100fe200078e0a3d */
[----:B0-----:R-:W2:Y:S04]  /*71c0*/  LDL.LU R12, [R1+0x21e4] ;  /* 0x0021e400010c7983 */ /* 0x001ea80000300800 */
[----:B------:R0:W-:Y:S01]  /*71d0*/  STL [R1+0x20], R11 ;  /* 0x0000200b01007387 */ /* 0x0001e20000100800 */
[----:B------:R-:W-:-:S03]  /*71e0*/  @!P5 IMAD.IADD R5, R5, 0x1, -R61 ;  /* 0x000000010505d824 */ /* 0x000fc600078e0a3d */
[----:B0-----:R-:W3:Y:S04]  /*71f0*/  LDL.LU R11, [R1+0x21e0] ;  /* 0x0021e000010b7983 */ /* 0x001ee80000300800 */
[----:B------:R0:W-:Y:S04]  /*7200*/  STL [R1+0x1c], R10 ;  /* 0x00001c0a01007387 */ /* 0x0001e80000100800 */
[----:B0-----:R-:W4:Y:S04]  /*7210*/  LDL.LU R10, [R1+0x21dc] ;  /* 0x0021dc00010a7983 */ /* 0x001f280000300800 */
[----:B------:R0:W-:Y:S04]  /*7220*/  STL [R1+0x18], R9 ;  /* 0x0000180901007387 */ /* 0x0001e80000100800 */
[----:B0-----:R-:W2:Y:S01]  /*7230*/  LDL.LU R9, [R1+0x21d8] ;  /* 0x0021d80001097983 */ /* 0x001ea20000300800 */
[----:B------:R-:W-:Y:S01]  /*7240*/  @!P4 IMAD.IADD R6, R6, 0x1, -R61 ;  /* 0x000000010606c824 */ /* 0x000fe200078e0a3d */
[----:B------:R-:W-:-:S02]  /*7250*/  ISETP.GT.U32.AND P1, PT, R61, R3, PT ;  /* 0x000000033d00720c */ /* 0x000fc40003f24070 */
[C---:B------:R-:W-:Y:S02]  /*7260*/  ISETP.GT.U32.AND P2, PT, R61.reuse, R2, PT ;  /* 0x000000023d00720c */ /* 0x040fe40003f44070 */
[----:B------:R-:W-:-:S11]  /*7270*/  ISETP.GT.U32.AND P0, PT, R61, R60, PT ;  /* 0x0000003c3d00720c */ /* 0x000fd60003f04070 */
[--C-:B------:R-:W-:Y:S01]  /*7280*/  @!P2 IMAD.IADD R2, R2, 0x1, -R61.reuse ;  /* 0x000000010202a824 */ /* 0x100fe200078e0a3d */
[----:B------:R-:W-:Y:S01]  /*7290*/  ISETP.GT.U32.AND P2, PT, R61, R7, PT ;  /* 0x000000073d00720c */ /* 0x000fe20003f44070 */
[--C-:B------:R-:W-:Y:S01]  /*72a0*/  @!P1 IMAD.IADD R3, R3, 0x1, -R61.reuse ;  /* 0x0000000103039824 */ /* 0x100fe200078e0a3d */
[C---:B------:R-:W-:Y:S01]  /*72b0*/  ISETP.GT.U32.AND P1, PT, R61.reuse, R4, PT ;  /* 0x000000043d00720c */ /* 0x040fe20003f24070 */
[----:B------:R-:W-:Y:S01]  /*72c0*/  @!P0 IMAD.IADD R60, R60, 0x1, -R61 ;  /* 0x000000013c3c8824 */ /* 0x000fe200078e0a3d */
[----:B------:R-:W-:-:S09]  /*72d0*/  ISETP.GT.U32.AND P0, PT, R61, R8, PT ;  /* 0x000000083d00720c */ /* 0x000fd20003f04070 */
[--C-:B------:R-:W-:Y:S02]  /*72e0*/  @!P2 IMAD.IADD R7, R7, 0x1, -R61.reuse ;  /* 0x000000010707a824 */ /* 0x100fe400078e0a3d */
[--C-:B------:R-:W-:Y:S02]  /*72f0*/  @!P1 IMAD.IADD R4, R4, 0x1, -R61.reuse ;  /* 0x0000000104049824 */ /* 0x100fe400078e0a3d */
[----:B------:R-:W-:-:S05]  /*7300*/  @!P0 IMAD.IADD R8, R8, 0x1, -R61 ;  /* 0x0000000108088824 */ /* 0x000fca00078e0a3d */
[----:B------:R0:W-:Y:S04]  /*7310*/  STL [R1+0x14], R8 ;  /* 0x0000140801007387 */ /* 0x0001e80000100800 */
[----:B0-----:R-:W3:Y:S04]  /*7320*/  LDL.LU R8, [R1+0x21d4] ;  /* 0x0021d40001087983 */ /* 0x001ee80000300800 */
[----:B------:R0:W-:Y:S04]  /*7330*/  STL [R1+0x10], R7 ;  /* 0x0000100701007387 */ /* 0x0001e80000100800 */
[----:B0-----:R-:W3:Y:S04]  /*7340*/  LDL.LU R7, [R1+0x21d0] ;  /* 0x0021d00001077983 */ /* 0x001ee80000300800 */
[----:B------:R0:W-:Y:S04]  /*7350*/  STL [R1+0xc], R4 ;  /* 0x00000c0401007387 */ /* 0x0001e80000100800 */
[----:B0-----:R-:W3:Y:S04]  /*7360*/  LDL.LU R4, [R1+0x21cc] ;  /* 0x0021cc0001047983 */ /* 0x001ee80000300800 */
[----:B------:R0:W-:Y:S04]  /*7370*/  STL [R1+0x8], R5 ;  /* 0x0000080501007387 */ /* 0x0001e80000100800 */
[----:B0-----:R-:W3:Y:S04]  /*7380*/  LDL.LU R5, [R1+0x21c8] ;  /* 0x0021c80001057983 */ /* 0x001ee80000300800 */
[----:B------:R0:W-:Y:S04]  /*7390*/  STL [R1+0x4], R6 ;  /* 0x0000040601007387 */ /* 0x0001e80000100800 */
[----:B0-----:R-:W3:Y:S01]  /*73a0*/  LDL.LU R6, [R1+0x21c4] ;  /* 0x0021c40001067983 */ /* 0x001ee20000300800 */
[----:B------:R-:W-:-:S02]  /*73b0*/  ISETP.GT.U32.AND P6, PT, R61, R3, PT ;  /* 0x000000033d00720c */ /* 0x000fc40003fc4070 */
[----:B------:R-:W-:-:S11]  /*73c0*/  ISETP.GT.U32.AND P0, PT, R61, R60, PT ;  /* 0x0000003c3d00720c */ /* 0x000fd60003f04070 */
[--C-:B------:R-:W-:Y:S02]  /*73d0*/  @!P6 IMAD.IADD R3, R3, 0x1, -R61.reuse ;  /* 0x000000010303e824 */ /* 0x100fe400078e0a3d */
[----:B------:R-:W-:Y:S01]  /*73e0*/  @!P0 IMAD.IADD R60, R60, 0x1, -R61 ;  /* 0x000000013c3c8824 */ /* 0x000fe200078e0a3d */
[----:B------:R-:W-:-:S04]  /*73f0*/  ISETP.GT.U32.AND P3, PT, R61, R31, PT ;  /* 0x0000001f3d00720c */ /* 0x000fc80003f64070 */
[----:B------:R0:W-:Y:S01]  /*7400*/  STL [R1+0x21a4], R60 ;  /* 0x0021a43c01007387 */ /* 0x0001e20000100800 */
[----:B------:R-:W-:-:S03]  /*7410*/  ISETP.GT.U32.AND P2, PT, R61, R2, PT ;  /* 0x000000023d00720c */ /* 0x000fc60003f44070 */
[----:B0-----:R-:W0:Y:S05]  /*7420*/  S2R R60, SR_TID.X ;  /* 0x00000000003c7919 */ /* 0x001e2a0000002100 */
[----:B------:R-:W-:-:S05]  /*7430*/  @!P3 IMAD.IADD R31, R31, 0x1, -R61 ;  /* 0x000000011f1fb824 */ /* 0x000fca00078e0a3d */
[----:B------:R-:W-:Y:S02]  /*7440*/  @!P2 IMAD.IADD R2, R2, 0x1, -R61 ;  /* 0x000000010202a824 */ /* 0x000fe400078e0a3d */
[----:B------:R-:W-:Y:S01]  /*7450*/  IMAD.HI.U32 R59, R59, R30, RZ ;  /* 0x0000001e3b3b7227 */ /* 0x000fe200078e00ff */
[----:B------:R-:W-:Y:S04]  /*7460*/  STL [R1], R31 ;  /* 0x0000001f01007387 */ /* 0x000fe80000100800 */
[----:B------:R0:W-:Y:S01]  /*7470*/  STL [R1+0x21a8], R2 ;  /* 0x0021a80201007387 */ /* 0x0001e20000100800 */
[----:B------:R-:W-:-:S03]  /*7480*/  IMAD.MOV R59, RZ, RZ, -R59 ;  /* 0x000000ffff3b7224 */ /* 0x000fc600078e0a3b */
[----:B------:R-:W-:Y:S01]  /*7490*/  STL [R1+0x21ac], R3 ;  /* 0x0021ac0301007387 */ /* 0x000fe20000100800 */
[----:B------:R-:W-:Y:S01]  /*74a0*/  IMAD R59, R61, R59, R30 ;  /* 0x0000003b3d3b7224 */ /* 0x000fe200078e021e */
[C---:B0-----:R-:W-:Y:S01]  /*74b0*/  LOP3.LUT R2, R60.reuse, 0x7, RZ, 0xc0, !PT ;  /* 0x000000073c027812 */ /* 0x041fe200078ec0ff */
[----:B------:R-:W-:-:S04]  /*74c0*/  IMAD.SHL.U32 R30, R60, 0x2, RZ ;  /* 0x000000023c1e7824 */ /* 0x000fc800078e00ff */
[----:B------:R-:W-:Y:S01]  /*74d0*/  IMAD R31, R2, 0x90, RZ ;  /* 0x00000090021f7824 */ /* 0x000fe200078e02ff */
[----:B----4-:R-:W-:-:S13]  /*74e0*/  ISETP.GT.U32.AND P6, PT, R61, R10, PT ;  /* 0x0000000a3d00720c */ /* 0x010fda0003fc4070 */
[----:B------:R-:W-:Y:S01]  /*74f0*/  @!P6 IMAD.IADD R10, R10, 0x1, -R61 ;  /* 0x000000010a0ae824 */ /* 0x000fe200078e0a3d */
[----:B------:R-:W-:Y:S02]  /*7500*/  LOP3.LUT R31, R31, 0x30, R30, 0x78, !PT ;  /* 0x000000301f1f7812 */ /* 0x000fe400078e781e */
[C---:B--2---:R-:W-:Y:S02]  /*7510*/  ISETP.GT.U32.AND P2, PT, R61.reuse, R9, PT ;  /* 0x000000093d00720c */ /* 0x044fe40003f44070 */
[C---:B---3--:R-:W-:Y:S02]  /*7520*/  ISETP.GT.U32.AND P1, PT, R61.reuse, R4, PT ;  /* 0x000000043d00720c */ /* 0x048fe40003f24070 */
[----:B------:R-:W-:-:S11]  /*7530*/  ISETP.GT.U32.AND P5, PT, R61, R5, PT ;  /* 0x000000053d00720c */ /* 0x000fd60003fa4070 */
[--C-:B------:R-:W-:Y:S01]  /*7540*/  @!P1 IMAD.IADD R4, R4, 0x1, -R61.reuse ;  /* 0x0000000104049824 */ /* 0x100fe200078e0a3d */
[C---:B------:R-:W-:Y:S02]  /*7550*/  ISETP.GT.U32.AND P1, PT, R61.reuse, R11, PT ;  /* 0x0000000b3d00720c */ /* 0x040fe40003f24070 */
[----:B------:R-:W-:Y:S01]  /*7560*/  ISETP.GT.U32.AND P4, PT, R61, R6, PT ;  /* 0x000000063d00720c */ /* 0x000fe20003f84070 */
[----:B------:R-:W-:Y:S01]  /*7570*/  @!P5 IMAD.IADD R5, R5, 0x1, -R61 ;  /* 0x000000010505d824 */ /* 0x000fe200078e0a3d */
[----:B------:R-:W-:-:S09]  /*7580*/  ISETP.GT.U32.AND P5, PT, R61, R12, PT ;  /* 0x0000000c3d00720c */ /* 0x000fd20003fa4070 */
[--C-:B------:R-:W-:Y:S01]  /*7590*/  @!P1 IMAD.IADD R11, R11, 0x1, -R61.reuse ;  /* 0x000000010b0b9824 */ /* 0x100fe200078e0a3d */
[C---:B------:R-:W-:Y:S02]  /*75a0*/  ISETP.GT.U32.AND P6, PT, R61.reuse, R4, PT ;  /* 0x000000043d00720c */ /* 0x040fe40003fc4070 */
[----:B------:R-:W-:Y:S01]  /*75b0*/  ISETP.GT.U32.AND P1, PT, R61, R5, PT ;  /* 0x000000053d00720c */ /* 0x000fe20003f24070 */
[--C-:B------:R-:W-:Y:S02]  /*75c0*/  @!P4 IMAD.IADD R6, R6, 0x1, -R61.reuse ;  /* 0x000000010606c824 */ /* 0x100fe400078e0a3d */
[----:B------:R-:W-:-:S03]  /*75d0*/  @!P5 IMAD.IADD R12, R12, 0x1, -R61 ;  /* 0x000000010c0cd824 */ /* 0x000fc600078e0a3d */
[----:B------:R-:W-:-:S05]  /*75e0*/  ISETP.GT.U32.AND P5, PT, R61, R6, PT ;  /* 0x000000063d00720c */ /* 0x000fca0003fa4070 */
[--C-:B------:R-:W-:Y:S02]  /*75f0*/  @!P6 IMAD.IADD R4, R4, 0x1, -R61.reuse ;  /* 0x000000010404e824 */ /* 0x100fe400078e0a3d */
[----:B------:R-:W-:-:S03]  /*7600*/  @!P1 IMAD.IADD R5, R5, 0x1, -R61 ;  /* 0x0000000105059824 */ /* 0x000fc600078e0a3d */
[----:B------:R0:W-:Y:S03]  /*7610*/  STL [R1+0x21b0], R4 ;  /* 0x0021b00401007387 */ /* 0x0001e60000100800 */
[----:B------:R-:W-:Y:S01]  /*7620*/  @!P5 IMAD.IADD R6, R6, 0x1, -R61 ;  /* 0x000000010606d824 */ /* 0x000fe200078e0a3d */
[----:B------:R1:W-:Y:S04]  /*7630*/  STL [R1+0x21b4], R5 ;  /* 0x0021b40501007387 */ /* 0x0003e80000100800 */
[----:B------:R2:W-:Y:S04]  /*7640*/  STL [R1+0x21b8], R6 ;  /* 0x0021b80601007387 */ /* 0x0005e80000100800 */
[----:B0-----:R-:W2:Y:S04]  /*7650*/  LDL R4, [R1+0xdc8] ;  /* 0x000dc80001047983 */ /* 0x001ea80000100800 */
[----:B-1----:R-:W4:Y:S01]  /*7660*/  LDL R5, [R1+0xdc4] ;  /* 0x000dc40001057983 */ /* 0x002f220000100800 */
[----:B--2---:R-:W-:-:S03]  /*7670*/  IMAD R6, R2, 0x110, RZ ;  /* 0x0000011002067824 */ /* 0x004fc600078e02ff */
[----:B------:R-:W2:Y:S02]  /*7680*/  LDL R2, [R1+0xdcc] ;  /* 0x000dcc0001027983 */ /* 0x000ea40000100800 */
[----:B------:R-:W-:Y:S02]  /*7690*/  LOP3.LUT R6, R6, 0x10, R30, 0x78, !PT ;  /* 0x0000001006067812 */ /* 0x000fe400078e781e */
[----:B------:R-:W2:Y:S04]  /*76a0*/  LDL R3, [R1+0xdd0] ;  /* 0x000dd00001037983 */ /* 0x000ea80000100800 */
[----:B------:R-:W2:Y:S04]  /*76b0*/  LDL.LU R30, [R1+0x21c0] ;  /* 0x0021c000011e7983 */ /* 0x000ea80000300800 */
[----:B------:R-:W2:Y:S01]  /*76c0*/  LDL.LU R31, [R1+0x21bc] ;  /* 0x0021bc00011f7983 */ /* 0x000ea20000300800 */
[----:B------:R-:W-:-:S02]  /*76d0*/  ISETP.GT.U32.AND P3, PT, R61, R7, PT ;  /* 0x000000073d00720c */ /* 0x000fc40003f64070 */
[C---:B------:R-:W-:Y:S02]  /*76e0*/  ISETP.GT.U32.AND P0, PT, R61.reuse, R8, PT ;  /* 0x000000083d00720c */ /* 0x040fe40003f04070 */
[----:B------:R-:W-:Y:S01]  /*76f0*/  ISETP.GT.U32.AND P4, PT, R61, R13, PT ;  /* 0x0000000d3d00720c */ /* 0x000fe20003f84070 */
[----:B------:R-:W-:Y:S01]  /*7700*/  @!P2 IMAD.IADD R9, R9, 0x1, -R61 ;  /* 0x000000010909a824 */ /* 0x000fe200078e0a3d */
[----:B------:R-:W-:-:S07]  /*7710*/  ISETP.GT.U32.AND P2, PT, R61, R16, PT ;  /* 0x000000103d00720c */ /* 0x000fce0003f44070 */
[--C-:B------:R-:W-:Y:S01]  /*7720*/  @!P3 IMAD.IADD R7, R7, 0x1, -R61.reuse ;  /* 0x000000010707b824 */ /* 0x100fe200078e0a3d */
[C---:B------:R-:W-:Y:S01]  /*7730*/  ISETP.GT.U32.AND P3, PT, R61.reuse, R14, PT ;  /* 0x0000000e3d00720c */ /* 0x040fe20003f64070 */
[--C-:B------:R-:W-:Y:S01]  /*7740*/  @!P0 IMAD.IADD R8, R8, 0x1, -R61.reuse ;  /* 0x0000000108088824 */ /* 0x100fe200078e0a3d */
[----:B------:R-:W-:Y:S01]  /*7750*/  ISETP.GT.U32.AND P0, PT, R61, R15, PT ;  /* 0x0000000f3d00720c */ /* 0x000fe20003f04070 */
[--C-:B------:R-:W-:Y:S01]  /*7760*/  @!P4 IMAD.IADD R13, R13, 0x1, -R61.reuse ;  /* 0x000000010d0dc824 */ /* 0x100fe200078e0a3d */
[C---:B------:R-:W-:Y:S01]  /*7770*/  ISETP.GT.U32.AND P4, PT, R61.reuse, R7, PT ;  /* 0x000000073d00720c */ /* 0x040fe20003f84070 */
[----:B------:R-:W-:Y:S01]  /*7780*/  @!P2 IMAD.IADD R16, R16, 0x1, -R61 ;  /* 0x000000011010a824 */ /* 0x000fe200078e0a3d */
[C---:B------:R-:W-:Y:S02]  /*7790*/  ISETP.GT.U32.AND P2, PT, R61.reuse, R10, PT ;  /* 0x0000000a3d00720c */ /* 0x040fe40003f44070 */
[C---:B------:R-:W-:Y:S02]  /*77a0*/  ISETP.GT.U32.AND P1, PT, R61.reuse, R11, PT ;  /* 0x0000000b3d00720c */ /* 0x040fe40003f24070 */
[----:B------:R-:W-:-:S03]  /*77b0*/  ISETP.GT.U32.AND P5, PT, R61, R12, PT ;  /* 0x0000000c3d00720c */ /* 0x000fc60003fa4070 */
[--C-:B------:R-:W-:Y:S01]  /*77c0*/  @!P3 IMAD.IADD R14, R14, 0x1, -R61.reuse ;  /* 0x000000010e0eb824 */ /* 0x100fe200078e0a3d */
[----:B------:R-:W-:Y:S01]  /*77d0*/  ISETP.GT.U32.AND P3, PT, R61, R8, PT ;  /* 0x000000083d00720c */ /* 0x000fe20003f64070 */
[--C-:B------:R-:W-:Y:S01]  /*77e0*/  @!P0 IMAD.IADD R15, R15, 0x1, -R61.reuse ;  /* 0x000000010f0f8824 */ /* 0x100fe200078e0a3d */
[----:B------:R-:W-:Y:S01]  /*77f0*/  ISETP.GT.U32.AND P0, PT, R61, R9, PT ;  /* 0x000000093d00720c */ /* 0x000fe20003f04070 */
[--C-:B------:R-:W-:Y:S01]  /*7800*/  @!P4 IMAD.IADD R7, R7, 0x1, -R61.reuse ;  /* 0x000000010707c824 */ /* 0x100fe200078e0a3d */
[C---:B------:R-:W-:Y:S01]  /*7810*/  ISETP.GT.U32.AND P4, PT, R61.reuse, R13, PT ;  /* 0x0000000d3d00720c */ /* 0x040fe20003f84070 */
[--C-:B------:R-:W-:Y:S01]  /*7820*/  @!P2 IMAD.IADD R10, R10, 0x1, -R61.reuse ;  /* 0x000000010a0aa824 */ /* 0x100fe200078e0a3d */
[----:B------:R-:W-:Y:S01]  /*7830*/  ISETP.GT.U32.AND P2, PT, R61, R17, PT ;  /* 0x000000113d00720c */ /* 0x000fe20003f44070 */
[--C-:B------:R-:W-:Y:S01]  /*7840*/  @!P1 IMAD.IADD R11, R11, 0x1, -R61.reuse ;  /* 0x000000010b0b9824 */ /* 0x100fe200078e0a3d */
[C---:B------:R-:W-:Y:S01]  /*7850*/  ISETP.GT.U32.AND P1, PT, R61.reuse, R18, PT ;  /* 0x000000123d00720c */ /* 0x040fe20003f24070 */
[----:B------:R-:W-:Y:S01]  /*7860*/  @!P5 IMAD.IADD R12, R12, 0x1, -R61 ;  /* 0x000000010c0cd824 */ /* 0x000fe200078e0a3d */
[----:B------:R-:W-:-:S03]  /*7870*/  ISETP.GT.U32.AND P5, PT, R61, R19, PT ;  /* 0x000000133d00720c */ /* 0x000fc60003fa4070 */
[--C-:B------:R-:W-:Y:S01]  /*7880*/  @!P3 IMAD.IADD R8, R8, 0x1, -R61.reuse ;  /* 0x000000010808b824 */ /* 0x100fe200078e0a3d */
[----:B------:R-:W-:Y:S01]  /*7890*/  ISETP.GT.U32.AND P3, PT, R61, R14, PT ;  /* 0x0000000e3d00720c */ /* 0x000fe20003f64070 */
[--C-:B------:R-:W-:Y:S01]  /*78a0*/  @!P0 IMAD.IADD R9, R9, 0x1, -R61.reuse ;  /* 0x0000000109098824 */ /* 0x100fe200078e0a3d */
[----:B------:R-:W-:Y:S01]  /*78b0*/  ISETP.GT.U32.AND P0, PT, R61, R16, PT ;  /* 0x000000103d00720c */ /* 0x000fe20003f04070 */
[--C-:B------:R-:W-:Y:S01]  /*78c0*/  @!P4 IMAD.IADD R13, R13, 0x1, -R61.reuse ;  /* 0x000000010d0dc824 */ /* 0x100fe200078e0a3d */
[C---:B------:R-:W-:Y:S02]  /*78d0*/  ISETP.GT.U32.AND P6, PT, R61.reuse, R15, PT ;  /* 0x0000000f3d00720c */ /* 0x040fe40003fc4070 */
[----:B------:R-:W-:Y:S01]  /*78e0*/  ISETP.GT.U32.AND P4, PT, R61, R20, PT ;  /* 0x000000143d00720c */ /* 0x000fe20003f84070 */
[--C-:B------:R-:W-:Y:S01]  /*78f0*/  @!P2 IMAD.IADD R17, R17, 0x1, -R61.reuse ;  /* 0x000000011111a824 */ /* 0x100fe200078e0a3d */
[C---:B------:R-:W-:Y:S01]  /*7900*/  ISETP.GT.U32.AND P2, PT, R61.reuse, R24, PT ;  /* 0x000000183d00720c */ /* 0x040fe20003f44070 */
[--C-:B------:R-:W-:Y:S01]  /*7910*/  @!P1 IMAD.IADD R18, R18, 0x1, -R61.reuse ;  /* 0x0000000112129824 */ /* 0x100fe200078e0a3d */
[----:B------:R-:W-:Y:S01]  /*7920*/  ISETP.GT.U32.AND P1, PT, R61, R25, PT ;  /* 0x000000193d00720c */ /* 0x000fe20003f24070 */
[--C-:B------:R-:W-:Y:S01]  /*7930*/  @!P5 IMAD.IADD R19, R19, 0x1, -R61.reuse ;  /* 0x000000011313d824 */ /* 0x100fe200078e0a3d */
[C---:B------:R-:W-:Y:S01]  /*7940*/  ISETP.GT.U32.AND P5, PT, R61.reuse, R26, PT ;  /* 0x0000001a3d00720c */ /* 0x040fe20003fa4070 */
        /* <DEDUP_REMOVED lines=14> */
[--C-:B------:R-:W-:Y:S01]  /*7a30*/  @!P3 IMAD.IADD R21, R21, 0x1, -R61.reuse ;  /* 0x000000011515b824 */ /* 0x100fe200078e0a3d */
[----:B------:R-:W-:Y:S01]  /*7a40*/  ISETP.GT.U32.AND P3, PT, R61, R32, PT ;  /* 0x000000203d00720c */ /* 0x000fe20003f64070 */
[--C-:B------:R-:W-:Y:S01]  /*7a50*/  @!P0 IMAD.IADD R23, R23, 0x1, -R61.reuse ;  /* 0x0000000117178824 */ /* 0x100fe200078e0a3d */
[----:B------:R-:W-:Y:S01]  /*7a60*/  ISETP.GT.U32.AND P0, PT, R61, R17, PT ;  /* 0x000000113d00720c */ /* 0x000fe20003f04070 */
[----:B------:R-:W-:-:S02]  /*7a70*/  @!P6 IMAD.IADD R22, R22, 0x1, -R61 ;  /* 0x000000011616e824 */ /* 0x000fc400078e0a3d */
        /* <DEDUP_REMOVED lines=10> */
[----:B------:R-:W-:Y:S01]  /*7b20*/  @!P0 IMAD.IADD R17, R17, 0x1, -R61 ;  /* 0x0000000111118824 */ /* 0x000fe200078e0a3d */
[----:B------:R-:W-:-:S02]  /*7b30*/  ISETP.GT.U32.AND P0, PT, R61, R23, PT ;  /* 0x000000173d00720c */ /* 0x000fc40003f04070 */
        /* <DEDUP_REMOVED lines=12> */
[----:B------:R-:W-:Y:S01]  /*7c00*/  ISETP.GT.U32.AND P0, PT, R61, R34, PT ;  /* 0x000000223d00720c */ /* 0x000fe20003f04070 */
[----:B------:R-:W-:-:S02]  /*7c10*/  @!P6 IMAD.IADD R33, R33, 0x1, -R61 ;  /* 0x000000012121e824 */ /* 0x000fc400078e0a3d */
[--C-:B------:R-:W-:Y:S01]  /*7c20*/  @!P4 IMAD.IADD R27, R27, 0x1, -R61.reuse ;  /* 0x000000011b1bc824 */ /* 0x100fe200078e0a3d */
[C---:B------:R-:W-:Y:S02]  /*7c30*/  ISETP.GT.U32.AND P4, PT, R61.reuse, R38, PT ;  /* 0x000000263d00720c */ /* 0x040fe40003f84070 */
[----:B------:R-:W-:Y:S01]  /*7c40*/  ISETP.GT.U32.AND P6, PT, R61, R33, PT ;  /* 0x000000213d00720c */ /* 0x000fe20003fc4070 */
[--C-:B------:R-:W-:Y:S01]  /*7c50*/  @!P2 IMAD.IADD R35, R35, 0x1, -R61.reuse ;  /* 0x000000012323a824 */ /* 0x100fe200078e0a3d */
[C---:B------:R-:W-:Y:S01]  /*7c60*/  ISETP.GT.U32.AND P2, PT, R61.reuse, R42, PT ;  /* 0x0000002a3d00720c */ /* 0x040fe20003f44070 */
        /* <DEDUP_REMOVED lines=17> */
[--C-:B------:R-:W-:Y:S01]  /*7d80*/  @!P0 IMAD.IADD R41, R41, 0x1, -R61.reuse ;  /* 0x0000000129298824 */ /* 0x100fe200078e0a3d */
[C---:B------:R-:W-:Y:S01]  /*7d90*/  ISETP.GT.U32.AND P0, PT, R61.reuse, R35, PT ;  /* 0x000000233d00720c */ /* 0x040fe20003f04070 */
[----:B------:R-:W-:Y:S01]  /*7da0*/  @!P5 IMAD.IADD R44, R44, 0x1, -R61 ;  /* 0x000000012c2cd824 */ /* 0x000fe200078e0a3d */
[----:B------:R-:W-:-:S02]  /*7db0*/  ISETP.GT.U32.AND P1, PT, R61, R37, PT ;  /* 0x000000253d00720c */ /* 0x000fc40003f24070 */
        /* <DEDUP_REMOVED lines=57> */
[----:B------:R-:W-:-:S02]  /*8150*/  @!P6 IMAD.IADD R59, R59, 0x1, -R61 ;  /* 0x000000013b3be824 */ /* 0x000fc400078e0a3d */
        /* <DEDUP_REMOVED lines=12> */
[----:B------:R-:W-:Y:S01]  /*8220*/  ISETP.GT.U32.AND P5, PT, R61, R59, PT ;  /* 0x0000003b3d00720c */ /* 0x000fe20003fa4070 */
[----:B------:R-:W-:-:S05]  /*8230*/  IMAD.SHL.U32 R61, R60, 0x80, RZ ;  /* 0x000000803c3d7824 */ /* 0x000fca00078e00ff */
[----:B------:R-:W-:Y:S02]  /*8240*/  LOP3.LUT R6, R6, 0x800, R61, 0xf8, !PT ;  /* 0x0000080006067812 */ /* 0x000fe400078ef83d */
[----:B------:R-:W-:Y:S02]  /*8250*/  IABS R61, c[0x0][0x17c] ;  /* 0x00005f00003d7a13 */ /* 0x000fe40000000000 */
[----:B------:R-:W-:Y:S02]  /*8260*/  LOP3.LUT R60, R60, 0x1f, RZ, 0xc0, !PT ;  /* 0x0000001f3c3c7812 */ /* 0x000fe400078ec0ff */
[----:B------:R-:W3:Y:S01]  /*8270*/  LDL R6, [R1+0x1f9c] ;  /* 0x001f9c0001067983 */ /* 0x000ee20000100800 */
[--C-:B------:R-:W-:Y:S02]  /*8280*/  @!P4 IMAD.IADD R53, R53, 0x1, -R61.reuse ;  /* 0x000000013535c824 */ /* 0x100fe400078e0a3d */
[--C-:B------:R-:W-:Y:S01]  /*8290*/  @!P1 IMAD.IADD R57, R57, 0x1, -R61.reuse ;  /* 0x0000000139399824 */ /* 0x100fe200078e0a3d */
[----:B------:R-:W-:Y:S01]  /*82a0*/  ISETP.NE.AND P1, PT, RZ, c[0x0][0x178], PT ;  /* 0x00005e00ff007a0c */ /* 0x000fe20003f25270 */
[----:B------:R-:W-:-:S02]  /*82b0*/  @!P3 IMAD.IADD R54, R54, 0x1, -R61 ;  /* 0x000000013636b824 */ /* 0x000fc400078e0a3d */
[--C-:B------:R-:W-:Y:S02]  /*82c0*/  @!P0 IMAD.IADD R55, R55, 0x1, -R61.reuse ;  /* 0x0000000137378824 */ /* 0x100fe400078e0a3d */
[--C-:B------:R-:W-:Y:S02]  /*82d0*/  @!P2 IMAD.IADD R56, R56, 0x1, -R61.reuse ;  /* 0x000000013838a824 */ /* 0x100fe400078e0a3d */
[--C-:B------:R-:W-:Y:S02]  /*82e0*/  @!P6 IMAD.IADD R58, R58, 0x1, -R61.reuse ;  /* 0x000000013a3ae824 */ /* 0x100fe400078e0a3d */
[----:B------:R-:W-:Y:S02]  /*82f0*/  @!P5 IMAD.IADD R59, R59, 0x1, -R61 ;  /* 0x000000013b3bd824 */ /* 0x000fe400078e0a3d */
[----:B------:R-:W-:Y:S02]  /*8300*/  IMAD R61, R60, c[0x0][0x18c], RZ ;  /* 0x000063003c3d7a24 */ /* 0x000fe400078e02ff */
[----:B------:R-:W3:Y:S01]  /*8310*/  LDL R60, [R1+0x1fd0] ;  /* 0x001fd000013c7983 */ /* 0x000ee20000100800 */
[----:B----4-:R-:W-:-:S02]  /*8320*/  ISETP.GE.AND P4, PT, R5, RZ, PT ;  /* 0x000000ff0500720c */ /* 0x010fc40003f86270 */
[----:B------:R-:W-:Y:S02]  /*8330*/  LOP3.LUT R5, RZ, c[0x0][0x178], RZ, 0x33, !PT ;  /* 0x00005e00ff057a12 */ /* 0x000fe400078e33ff */
[----:B--2---:R-:W-:Y:S02]  /*8340*/  ISETP.GE.AND P0, PT, R2, RZ, PT ;  /* 0x000000ff0200720c */ /* 0x004fe40003f06270 */
[----:B------:R-:W2:Y:S01]  /*8350*/  LDL R2, [R1+0x1fa0] ;  /* 0x001fa00001027983 */ /* 0x000ea20000100800 */
[----:B------:R-:W-:-:S03]  /*8360*/  ISETP.GE.AND P2, PT, R3, RZ, PT ;  /* 0x000000ff0300720c */ /* 0x000fc60003f46270 */
[----:B------:R-:W4:Y:S03]  /*8370*/  LDL R3, [R1+0x1fbc] ;  /* 0x001fbc0001037983 */ /* 0x000f260000100800 */
[----:B------:R-:W-:-:S05]  /*8380*/  @!P4 IMAD.MOV R31, RZ, RZ, -R31 ;  /* 0x000000ffff1fc224 */ /* 0x000fca00078e0a1f */
[----:B------:R-:W-:-:S05]  /*8390*/  SEL R31, R5, R31, !P1 ;  /* 0x0000001f051f7207 */ /* 0x000fca0004800000 */
[----:B------:R0:W-:Y:S04]  /*83a0*/  STL [R1+0x71c], R31 ;  /* 0x00071c1f01007387 */ /* 0x0001e80000100800 */
[----:B0-----:R-:W4:Y:S01]  /*83b0*/  LDL R31, [R1+0xdc0] ;  /* 0x000dc000011f7983 */ /* 0x001f220000100800 */
[----:B------:R-:W-:Y:S01]  /*83c0*/  ISETP.GE.AND P3, PT, R4, RZ, PT ;  /* 0x000000ff0400720c */ /* 0x000fe20003f66270 */
[----:B------:R-:W-:Y:S02]  /*83d0*/  @!P0 IMAD.MOV R29, RZ, RZ, -R29 ;  /* 0x000000ffff1d8224 */ /* 0x000fe400078e0a1d */
[----:B------:R-:W-:-:S10]  /*83e0*/  @!P2 IMAD.MOV R28, RZ, RZ, -R28 ;  /* 0x000000ffff1ca224 */ /* 0x000fd400078e0a1c */
[----:B------:R-:W-:-:S05]  /*83f0*/  @!P3 IMAD.MOV R30, RZ, RZ, -R30 ;  /* 0x000000ffff1eb224 */ /* 0x000fca00078e0a1e */
[----:B------:R-:W-:Y:S02]  /*8400*/  SEL R5, R5, R30, !P1 ;  /* 0x0000001e05057207 */ /* 0x000fe40004800000 */
[----:B------:R-:W-:Y:S01]  /*8410*/  LOP3.LUT R30, RZ, c[0x0][0x178], RZ, 0x33, !PT ;  /* 0x00005e00ff1e7a12 */ /* 0x000fe200078e33ff */
[----:B------:R-:W-:-:S03]  /*8420*/  IMAD.MOV.U32 R4, RZ, RZ, c[0x0][0x18c] ;  /* 0x00006300ff047624 */ /* 0x000fc600078e00ff */
[C---:B------:R-:W-:Y:S02]  /*8430*/  SEL R29, R30.reuse, R29, !P1 ;  /* 0x0000001d1e1d7207 */ /* 0x040fe40004800000 */
[----:B------:R-:W-:Y:S01]  /*8440*/  SEL R28, R30, R28, !P1 ;  /* 0x0000001c1e1c7207 */ /* 0x000fe20004800000 */
[----:B------:R0:W-:Y:S04]  /*8450*/  STL [R1+0x718], R5 ;  /* 0x0007180501007387 */ /* 0x0001e80000100800 */
[----:B0-----:R-:W4:Y:S04]  /*8460*/  LDL R5, [R1+0x1fcc] ;  /* 0x001fcc0001057983 */ /* 0x001f280000100800 */
[----:B------:R-:W-:Y:S04]  /*8470*/  STL [R1+0x714], R29 ;  /* 0x0007141d01007387 */ /* 0x000fe80000100800 */
[----:B------:R0:W-:Y:S02]  /*8480*/  STL [R1+0x710], R28 ;  /* 0x0007101c01007387 */ /* 0x0001e40000100800 */
[----:B0-----:R-:W-:-:S04]  /*8490*/  LEA R28, P1, R61, c[0x0][0x168], 0x1 ;  /* 0x00005a003d1c7a11 */ /* 0x001fc800078208ff */
[----:B------:R-:W-:Y:S02]  /*84a0*/  LEA.HI.X.SX32 R29, R61, c[0x0][0x16c], 0x1, P1 ;  /* 0x00005b003d1d7a11 */ /* 0x000fe400008f0eff */
[----:B---3--:R-:W-:Y:S01]  /*84b0*/  ISETP.GE.AND P5, PT, R6, RZ, PT ;  /* 0x000000ff0600720c */ /* 0x008fe20003fa6270 */
[----:B------:R-:W-:Y:S01]  /*84c0*/  IMAD.MOV.U32 R6, RZ, RZ, R0 ;  /* 0x000000ffff067224 */ /* 0x000fe200078e0000 */
[----:B--2---:R-:W-:Y:S02]  /*84d0*/  ISETP.GE.AND P3, PT, R2, RZ, PT ;  /* 0x000000ff0200720c */ /* 0x004fe40003f66270 */
[----:B------:R-:W2:Y:S01]  /*84e0*/  LDL R2, [R1+0x1fb8] ;  /* 0x001fb80001027983 */ /* 0x000ea20000100800 */
[----:B----4-:R-:W-:Y:S02]  /*84f0*/  ISETP.GE.AND P1, PT, R3, RZ, PT ;  /* 0x000000ff0300720c */ /* 0x010fe40003f26270 */
[----:B------:R-:W-:Y:S01]  /*8500*/  ISETP.GE.AND P4, PT, R31, RZ, PT ;  /* 0x000000ff1f00720c */ /* 0x000fe20003f86270 */
[----:B------:R-:W-:-:S02]  /*8510*/  IMAD R31, R4, 0x20, R61 ;  /* 0x00000020041f7824 */ /* 0x000fc400078e023d */
[----:B------:R-:W3:Y:S03]  /*8520*/  LDL R4, [R1+0x1fc4] ;  /* 0x001fc40001047983 */ /* 0x000ee60000100800 */
[C---:B------:R-:W-:Y:S01]  /*8530*/  LEA R30, P2, R31.reuse, c[0x0][0x168], 0x1 ;  /* 0x00005a001f1e7a11 */ /* 0x040fe200078408ff */
[----:B------:R-:W4:Y:S03]  /*8540*/  LDL R61, [R1+0x1fb4] ;  /* 0x001fb400013d7983 */ /* 0x000f260000100800 */
[----:B------:R-:W-:Y:S01]  /*8550*/  LEA.HI.X.SX32 R31, R31, c[0x0][0x16c], 0x1, P2 ;  /* 0x00005b001f1f7a11 */ /* 0x000fe200010f0eff */
[----:B------:R0:W-:Y:S01]  /*8560*/  STL [R1+0x206c], R28 ;  /* 0x00206c1c01007387 */ /* 0x0001e20000100800 */
[----:B------:R-:W-:-:S03]  /*8570*/  ISETP.GE.AND P2, PT, R60, RZ, PT ;  /* 0x000000ff3c00720c */ /* 0x000fc60003f46270 */
[----:B0-----:R-:W2:Y:S04]  /*8580*/  LDL R28, [R1+0x1fc0] ;  /* 0x001fc000011c7983 */ /* 0x001ea80000100800 */
[----:B------:R0:W-:Y:S04]  /*8590*/  STL [R1+0x2068], R29 ;  /* 0x0020681d01007387 */ /* 0x0001e80000100800 */
[----:B------:R-:W2:Y:S04]  /*85a0*/  LDL R0, [R1+0x1fc8] ;  /* 0x001fc80001007983 */ /* 0x000ea80000100800 */
[----:B------:R-:W3:Y:S04]  /*85b0*/  LDL R3, [R1+0x1fa4] ;  /* 0x001fa40001037983 */ /* 0x000ee80000100800 */
[----:B------:R-:W-:Y:S04]  /*85c0*/  STL [R1+0x20ac], R30 ;  /* 0x0020ac1e01007387 */ /* 0x000fe80000100800 */
[----:B------:R-:W-:Y:S04]  /*85d0*/  STL [R1+0x20a8], R31 ;  /* 0x0020a81f01007387 */ /* 0x000fe80000100800 */
[----:B------:R-:W3:Y:S04]  /*85e0*/  LDL R60, [R1+0x1fac] ;  /* 0x001fac00013c7983 */ /* 0x000ee80000100800 */
[----:B0-----:R-:W3:Y:S01]  /*85f0*/  LDL.LU R29, [R1+0x11c] ;  /* 0x00011c00011d7983 */ /* 0x001ee20000300800 */
[----:B------:R-:W-:-:S05]  /*8600*/  @!P4 IMAD.MOV R6, RZ, RZ, -R6 ;  /* 0x000000ffff06c224 */ /* 0x000fca00078e0a06 */
[----:B------:R0:W-:Y:S04]  /*8610*/  STL [R1+0x120], R6 ;  /* 0x0001200601007387 */ /* 0x0001e80000100800 */
[----:B0-----:R-:W4:Y:S01]  /*8620*/  LDL.LU R6, [R1+0x21b8] ;  /* 0x0021b80001067983 */ /* 0x001f220000300800 */
[----:B--2---:R-:W-:-:S03]  /*8630*/  ISETP.GE.AND P4, PT, R0, RZ, PT ;  /* 0x000000ff0000720c */ /* 0x004fc60003f86270 */
[----:B------:R-:W2:Y:S04]  /*8640*/  LDL R0, [R1+0x1fb0] ;  /* 0x001fb00001007983 */ /* 0x000ea80000100800 */
[----:B------:R-:W2:Y:S01]  /*8650*/  LDL.LU R30, [R1+0x118] ;  /* 0x00011800011e7983 */ /* 0x000ea20000300800 */
[----:B---3--:R-:W-:Y:S01]  /*8660*/  @!P5 IMAD.MOV R29, RZ, RZ, -R29 ;  /* 0x000000ffff1dd224 */ /* 0x008fe200078e0a1d */
[----:B------:R-:W-:Y:S02]  /*8670*/  ISETP.GE.AND P5, PT, R5, RZ, PT ;  /* 0x000000ff0500720c */ /* 0x000fe40003fa6270 */
[----:B------:R-:W3:Y:S04]  /*8680*/  LDL R5, [R1+0x1fa8] ;  /* 0x001fa80001057983 */ /* 0x000ee80000100800 */
[----:B------:R0:W-:Y:S04]  /*8690*/  STL [R1+0x11c], R29 ;  /* 0x00011c1d01007387 */ /* 0x0001e80000100800 */
[----:B0-----:R-:W3:Y:S01]  /*86a0*/  LDL.LU R29, [R1+0x114] ;  /* 0x00011400011d7983 */ /* 0x001ee20000300800 */
[----:B--2---:R-:W-:Y:S01]  /*86b0*/  @!P3 IMAD.MOV R30, RZ, RZ, -R30 ;  /* 0x000000ffff1eb224 */ /* 0x004fe200078e0a1e */
[----:B------:R-:W-:-:S02]  /*86c0*/  ISETP.GE.AND P3, PT, R28, RZ, PT ;  /* 0x000000ff1c00720c */ /* 0x000fc40003f66270 */
[----:B------:R-:W2:Y:S04]  /*86d0*/  LDL R28, [R1+0x1f98] ;  /* 0x001f9800011c7983 */ /* 0x000ea80000100800 */
[----:B------:R0:W-:Y:S04]  /*86e0*/  STL [R1+0x118], R30 ;  /* 0x0001181e01007387 */ /* 0x0001e80000100800 */
[----:B0-----:R-:W2:Y:S01]  /*86f0*/  LDL.LU R30, [R1+0x110] ;  /* 0x00011000011e7983 */ /* 0x001ea20000300800 */
[----:B---3--:R-:W-:Y:S01]  /*8700*/  @!P1 IMAD.MOV R29, RZ, RZ, -R29 ;  /* 0x000000ffff1d9224 */ /* 0x008fe200078e0a1d */
[----:B------:R-:W-:-:S02]  /*8710*/  ISETP.GE.AND P1, PT, R4, RZ, PT ;  /* 0x000000ff0400720c */ /* 0x000fc40003f26270 */
[----:B------:R-:W3:Y:S04]  /*8720*/  LDL R4, [R1+0x1f94] ;  /* 0x001f940001047983 */ /* 0x000ee80000100800 */
[----:B------:R0:W-:Y:S04]  /*8730*/  STL [R1+0x114], R29 ;  /* 0x0001141d01007387 */ /* 0x0001e80000100800 */
[----:B0-----:R-:W3:Y:S01]  /*8740*/  LDL.LU R29, [R1+0x10c] ;  /* 0x00010c00011d7983 */ /* 0x001ee20000300800 */
[----:B--2---:R-:W-:Y:S01]  /*8750*/  @!P2 IMAD.MOV R30, RZ, RZ, -R30 ;  /* 0x000000ffff1ea224 */ /* 0x004fe200078e0a1e */
[----:B----4-:R-:W-:-:S02]  /*8760*/  ISETP.GE.AND P2, PT, R61, RZ, PT ;  /* 0x000000ff3d00720c */ /* 0x010fc40003f46270 */
[----:B------:R-:W2:Y:S04]  /*8770*/  LDL R61, [R1+0x1f90] ;  /* 0x001f9000013d7983 */ /* 0x000ea80000100800 */
[----:B------:R0:W-:Y:S04]  /*8780*/  STL [R1+0x110], R30 ;  /* 0x0001101e01007387 */ /* 0x0001e80000100800 */
[----:B0-----:R-:W4:Y:S01]  /*8790*/  LDL.LU R30, [R1+0x108] ;  /* 0x00010800011e7983 */ /* 0x001f220000300800 */
[----:B---3--:R-:W-:Y:S01]  /*87a0*/  @!P4 IMAD.MOV R29, RZ, RZ, -R29 ;  /* 0x000000ffff1dc224 */ /* 0x008fe200078e0a1d */
[----:B------:R-:W-:-:S02]  /*87b0*/  ISETP.GE.AND P4, PT, R2, RZ, PT ;  /* 0x000000ff0200720c */ /* 0x000fc40003f86270 */
[----:B------:R-:W3:Y:S04]  /*87c0*/  LDL R2, [R1+0x1f8c] ;  /* 0x001f8c0001027983 */ /* 0x000ee80000100800 */
[----:B------:R0:W-:Y:S04]  /*87d0*/  STL [R1+0x10c], R29 ;  /* 0x00010c1d01007387 */ /* 0x0001e80000100800 */
[----:B0-----:R-:W2:Y:S01]  /*87e0*/  LDL.LU R29, [R1+0x104] ;  /* 0x00010400011d7983 */ /* 0x001ea20000300800 */
[----:B----4-:R-:W-:Y:S01]  /*87f0*/  @!P5 IMAD.MOV R30, RZ, RZ, -R30 ;  /* 0x000000ffff1ed224 */ /* 0x010fe200078e0a1e */
[----:B------:R-:W-:-:S02]  /*8800*/  ISETP.GE.AND P5, PT, R3, RZ, PT ;  /* 0x000000ff0300720c */ /* 0x000fc40003fa6270 */
[----:B------:R-:W4:Y:S04]  /*8810*/  LDL R3, [R1+0x1f88] ;  /* 0x001f880001037983 */ /* 0x000f280000100800 */
        /* <DEDUP_REMOVED lines=38> */
[----:B----4-:R-:W-:-:S02]  /*8a80*/  ISETP.GE.AND P2, PT, R3, RZ, PT ;  /* 0x000000ff0300720c */ /* 0x010fc40003f46270 */
[----:B------:R-:W3:Y:S04]  /*8a90*/  LDL R3, [R1+0x1f68] ;  /* 0x001f680001037983 */ /* 0x000ee80000100800 */
[----:B------:R0:W-:Y:S04]  /*8aa0*/  STL [R1+0xe8], R30 ;  /* 0x0000e81e01007387 */ /* 0x0001e80000100800 */
[----:B0-----:R-:W4:Y:S01]  /*8ab0*/  LDL.LU R30, [R1+0xe0] ;  /* 0x0000e000011e7983 */ /* 0x001f220000300800 */
[----:B--2---:R-:W-:Y:S01]  /*8ac0*/  @!P4 IMAD.MOV R29, RZ, RZ, -R29 ;  /* 0x000000ffff1dc224 */ /* 0x004fe200078e0a1d */
[----:B------:R-:W-:-:S02]  /*8ad0*/  ISETP.GE.AND P4, PT, R60, RZ, PT ;  /* 0x000000ff3c00720c */ /* 0x000fc40003f86270 */
[----:B------:R-:W2:Y:S04]  /*8ae0*/  LDL R60, [R1+0x1f64] ;  /* 0x001f6400013c7983 */ /* 0x000ea80000100800 */
        /* <DEDUP_REMOVED lines=163> */
[----:B------:R-:W-:-:S04]  /*9520*/  ISETP.GE.AND P1, PT, R0, RZ, PT ;  /* 0x000000ff0000720c */ /* 0x000fc80003f26270 */
[----:B------:R0:W-:Y:S04]  /*9530*/  STL [R1+0x60], R30 ;  /* 0x0000601e01007387 */ /* 0x0001e80000100800 */
[----:B0-----:R-:W3:Y:S04]  /*9540*/  LDL.LU R30, [R1+0x58] ;  /* 0x00005800011e7983 */ /* 0x001ee80000300800 */
[----:B------:R-:W4:Y:S01]  /*9550*/  LDL R0, [R1+0x1ee0] ;  /* 0x001ee00001007983 */ /* 0x000f220000100800 */
[----:B--2---:R-:W-:Y:S01]  /*9560*/  @!P2 IMAD.MOV R29, RZ, RZ, -R29 ;  /* 0x000000ffff1da224 */ /* 0x004fe200078e0a1d */
[----:B------:R-:W-:-:S02]  /*9570*/  ISETP.GE.AND P2, PT, R5, RZ, PT ;  /* 0x000000ff0500720c */ /* 0x000fc40003f46270 */
[----:B------:R-:W2:Y:S04]  /*9580*/  LDL.LU R5, [R1+0x54] ;  /* 0x0000540001057983 */ /* 0x000ea80000300800 */
[----:B------:R0:W-:Y:S04]  /*9590*/  STL [R1+0x5c], R29 ;  /* 0x00005c1d01007387 */ /* 0x0001e80000100800 */
[----:B0-----:R-:W4:Y:S01]  /*95a0*/  LDL R29, [R1+0x1edc] ;  /* 0x001edc00011d7983 */ /* 0x001f220000100800 */
[----:B---3--:R-:W-:-:S05]  /*95b0*/  @!P4 IMAD.MOV R30, RZ, RZ, -R30 ;  /* 0x000000ffff1ec224 */ /* 0x008fca00078e0a1e */
[----:B------:R0:W-:Y:S04]  /*95c0*/  STL [R1+0x58], R30 ;  /* 0x0000581e01007387 */ /* 0x0001e80000100800 */
[----:B0-----:R-:W3:Y:S01]  /*95d0*/  LDL.LU R30, [R1+0x50] ;  /* 0x00005000011e7983 */ /* 0x001ee20000300800 */
[----:B--2---:R-:W-:Y:S01]  /*95e0*/  @!P5 IMAD.MOV R5, RZ, RZ, -R5 ;  /* 0x000000ffff05d224 */ /* 0x004fe200078e0a05 */
[----:B------:R-:W-:-:S04]  /*95f0*/  ISETP.GE.AND P5, PT, R4, RZ, PT ;  /* 0x000000ff0400720c */ /* 0x000fc80003fa6270 */
[----:B------:R0:W-:Y:S04]  /*9600*/  STL [R1+0x54], R5 ;  /* 0x0000540501007387 */ /* 0x0001e80000100800 */
[----:B0-----:R-:W2:Y:S04]  /*9610*/  LDL R5, [R1+0x1ed4] ;  /* 0x001ed40001057983 */ /* 0x001ea80000100800 */
[----:B------:R-:W2:Y:S01]  /*9620*/  LDL.LU R4, [R1+0x4c] ;  /* 0x00004c0001047983 */ /* 0x000ea20000300800 */
[----:B------:R-:W-:-:S03]  /*9630*/  ISETP.GE.AND P4, PT, R28, RZ, PT ;  /* 0x000000ff1c00720c */ /* 0x000fc60003f86270 */
[----:B------:R-:W4:Y:S01]  /*9640*/  LDL R28, [R1+0x1ed8] ;  /* 0x001ed800011c7983 */ /* 0x000f220000100800 */
        /* <DEDUP_REMOVED lines=9> */
[----:B0-----:R-:W2:Y:S04]  /*96e0*/  LDL R4, [R1+0x1ecc] ;  /* 0x001ecc0001047983 */ /* 0x001ea80000100800 */
[----:B------:R-:W2:Y:S01]  /*96f0*/  LDL.LU R31, [R1+0x40] ;  /* 0x00004000011f7983 */ /* 0x000ea20000300800 */
[----:B---3--:R-:W-:Y:S01]  /*9700*/  @!P2 IMAD.MOV R30, RZ, RZ, -R30 ;  /* 0x000000ffff1ea224 */ /* 0x008fe200078e0a1e */
[----:B----4-:R-:W-:-:S04]  /*9710*/  ISETP.GE.AND P2, PT, R3, RZ, PT ;  /* 0x000000ff0300720c */ /* 0x010fc80003f46270 */
[----:B------:R-:W-:Y:S04]  /*9720*/  STL [R1+0x48], R30 ;  /* 0x0000481e01007387 */ /* 0x000fe80000100800 */
[----:B------:R-:W3:Y:S01]  /*9730*/  LDL R3, [R1+0x1ec8] ;  /* 0x001ec80001037983 */ /* 0x000ee20000100800 */
[----:B--2---:R-:W-:Y:S01]  /*9740*/  @!P4 IMAD.MOV R2, RZ, RZ, -R2 ;  /* 0x000000ffff02c224 */ /* 0x004fe200078e0a02 */
[----:B------:R-:W-:-:S04]  /*9750*/  ISETP.GE.AND P4, PT, R60, RZ, PT ;  /* 0x000000ff3c00720c */ /* 0x000fc80003f86270 */
[----:B------:R0:W-:Y:S04]  /*9760*/  STL [R1+0x44], R2 ;  /* 0x0000440201007387 */ /* 0x0001e80000100800 */
[----:B0-----:R-:W2:Y:S01]  /*9770*/  LDL R2, [R1+0x1ec4] ;  /* 0x001ec40001027983 */ /* 0x001ea20000100800 */
[----:B------:R-:W-:-:S03]  /*9780*/  @!P5 IMAD.MOV R31, RZ, RZ, -R31 ;  /* 0x000000ffff1fd224 */ /* 0x000fc600078e0a1f */
[----:B------:R-:W4:Y:S01]  /*9790*/  LDL.LU R30, [R1+0x3c] ;  /* 0x00003c00011e7983 */ /* 0x000f220000300800 */
[----:B------:R-:W-:-:S03]  /*97a0*/  ISETP.GE.AND P5, PT, R0, RZ, PT ;  /* 0x000000ff0000720c */ /* 0x000fc60003fa6270 */
[----:B------:R-:W2:Y:S04]  /*97b0*/  LDL R60, [R1+0x1ec0] ;  /* 0x001ec000013c7983 */ /* 0x000ea80000100800 */
[----:B------:R-:W2:Y:S04]  /*97c0*/  LDL.LU R0, [R1+0x38] ;  /* 0x0000380001007983 */ /* 0x000ea80000300800 */
[----:B------:R0:W-:Y:S04]  /*97d0*/  STL [R1+0x40], R31 ;  /* 0x0000401f01007387 */ /* 0x0001e80000100800 */
[----:B0-----:R-:W3:Y:S01]  /*97e0*/  LDL R31, [R1+0x1ebc] ;  /* 0x001ebc00011f7983 */ /* 0x001ee20000100800 */
[----:B----4-:R-:W-:Y:S01]  /*97f0*/  @!P3 IMAD.MOV R30, RZ, RZ, -R30 ;  /* 0x000000ffff1eb224 */ /* 0x010fe200078e0a1e */
[----:B------:R-:W-:-:S04]  /*9800*/  ISETP.GE.AND P3, PT, R29, RZ, PT ;  /* 0x000000ff1d00720c */ /* 0x000fc80003f66270 */
[----:B------:R0:W-:Y:S01]  /*9810*/  STL [R1+0x3c], R30 ;  /* 0x00003c1e01007387 */ /* 0x0001e20000100800 */
[----:B--2---:R-:W-:Y:S01]  /*9820*/  @!P1 IMAD.MOV R0, RZ, RZ, -R0 ;  /* 0x000000ffff009224 */ /* 0x004fe200078e0a00 */
[----:B------:R-:W-:Y:S02]  /*9830*/  ISETP.GE.AND P1, PT, R5, RZ, PT ;  /* 0x000000ff0500720c */ /* 0x000fe40003f26270 */
[----:B0-----:R-:W2:Y:S04]  /*9840*/  LDL R30, [R1+0x1eb8] ;  /* 0x001eb800011e7983 */ /* 0x001ea80000100800 */
[----:B------:R-:W4:Y:S04]  /*9850*/  LDL.LU R29, [R1+0x34] ;  /* 0x00003400011d7983 */ /* 0x000f280000300800 */
[----:B------:R0:W-:Y:S04]  /*9860*/  STL [R1+0x38], R0 ;  /* 0x0000380001007387 */ /* 0x0001e80000100800 */
[----:B0-----:R-:W2:Y:S04]  /*9870*/  LDL R0, [R1+0x1eb4] ;  /* 0x001eb40001007983 */ /* 0x001ea80000100800 */
[----:B------:R-:W2:Y:S01]  /*9880*/  LDL.LU R5, [R1+0x30] ;  /* 0x0000300001057983 */ /* 0x000ea20000300800 */
[----:B----4-:R-:W-:Y:S01]  /*9890*/  @!P2 IMAD.MOV R29, RZ, RZ, -R29 ;  /* 0x000000ffff1da224 */ /* 0x010fe200078e0a1d */
[----:B------:R-:W-:-:S04]  /*98a0*/  ISETP.GE.AND P2, PT, R28, RZ, PT ;  /* 0x000000ff1c00720c */ /* 0x000fc80003f46270 */
[----:B------:R0:W-:Y:S04]  /*98b0*/  STL [R1+0x34], R29 ;  /* 0x0000341d01007387 */ /* 0x0001e80000100800 */
[----:B0-----:R-:W4:Y:S01]  /*98c0*/  LDL R29, [R1+0x1eb0] ;  /* 0x001eb000011d7983 */ /* 0x001f220000100800 */
[----:B--2---:R-:W-:-:S03]  /*98d0*/  @!P4 IMAD.MOV R5, RZ, RZ, -R5 ;  /* 0x000000ffff05c224 */ /* 0x004fc600078e0a05 */
[----:B------:R-:W2:Y:S01]  /*98e0*/  LDL.LU R28, [R1+0x2c] ;  /* 0x00002c00011c7983 */ /* 0x000ea20000300800 */
[----:B------:R-:W-:-:S03]  /*98f0*/  ISETP.GE.AND P4, PT, R61, RZ, PT ;  /* 0x000000ff3d00720c */ /* 0x000fc60003f86270 */
[----:B------:R0:W-:Y:S04]  /*9900*/  STL [R1+0x30], R5 ;  /* 0x0000300501007387 */ /* 0x0001e80000100800 */
[----:B0-----:R-:W3:Y:S04]  /*9910*/  LDL.LU R5, [R1+0x21b4] ;  /* 0x0021b40001057983 */ /* 0x001ee80000300800 */
[----:B------:R-:W3:Y:S01]  /*9920*/  LDL.LU R61, [R1+0x28] ;  /* 0x00002800013d7983 */ /* 0x000ee20000300800 */
[----:B--2---:R-:W-:Y:S01]  /*9930*/  @!P5 IMAD.MOV R28, RZ, RZ, -R28 ;  /* 0x000000ffff1cd224 */ /* 0x004fe200078e0a1c */
[----:B------:R-:W-:-:S04]  /*9940*/  ISETP.GE.AND P5, PT, R4, RZ, PT ;  /* 0x000000ff0400720c */ /* 0x000fc80003fa6270 */
[----:B------:R0:W-:Y:S04]  /*9950*/  STL [R1+0x2c], R28 ;  /* 0x00002c1c01007387 */ /* 0x0001e80000100800 */
[----:B0-----:R-:W2:Y:S01]  /*9960*/  LDL R28, [R1+0x1eac] ;  /* 0x001eac00011c7983 */ /* 0x001ea20000100800 */
[----:B---3--:R-:W-:-:S03]  /*9970*/  @!P3 IMAD.MOV R61, RZ, RZ, -R61 ;  /* 0x000000ffff3db224 */ /* 0x008fc600078e0a3d */
[----:B------:R-:W3:Y:S01]  /*9980*/  LDL.LU R4, [R1+0x24] ;  /* 0x0000240001047983 */ /* 0x000ee20000300800 */
[----:B------:R-:W-:-:S03]  /*9990*/  ISETP.GE.AND P3, PT, R3, RZ, PT ;  /* 0x000000ff0300720c */ /* 0x000fc60003f66270 */
[----:B------:R0:W-:Y:S04]  /*99a0*/  STL [R1+0x28], R61 ;  /* 0x0000283d01007387 */ /* 0x0001e80000100800 */
[----:B0-----:R-:W2:Y:S04]  /*99b0*/  LDL R61, [R1+0x1ea8] ;  /* 0x001ea800013d7983 */ /* 0x001ea80000100800 */
[----:B------:R-:W2:Y:S01]  /*99c0*/  LDL.LU R3, [R1+0x20] ;  /* 0x0000200001037983 */ /* 0x000ea20000300800 */
[----:B---3--:R-:W-:Y:S01]  /*99d0*/  @!P1 IMAD.MOV R4, RZ, RZ, -R4 ;  /* 0x000000ffff049224 */ /* 0x008fe200078e0a04 */
[----:B------:R-:W-:-:S04]  /*99e0*/  ISETP.GE.AND P1, PT, R2, RZ, PT ;  /* 0x000000ff0200720c */ /* 0x000fc80003f26270 */
[----:B------:R0:W-:Y:S04]  /*99f0*/  STL [R1+0x24], R4 ;  /* 0x0000240401007387 */ /* 0x0001e80000100800 */
[----:B0-----:R-:W3:Y:S01]  /*9a00*/  LDL.LU R4, [R1+0x21b0] ;  /* 0x0021b00001047983 */ /* 0x001ee20000300800 */
        /* <DEDUP_REMOVED lines=9> */
[----:B0-----:R-:W2:Y:S01]  /*9aa0*/  LDL.LU R2, [R1+0x21a8] ;  /* 0x0021a80001027983 */ /* 0x001ea20000300800 */
[----:B---3--:R-:W-:-:S03]  /*9ab0*/  @!P5 IMAD.MOV R60, RZ, RZ, -R60 ;  /* 0x000000ffff3cd224 */ /* 0x008fc600078e0a3c */
[----:B------:R-:W3:Y:S01]  /*9ac0*/  LDL.LU R31, [R1+0x14] ;  /* 0x00001400011f7983 */ /* 0x000ee20000300800 */
[----:B------:R-:W-:-:S03]  /*9ad0*/  ISETP.GE.AND P5, PT, R30, RZ, PT ;  /* 0x000000ff1e00720c */ /* 0x000fc60003fa6270 */
[----:B------:R0:W-:Y:S04]  /*9ae0*/  STL [R1+0x18], R60 ;  /* 0x0000183c01007387 */ /* 0x0001e80000100800 */
[----:B0-----:R-:W2:Y:S04]  /*9af0*/  LDL.LU R60, [R1+0x21a4] ;  /* 0x0021a400013c7983 */ /* 0x001ea80000300800 */
[----:B------:R-:W2:Y:S01]  /*9b00*/  LDL.LU R30, [R1+0x10] ;  /* 0x00001000011e7983 */ /* 0x000ea20000300800 */
[----:B---3--:R-:W-:-:S05]  /*9b10*/  @!P3 IMAD.MOV R31, RZ, RZ, -R31 ;  /* 0x000000ffff1fb224 */ /* 0x008fca00078e0a1f */
[----:B------:R0:W-:Y:S04]  /*9b20*/  STL [R1+0x14], R31 ;  /* 0x0000141f01007387 */ /* 0x0001e80000100800 */
[----:B0-----:R-:W3:Y:S01]  /*9b30*/  LDL.LU R31, [R1+0xc] ;  /* 0x00000c00011f7983 */ /* 0x001ee20000300800 */
[----:B--2---:R-:W-:Y:S01]  /*9b40*/  @!P1 IMAD.MOV R30, RZ, RZ, -R30 ;  /* 0x000000ffff1e9224 */ /* 0x004fe200078e0a1e */
[----:B----4-:R-:W-:-:S04]  /*9b50*/  ISETP.GE.AND P1, PT, R29, RZ, PT ;  /* 0x000000ff1d00720c */ /* 0x010fc80003f26270 */
[----:B------:R0:W-:Y:S04]  /*9b60*/  STL [R1+0x2128], R30 ;  /* 0x0021281e01007387 */ /* 0x0001e80000100800 */
[----:B0-----:R-:W2:Y:S04]  /*9b70*/  LDL R30, [R1+0x1ea0] ;  /* 0x001ea000011e7983 */ /* 0x001ea80000100800 */
[----:B------:R-:W4:Y:S01]  /*9b80*/  LDL.LU R29, [R1+0x8] ;  /* 0x00000800011d7983 */ /* 0x000f220000300800 */
[----:B------:R-:W-:-:S03]  /*9b90*/  ISETP.GE.AND P3, PT, R0, RZ, PT ;  /* 0x000000ff0000720c */ /* 0x000fc60003f66270 */
[----:B------:R-:W2:Y:S01]  /*9ba0*/  LDL R0, [R1+0x1e94] ;  /* 0x001e940001007983 */ /* 0x000ea20000100800 */
[----:B---3--:R-:W-:Y:S01]  /*9bb0*/  @!P2 IMAD.MOV R31, RZ, RZ, -R31 ;  /* 0x000000ffff1fa224 */ /* 0x008fe200078e0a1f */
[----:B------:R-:W-:-:S04]  /*9bc0*/  ISETP.GE.AND P2, PT, R28, RZ, PT ;  /* 0x000000ff1c00720c */ /* 0x000fc80003f46270 */
[----:B------:R0:W-:Y:S04]  /*9bd0*/  STL [R1+0x212c], R31 ;  /* 0x00212c1f01007387 */ /* 0x0001e80000100800 */
[----:B0-----:R-:W3:Y:S04]  /*9be0*/  LDL R31, [R1+0x1ea4] ;  /* 0x001ea400011f7983 */ /* 0x001ee80000100800 */
[----:B------:R-:W2:Y:S01]  /*9bf0*/  LDL.LU R28, [R1+0x4] ;  /* 0x00000400011c7983 */ /* 0x000ea20000300800 */
[----:B----4-:R-:W-:Y:S01]  /*9c00*/  @!P4 IMAD.MOV R29, RZ, RZ, -R29 ;  /* 0x000000ffff1dc224 */ /* 0x010fe200078e0a1d */
[----:B------:R-:W-:-:S04]  /*9c10*/  ISETP.GE.AND P4, PT, R61, RZ, PT ;  /* 0x000000ff3d00720c */ /* 0x000fc80003f86270 */
[----:B------:R0:W-:Y:S04]  /*9c20*/  STL [R1+0x2130], R29 ;  /* 0x0021301d01007387 */ /* 0x0001e80000100800 */
[----:B------:R-:W4:Y:S01]  /*9c30*/  LDL.LU R61, [R1] ;  /* 0x00000000013d7983 */ /* 0x000f220000300800 */
[----:B------:R-:W-:-:S03]  /*9c40*/  @!P1 IMAD.MOV R60, RZ, RZ, -R60 ;  /* 0x000000ffff3c9224 */ /* 0x000fc600078e0a3c */
[----:B0-----:R-:W4:Y:S01]  /*9c50*/  LDL R29, [R1+0x1e8c] ;  /* 0x001e8c00011d7983 */ /* 0x001f220000100800 */
[----:B--2---:R-:W-:Y:S01]  /*9c60*/  @!P5 IMAD.MOV R28, RZ, RZ, -R28 ;  /* 0x000000ffff1cd224 */ /* 0x004fe200078e0a1c */
[----:B---3--:R-:W-:-:S04]  /*9c70*/  ISETP.GE.AND P5, PT, R31, RZ, PT ;  /* 0x000000ff1f00720c */ /* 0x008fc80003fa6270 */
[----:B------:R0:W-:Y:S04]  /*9c80*/  STL [R1+0x2134], R28 ;  /* 0x0021341c01007387 */ /* 0x0001e80000100800 */
[----:B------:R-:W2:Y:S01]  /*9c90*/  LDL R31, [R1+0x1e88] ;  /* 0x001e8800011f7983 */ /* 0x000ea20000100800 */
[----:B----4-:R-:W-:Y:S01]  /*9ca0*/  @!P3 IMAD.MOV R61, RZ, RZ, -R61 ;  /* 0x000000ffff3db224 */ /* 0x010fe200078e0a3d */
[----:B------:R-:W-:Y:S02]  /*9cb0*/  ISETP.GE.AND P3, PT, R30, RZ, PT ;  /* 0x000000ff1e00720c */ /* 0x000fe40003f66270 */
[----:B0-----:R-:W3:Y:S04]  /*9cc0*/  LDL R28, [R1+0x1e90] ;  /* 0x001e9000011c7983 */ /* 0x001ee80000100800 */
[----:B------:R0:W-:Y:S04]  /*9cd0*/  STL [R1+0x2138], R61 ;  /* 0x0021383d01007387 */ /* 0x0001e80000100800 */
[----:B------:R-:W4:Y:S04]  /*9ce0*/  LDL R30, [R1+0x1e84] ;  /* 0x001e8400011e7983 */ /* 0x000f280000100800 */
[----:B0-----:R-:W2:Y:S04]  /*9cf0*/  LDL R61, [R1+0x1e98] ;  /* 0x001e9800013d7983 */ /* 0x001ea80000100800 */
[----:B------:R0:W-:Y:S04]  /*9d00*/  STL [R1+0x213c], R60 ;  /* 0x00213c3c01007387 */ /* 0x0001e80000100800 */
[----:B0-----:R-:W4:Y:S01]  /*9d10*/  LDL R60, [R1+0x1e9c] ;  /* 0x001e9c00013c7983 */ /* 0x001f220000100800 */
[----:B------:R-:W-:-:S02]  /*9d20*/  @!P2 IMAD.MOV R2, RZ, RZ, -R2 ;  /* 0x000000ffff02a224 */ /* 0x000fc400078e0a02 */
[----:B------:R-:W-:Y:S01]  /*9d30*/  @!P4 IMAD.MOV R3, RZ, RZ, -R3 ;  /* 0x000000ffff03c224 */ /* 0x000fe200078e0a03 */
[----:B------:R-:W-:Y:S01]  /*9d40*/  ISETP.GE.AND P4, PT, R0, RZ, PT ;  /* 0x000000ff0000720c */ /* 0x000fe20003f86270 */
[----:B------:R-:W-:Y:S02]  /*9d50*/  @!P5 IMAD.MOV R4, RZ, RZ, -R4 ;  /* 0x000000ffff04d224 */ /* 0x000fe400078e0a04 */
[----:B------:R-:W-:Y:S01]  /*9d60*/  @!P3 IMAD.MOV R5, RZ, RZ, -R5 ;  /* 0x000000ffff05b224 */ /* 0x000fe200078e0a05 */
[----:B------:R-:W-:Y:S02]  /*9d70*/  ISETP.GE.AND P3, PT, R29, RZ, PT ;  /* 0x000000ff1d00720c */ /* 0x000fe40003f66270 */
[----:B---3--:R-:W-:Y:S02]  /*9d80*/  ISETP.GE.AND P5, PT, R28, RZ, PT ;  /* 0x000000ff1c00720c */ /* 0x008fe40003fa6270 */
[----:B--2---:R-:W-:Y:S02]  /*9d90*/  ISETP.GE.AND P2, PT, R61, RZ, PT ;  /* 0x000000ff3d00720c */ /* 0x004fe40003f46270 */
[----:B----4-:R-:W-:-:S02]  /*9da0*/  ISETP.GE.AND P1, PT, R60, RZ, PT ;  /* 0x000000ff3c00720c */ /* 0x010fc40003f26270 */
[----:B------:R-:W2:Y:S04]  /*9db0*/  LDL R60, [R1+0x1e80] ;  /* 0x001e8000013c7983 */ /* 0x000ea80000100800 */
[----:B------:R0:W-:Y:S04]  /*9dc0*/  STL [R1+0x2140], R2 ;  /* 0x0021400201007387 */ /* 0x0001e80000100800 */
[----:B------:R-:W3:Y:S04]  /*9dd0*/  LDL R61, [R1+0x1e7c] ;  /* 0x001e7c00013d7983 */ /* 0x000ee80000100800 */
[----:B------:R1:W-:Y:S04]  /*9de0*/  STL [R1+0x2144], R3 ;  /* 0x0021440301007387 */ /* 0x0003e80000100800 */
[----:B------:R-:W4:Y:S01]  /*9df0*/  LDL R0, [R1+0x1e78] ;  /* 0x001e780001007983 */ /* 0x000f220000100800 */
[----:B------:R-:W-:-:S02]  /*9e00*/  @!P1 IMAD.MOV R6, RZ, RZ, -R6 ;  /* 0x000000ffff069224 */ /* 0x000fc400078e0a06 */
[----:B------:R-:W-:Y:S01]  /*9e10*/  @!P2 IMAD.MOV R7, RZ, RZ, -R7 ;  /* 0x000000ffff07a224 */ /* 0x000fe200078e0a07 */
[----:B------:R-:W-:Y:S01]  /*9e20*/  STL [R1+0x2148], R4 ;  /* 0x0021480401007387 */ /* 0x000fe20000100800 */
[----:B------:R-:W-:-:S03]  /*9e30*/  ISETP.GE.AND P1, PT, R31, RZ, PT ;  /* 0x000000ff1f00720c */ /* 0x000fc60003f26270 */
[----:B------:R-:W4:Y:S04]  /*9e40*/  LDL R28, [R1+0x1e74] ;  /* 0x001e7400011c7983 */ /* 0x000f280000100800 */
[----:B------:R0:W-:Y:S01]  /*9e50*/  STL [R1+0x214c], R5 ;  /* 0x00214c0501007387 */ /* 0x0001e20000100800 */
[----:B------:R-:W-:-:S03]  /*9e60*/  ISETP.GE.AND P2, PT, R30, RZ, PT ;  /* 0x000000ff1e00720c */ /* 0x000fc60003f46270 */
[----:B------:R-:W4:Y:S04]  /*9e70*/  LDL R29, [R1+0x1e70] ;  /* 0x001e7000011d7983 */ /* 0x000f280000100800 */
[----:B------:R-:W-:Y:S04]  /*9e80*/  STL [R1+0x2150], R6 ;  /* 0x0021500601007387 */ /* 0x000fe80000100800 */
[----:B------:R-:W4:Y:S04]  /*9e90*/  LDL R31, [R1+0x1e6c] ;  /* 0x001e6c00011f7983 */ /* 0x000f280000100800 */
[----:B------:R-:W-:Y:S04]  /*9ea0*/  STL [R1+0x2154], R7 ;  /* 0x0021540701007387 */ /* 0x000fe80000100800 */
[----:B------:R-:W4:Y:S01]  /*9eb0*/  LDL R30, [R1+0x1e68] ;  /* 0x001e6800011e7983 */ /* 0x000f220000100800 */
[----:B------:R-:W-:-:S02]  /*9ec0*/  @!P4 IMAD.MOV R8, RZ, RZ, -R8 ;  /* 0x000000ffff08c224 */ /* 0x000fc400078e0a08 */
[----:B------:R-:W-:-:S03]  /*9ed0*/  @!P5 IMAD.MOV R9, RZ, RZ, -R9 ;  /* 0x000000ffff09d224 */ /* 0x000fc600078e0a09 */
[----:B------:R-:W-:Y:S01]  /*9ee0*/  STL [R1+0x2158], R8 ;  /* 0x0021580801007387 */ /* 0x000fe20000100800 */
[----:B------:R-:W-:Y:S02]  /*9ef0*/  @!P3 IMAD.MOV R10, RZ, RZ, -R10 ;  /* 0x000000ffff0ab224 */ /* 0x000fe400078e0a0a */
[----:B------:R-:W-:Y:S02]  /*9f00*/  @!P1 IMAD.MOV R11, RZ, RZ, -R11 ;  /* 0x000000ffff0b9224 */ /* 0x000fe400078e0a0b */
[----:B------:R-:W-:Y:S01]  /*9f10*/  @!P2 IMAD.MOV R12, RZ, RZ, -R12 ;  /* 0x000000ffff0ca224 */ /* 0x000fe200078e0a0c */
[----:B--2---:R-:W-:Y:S02]  /*9f20*/  ISETP.GE.AND P4, PT, R60, RZ, PT ;  /* 0x000000ff3c00720c */ /* 0x004fe40003f86270 */
[----:B------:R-:W2:Y:S04]  /*9f30*/  LDL R60, [R1+0x1e64] ;  /* 0x001e6400013c7983 */ /* 0x000ea80000100800 */
[----:B------:R-:W-:Y:S01]  /*9f40*/  STL [R1+0x215c], R9 ;  /* 0x00215c0901007387 */ /* 0x000fe20000100800 */
[----:B---3--:R-:W-:-:S03]  /*9f50*/  ISETP.GE.AND P5, PT, R61, RZ, PT ;  /* 0x000000ff3d00720c */ /* 0x008fc60003fa6270 */
[----:B------:R-:W3:Y:S04]  /*9f60*/  LDL R61, [R1+0x1e60] ;  /* 0x001e6000013d7983 */ /* 0x000ee80000100800 */
[----:B------:R-:W-:Y:S01]  /*9f70*/  STL [R1+0x2160], R10 ;  /* 0x0021600a01007387 */ /* 0x000fe20000100800 */
[----:B----4-:R-:W-:-:S03]  /*9f80*/  ISETP.GE.AND P3, PT, R0, RZ, PT ;  /* 0x000000ff0000720c */ /* 0x010fc60003f66270 */
[----:B------:R-:W4:Y:S01]  /*9f90*/  LDL R0, [R1+0x1e5c] ;  /* 0x001e5c0001007983 */ /* 0x000f220000100800 */
[----:B------:R-:W-:Y:S02]  /*9fa0*/  @!P4 IMAD.MOV R13, RZ, RZ, -R13 ;  /* 0x000000ffff0dc224 */ /* 0x000fe400078e0a0d */
[----:B------:R-:W-:Y:S01]  /*9fb0*/  @!P5 IMAD.MOV R14, RZ, RZ, -R14 ;  /* 0x000000ffff0ed224 */ /* 0x000fe200078e0a0e */
[----:B------:R-:W-:Y:S01]  /*9fc0*/  STL [R1+0x2164], R11 ;  /* 0x0021640b01007387 */ /* 0x000fe20000100800 */
[----:B------:R-:W-:-:S03]  /*9fd0*/  ISETP.GE.AND P1, PT, R28, RZ, PT ;  /* 0x000000ff1c00720c */ /* 0x000fc60003f26270 */
[----:B------:R-:W4:Y:S04]  /*9fe0*/  LDL R28, [R1+0x1e54] ;  /* 0x001e5400011c7983 */ /* 0x000f280000100800 */
        /* <DEDUP_REMOVED lines=8> */
[----:B------:R-:W4:Y:S01]  /*a070*/  LDL R30, [R1+0x1e4c] ;  /* 0x001e4c00011e7983 */ /* 0x000f220000100800 */
[----:B------:R-:W-:Y:S02]  /*a080*/  @!P3 IMAD.MOV R15, RZ, RZ, -R15 ;  /* 0x000000ffff0fb224 */ /* 0x000fe400078e0a0f */
[----:B------:R-:W-:Y:S02]  /*a090*/  @!P1 IMAD.MOV R16, RZ, RZ, -R16 ;  /* 0x000000ffff109224 */ /* 0x000fe400078e0a10 */
[----:B------:R-:W-:Y:S01]  /*a0a0*/  @!P2 IMAD.MOV R17, RZ, RZ, -R17 ;  /* 0x000000ffff11a224 */ /* 0x000fe200078e0a11 */
[----:B------:R-:W-:Y:S01]  /*a0b0*/  STL [R1+0x2174], R15 ;  /* 0x0021740f01007387 */ /* 0x000fe20000100800 */
[----:B------:R-:W-:-:S03]  /*a0c0*/  @!P4 IMAD.MOV R18, RZ, RZ, -R18 ;  /* 0x000000ffff12c224 */ /* 0x000fc600078e0a12 */
        /* <DEDUP_REMOVED lines=9> */
[----:B------:R-:W-:-:S03]  /*a160*/  @!P3 IMAD.MOV R20, RZ, RZ, -R20 ;  /* 0x000000ffff14b224 */ /* 0x000fc600078e0a14 */
[----:B------:R-:W-:Y:S01]  /*a170*/  STL [R1+0x2180], R18 ;  /* 0x0021801201007387 */ /* 0x000fe20000100800 */
[----:B------:R-:W-:Y:S01]  /*a180*/  @!P1 IMAD.MOV R21, RZ, RZ, -R21 ;  /* 0x000000ffff159224 */ /* 0x000fe200078e0a15 */
[----:B------:R-:W-:Y:S02]  /*a190*/  ISETP.GE.AND P4, PT, R28, RZ, PT ;  /* 0x000000ff1c00720c */ /* 0x000fe40003f86270 */
[----:B------:R-:W-:Y:S04]  /*a1a0*/  STL [R1+0x2184], R19 ;  /* 0x0021841301007387 */ /* 0x000fe80000100800 */
[----:B------:R-:W4:Y:S01]  /*a1b0*/  LDL R28, [R1+0x1e3c] ;  /* 0x001e3c00011c7983 */ /* 0x000f220000100800 */
[----:B------:R-:W-:-:S03]  /*a1c0*/  ISETP.GE.AND P5, PT, R29, RZ, PT ;  /* 0x000000ff1d00720c */ /* 0x000fc60003fa6270 */
[----:B------:R-:W-:Y:S04]  /*a1d0*/  STL [R1+0x2188], R20 ;  /* 0x0021881401007387 */ /* 0x000fe80000100800 */
[----:B------:R-:W4:Y:S01]  /*a1e0*/  LDL R29, [R1+0x1e38] ;  /* 0x001e3800011d7983 */ /* 0x000f220000100800 */
        /* <DEDUP_REMOVED lines=8> */
[----:B------:R-:W-:Y:S04]  /*a270*/  STL [R1+0x2190], R22 ;  /* 0x0021901601007387 */ /* 0x000fe80000100800 */
[----:B0-----:R-:W4:Y:S04]  /*a280*/  LDL R2, [R1+0x1e2c] ;  /* 0x001e2c0001027983 */ /* 0x001f280000100800 */
[----:B------:R-:W-:Y:S01]  /*a290*/  STL [R1+0x2194], R23 ;  /* 0x0021941701007387 */ /* 0x000fe20000100800 */
[----:B------:R-:W-:-:S02]  /*a2a0*/  @!P3 IMAD.MOV R25, RZ, RZ, -R25 ;  /* 0x000000ffff19b224 */ /* 0x000fc400078e0a19 */
[----:B------:R-:W-:Y:S01]  /*a2b0*/  @!P1 IMAD.MOV R26, RZ, RZ, -R26 ;  /* 0x000000ffff1a9224 */ /* 0x000fe200078e0a1a */
[----:B--2---:R-:W-:Y:S02]  /*a2c0*/  ISETP.GE.AND P2, PT, R60, RZ, PT ;  /* 0x000000ff3c00720c */ /* 0x004fe40003f46270 */
[----:B------:R-:W2:Y:S04]  /*a2d0*/  LDL R60, [R1+0x1e28] ;  /* 0x001e2800013c7983 */ /* 0x000ea80000100800 */
[----:B------:R-:W-:Y:S01]  /*a2e0*/  STL [R1+0x2198], R24 ;  /* 0x0021981801007387 */ /* 0x000fe20000100800 */
[----:B---3--:R-:W-:-:S03]  /*a2f0*/  ISETP.GE.AND P4, PT, R61, RZ, PT ;  /* 0x000000ff3d00720c */ /* 0x008fc60003f86270 */
[----:B------:R-:W3:Y:S01]  /*a300*/  LDL R61, [R1+0x1e20] ;  /* 0x001e2000013d7983 */ /* 0x000ee20000100800 */
[----:B----4-:R-:W-:-:S03]  /*a310*/  ISETP.GE.AND P5, PT, R0, RZ, PT ;  /* 0x000000ff0000720c */ /* 0x010fc60003fa6270 */
[----:B------:R-:W4:Y:S01]  /*a320*/  LDL R0, [R1+0x1e24] ;  /* 0x001e240001007983 */ /* 0x000f220000100800 */
[----:B------:R-:W-:-:S03]  /*a330*/  @!P2 IMAD.MOV R27, RZ, RZ, -R27 ;  /* 0x000000ffff1ba224 */ /* 0x000fc600078e0a1b */
[----:B------:R-:W-:Y:S02]  /*a340*/  STL [R1+0x219c], R25 ;  /* 0x00219c1901007387 */ /* 0x000fe40000100800 */
[----:B------:R-:W-:Y:S01]  /*a350*/  @!P4 IMAD.MOV R32, RZ, RZ, -R32 ;  /* 0x000000ffff20c224 */ /* 0x000fe200078e0a20 */
[----:B------:R-:W-:Y:S02]  /*a360*/  ISETP.GE.AND P3, PT, R28, RZ, PT ;  /* 0x000000ff1c00720c */ /* 0x000fe40003f66270 */
[----:B------:R-:W4:Y:S04]  /*a370*/  LDL R28, [R1+0x1e1c] ;  /* 0x001e1c00011c7983 */ /* 0x000f280000100800 */
[----:B------:R-:W-:Y:S01]  /*a380*/  STL [R1+0x21a0], R26 ;  /* 0x0021a01a01007387 */ /* 0x000fe20000100800 */
[----:B------:R-:W-:-:S03]  /*a390*/  ISETP.GE.AND P1, PT, R29, RZ, PT ;  /* 0x000000ff1d00720c */ /* 0x000fc60003f26270 */
[----:B------:R-:W4:Y:S01]  /*a3a0*/  LDL R29, [R1+0x1e18] ;  /* 0x001e1800011d7983 */ /* 0x000f220000100800 */
[----:B------:R-:W-:-:S03]  /*a3b0*/  ISETP.GE.AND P2, PT, R31, RZ, PT ;  /* 0x000000ff1f00720c */ /* 0x000fc60003f46270 */
[----:B------:R-:W4:Y:S01]  /*a3c0*/  LDL R31, [R1+0x1e14] ;  /* 0x001e1400011f7983 */ /* 0x000f220000100800 */
[----:B------:R-:W-:Y:S01]  /*a3d0*/  ISETP.GE.AND P4, PT, R30, RZ, PT ;  /* 0x000000ff1e00720c */ /* 0x000fe20003f86270 */
[----:B------:R-:W-:Y:S02]  /*a3e0*/  @!P5 IMAD.MOV R33, RZ, RZ, -R33 ;  /* 0x000000ffff21d224 */ /* 0x000fe400078e0a21 */
[----:B------:R-:W4:Y:S01]  /*a3f0*/  LDL R30, [R1+0x1e10] ;  /* 0x001e1000011e7983 */ /* 0x000f220000100800 */
[----:B------:R-:W-:-:S03]  /*a400*/  @!P3 IMAD.MOV R34, RZ, RZ, -R34 ;  /* 0x000000ffff22b224 */ /* 0x000fc600078e0a22 */
[----:B-1----:R-:W4:Y:S01]  /*a410*/  LDL R3, [R1+0x1e0c] ;  /* 0x001e0c0001037983 */ /* 0x002f220000100800 */
[----:B------:R-:W-:Y:S01]  /*a420*/  @!P1 IMAD.MOV R35, RZ, RZ, -R35 ;  /* 0x000000ffff239224 */ /* 0x000fe200078e0a23 */
[----:B------:R-:W-:Y:S02]  /*a430*/  ISETP.GE.AND P5, PT, R2, RZ, PT ;  /* 0x000000ff0200720c */ /* 0x000fe40003fa6270 */
[----:B------:R-:W4:Y:S04]  /*a440*/  LDL R5, [R1+0x1de8] ;  /* 0x001de80001057983 */ /* 0x000f280000100800 */
[----:B------:R-:W4:Y:S01]  /*a450*/  LDL R2, [R1+0x1e08] ;  /* 0x001e080001027983 */ /* 0x000f220000100800 */
[----:B------:R-:W-:Y:S02]  /*a460*/  @!P2 IMAD.MOV R36, RZ, RZ, -R36 ;  /* 0x000000ffff24a224 */ /* 0x000fe400078e0a24 */
[----:B------:R-:W-:Y:S01]  /*a470*/  @!P4 IMAD.MOV R37, RZ, RZ, -R37 ;  /* 0x000000ffff25c224 */ /* 0x000fe200078e0a25 */
[----:B------:R-:W4:Y:S03]  /*a480*/  LDL R4, [R1+0x1dd8] ;  /* 0x001dd80001047983 */ /* 0x000f260000100800 */
[----:B------:R-:W-:Y:S01]  /*a490*/  @!P5 IMAD.MOV R38, RZ, RZ, -R38 ;  /* 0x000000ffff26d224 */ /* 0x000fe200078e0a26 */
[----:B--2---:R-:W-:-:S02]  /*a4a0*/  ISETP.GE.AND P3, PT, R60, RZ, PT ;  /* 0x000000ff3c00720c */ /* 0x004fc40003f66270 */
[----:B------:R-:W2:Y:S01]  /*a4b0*/  LDL R60, [R1+0x1e04] ;  /* 0x001e0400013c7983 */ /* 0x000ea20000100800 */
[----:B---3--:R-:W-:-:S03]  /*a4c0*/  ISETP.GE.AND P2, PT, R61, RZ, PT ;  /* 0x000000ff3d00720c */ /* 0x008fc60003f46270 */
[----:B------:R-:W3:Y:S01]  /*a4d0*/  LDL R61, [R1+0x1dfc] ;  /* 0x001dfc00013d7983 */ /* 0x000ee20000100800 */
[----:B----4-:R-:W-:-:S03]  /*a4e0*/  ISETP.GE.AND P1, PT, R0, RZ, PT ;  /* 0x000000ff0000720c */ /* 0x010fc60003f26270 */
[----:B------:R-:W4:Y:S03]  /*a4f0*/  LDL R0, [R1+0x1e00] ;  /* 0x001e000001007983 */ /* 0x000f260000100800 */
[----:B------:R-:W-:Y:S01]  /*a500*/  @!P3 IMAD.MOV R39, RZ, RZ, -R39 ;  /* 0x000000ffff27b224 */ /* 0x000fe200078e0a27 */
[----:B------:R-:W-:Y:S02]  /*a510*/  ISETP.GE.AND P4, PT, R28, RZ, PT ;  /* 0x000000ff1c00720c */ /* 0x000fe40003f86270 */
[----:B------:R-:W4:Y:S04]  /*a520*/  LDL R28, [R1+0x1df8] ;  /* 0x001df800011c7983 */ /* 0x000f280000100800 */
[----:B------:R-:W-:Y:S01]  /*a530*/  @!P1 IMAD.MOV R40, RZ, RZ, -R40 ;  /* 0x000000ffff289224 */ /* 0x000fe200078e0a28 */
[----:B------:R-:W-:-:S02]  /*a540*/  ISETP.GE.AND P5, PT, R29, RZ, PT ;  /* 0x000000ff1d00720c */ /* 0x000fc40003fa6270 */
[----:B------:R-:W4:Y:S01]  /*a550*/  LDL R29, [R1+0x1df4] ;  /* 0x001df400011d7983 */ /* 0x000f220000100800 */
[----:B------:R-:W-:-:S03]  /*a560*/  ISETP.GE.AND P3, PT, R31, RZ, PT ;  /* 0x000000ff1f00720c */ /* 0x000fc60003f66270 */
[----:B------:R-:W4:Y:S01]  /*a570*/  LDL R31, [R1+0x1df0] ;  /* 0x001df000011f7983 */ /* 0x000f220000100800 */
[----:B------:R-:W-:-:S03]  /*a580*/  ISETP.GE.AND P1, PT, R30, RZ, PT ;  /* 0x000000ff1e00720c */ /* 0x000fc60003f26270 */
[----:B------:R-:W4:Y:S01]  /*a590*/  LDL R30, [R1+0x1dec] ;  /* 0x001dec00011e7983 */ /* 0x000f220000100800 */
[----:B------:R-:W-:Y:S01]  /*a5a0*/  @!P2 IMAD.MOV R41, RZ, RZ, -R41 ;  /* 0x000000ffff29a224 */ /* 0x000fe200078e0a29 */
[----:B------:R-:W-:Y:S01]  /*a5b0*/  ISETP.GE.AND P2, PT, R3, RZ, PT ;  /* 0x000000ff0300720c */ /* 0x000fe20003f46270 */
[----:B------:R-:W-:Y:S01]  /*a5c0*/  @!P4 IMAD.MOV R42, RZ, RZ, -R42 ;  /* 0x000000ffff2ac224 */ /* 0x000fe200078e0a2a */
[----:B------:R-:W4:Y:S01]  /*a5d0*/  LDL R3, [R1+0x1ddc] ;  /* 0x001ddc0001037983 */ /* 0x000f220000100800 */
[----:B------:R-:W-:Y:S02]  /*a5e0*/  @!P5 IMAD.MOV R43, RZ, RZ, -R43 ;  /* 0x000000ffff2bd224 */ /* 0x000fe400078e0a2b */
[----:B------:R-:W-:Y:S01]  /*a5f0*/  @!P3 IMAD.MOV R44, RZ, RZ, -R44 ;  /* 0x000000ffff2cb224 */ /* 0x000fe200078e0a2c */
[----:B------:R-:W-:Y:S02]  /*a600*/  ISETP.GE.AND P4, PT, R2, RZ, PT ;  /* 0x000000ff0200720c */ /* 0x000fe40003f86270 */
[----:B------:R-:W-:Y:S01]  /*a610*/  @!P1 IMAD.MOV R45, RZ, RZ, -R45 ;  /* 0x000000ffff2d9224 */ /* 0x000fe200078e0a2d */
[----:B------:R-:W4:Y:S04]  /*a620*/  LDL R2, [R1+0x1de0] ;  /* 0x001de00001027983 */ /* 0x000f280000100800 */
[----:B------:R-:W-:-:S06]  /*a630*/  @!P2 IMAD.MOV R46, RZ, RZ, -R46 ;  /* 0x000000ffff2ea224 */ /* 0x000fcc00078e0a2e */
[----:B------:R-:W-:Y:S01]  /*a640*/  @!P4 IMAD.MOV R47, RZ, RZ, -R47 ;  /* 0x000000ffff2fc224 */ /* 0x000fe200078e0a2f */
[----:B--2---:R-:W-:Y:S02]  /*a650*/  ISETP.GE.AND P5, PT, R60, RZ, PT ;  /* 0x000000ff3c00720c */ /* 0x004fe40003fa6270 */
[----:B---3--:R-:W-:Y:S02]  /*a660*/  ISETP.GE.AND P1, PT, R61, RZ, PT ;  /* 0x000000ff3d00720c */ /* 0x008fe40003f26270 */
[----:B----4-:R-:W-:Y:S02]  /*a670*/  ISETP.GE.AND P3, PT, R0, RZ, PT ;  /* 0x000000ff0000720c */ /* 0x010fe40003f66270 */
[----:B------:R-:W2:Y:S04]  /*a680*/  LDL R0, [R1+0x1de4] ;  /* 0x001de40001007983 */ /* 0x000ea80000100800 */
[----:B------:R-:W3:Y:S04]  /*a690*/  LDL.LU R60, [R1+0x120] ;  /* 0x00012000013c7983 */ /* 0x000ee80000300800 */
[----:B------:R-:W4:Y:S01]  /*a6a0*/  LDL.LU R61, [R1+0x11c] ;  /* 0x00011c00013d7983 */ /* 0x000f220000300800 */
[----:B------:R-:W-:-:S03]  /*a6b0*/  ISETP.GE.AND P2, PT, R28, RZ, PT ;  /* 0x000000ff1c00720c */ /* 0x000fc60003f46270 */
[----:B------:R-:W4:Y:S01]  /*a6c0*/  LDL.LU R28, [R1+0x118] ;  /* 0x00011800011c7983 */ /* 0x000f220000300800 */
[----:B------:R-:W-:Y:S02]  /*a6d0*/  @!P5 IMAD.MOV R48, RZ, RZ, -R48 ;  /* 0x000000ffff30d224 */ /* 0x000fe400078e0a30 */
[----:B------:R-:W-:Y:S01]  /*a6e0*/  @!P3 IMAD.MOV R49, RZ, RZ, -R49 ;  /* 0x000000ffff31b224 */ /* 0x000fe200078e0a31 */
[----:B------:R-:W-:Y:S02]  /*a6f0*/  ISETP.GE.AND P4, PT, R29, RZ, PT ;  /* 0x000000ff1d00720c */ /* 0x000fe40003f86270 */
[----:B------:R-:W4:Y:S01]  /*a700*/  LDL.LU R29, [R1+0x114] ;  /* 0x00011400011d7983 */ /* 0x000f220000300800 */
[----:B------:R-:W-:-:S03]  /*a710*/  ISETP.GE.AND P5, PT, R31, RZ, PT ;  /* 0x000000ff1f00720c */ /* 0x000fc60003fa6270 */
[----:B------:R-:W4:Y:S01]  /*a720*/  LDL.LU R31, [R1+0x110] ;  /* 0x00011000011f7983 */ /* 0x000f220000300800 */
[----:B------:R-:W-:-:S03]  /*a730*/  ISETP.GE.AND P3, PT, R30, RZ, PT ;  /* 0x000000ff1e00720c */ /* 0x000fc60003f66270 */
[----:B------:R-:W4:Y:S01]  /*a740*/  LDL.LU R30, [R1+0x10c] ;  /* 0x00010c00011e7983 */ /* 0x000f220000300800 */
[----:B------:R-:W-:Y:S01]  /*a750*/  ISETP.NE.AND P0, PT, RZ, c[0x0][0x17c], PT ;  /* 0x00005f00ff007a0c */ /* 0x000fe20003f05270 */
[----:B------:R-:W-:Y:S01]  /*a760*/  @!P2 IMAD.MOV R51, RZ, RZ, -R51 ;  /* 0x000000ffff33a224 */ /* 0x000fe200078e0a33 */
[----:B------:R-:W-:Y:S01]  /*a770*/  ISETP.GE.AND P2, PT, R4, RZ, PT ;  /* 0x000000ff0400720c */ /* 0x000fe20003f46270 */
[----:B------:R-:W-:Y:S01]  /*a780*/  @!P4 IMAD.MOV R52, RZ, RZ, -R52 ;  /* 0x000000ffff34c224 */ /* 0x000fe200078e0a34 */
[----:B------:R-:W-:Y:S01]  /*a790*/  ISETP.GE.AND P4, PT, R3, RZ, PT ;  /* 0x000000ff0300720c */ /* 0x000fe20003f86270 */
[----:B------:R-:W-:Y:S01]  /*a7a0*/  @!P5 IMAD.MOV R53, RZ, RZ, -R53 ;  /* 0x000000ffff35d224 */ /* 0x000fe200078e0a35 */
[----:B------:R-:W-:Y:S01]  /*a7b0*/  ISETP.GE.AND P5, PT, R2, RZ, PT ;  /* 0x000000ff0200720c */ /* 0x000fe20003fa6270 */
[----:B------:R-:W-:Y:S01]  /*a7c0*/  @!P1 IMAD.MOV R50, RZ, RZ, -R50 ;  /* 0x000000ffff329224 */ /* 0x000fe200078e0a32 */
[----:B------:R-:W-:Y:S02]  /*a7d0*/  ISETP.GE.AND P1, PT, R5, RZ, PT ;  /* 0x000000ff0500720c */ /* 0x000fe40003f26270 */
[----:B--2---:R-:W-:-:S02]  /*a7e0*/  ISETP.GE.AND P6, PT, R0, RZ, PT ;  /* 0x000000ff0000720c */ /* 0x004fc40003fc6270 */
[----:B------:R-:W-:-:S04]  /*a7f0*/  LOP3.LUT R0, RZ, c[0x0][0x17c], RZ, 0x33, !PT ;  /* 0x00005f00ff007a12 */ /* 0x000fc800078e33ff */
[C---:B---3--:R-:W-:Y:S02]  /*a800*/  SEL R4, R0.reuse, R60, !P0 ;  /* 0x0000003c00047207 */ /* 0x048fe40004000000 */
[----:B----4-:R-:W-:-:S03]  /*a810*/  SEL R3, R0, R61, !P0 ;  /* 0x0000003d00037207 */ /* 0x010fc60004000000 */
[----:B------:R0:W-:Y:S01]  /*a820*/  STL [R1+0x120], R4 ;  /* 0x0001200401007387 */ /* 0x0001e20000100800 */
[----:B------:R-:W-:-:S03]  /*a830*/  SEL R2, R0, R28, !P0 ;  /* 0x0000001c00027207 */ /* 0x000fc60004000000 */
[----:B------:R1:W-:Y:S01]  /*a840*/  STL [R1+0x11c], R3 ;  /* 0x00011c0301007387 */ /* 0x0003e20000100800 */
[----:B0-----:R-:W-:-:S03]  /*a850*/  SEL R4, R0, R29, !P0 ;  /* 0x0000001d00047207 */ /* 0x001fc60004000000 */
[----:B------:R0:W-:Y:S01]  /*a860*/  STL [R1+0x118], R2 ;  /* 0x0001180201007387 */ /* 0x0001e20000100800 */
[----:B-1----:R-:W-:-:S03]  /*a870*/  SEL R3, R0, R31, !P0 ;  /* 0x0000001f00037207 */ /* 0x002fc60004000000 */
[----:B------:R1:W-:Y:S04]  /*a880*/  STL [R1+0x114], R4 ;  /* 0x0001140401007387 */ /* 0x0003e80000100800 */
[----:B------:R-:W2:Y:S01]  /*a890*/  LDL.LU R26, [R1+0x108] ;  /* 0x00010800011a7983 */ /* 0x000ea20000300800 */
[----:B0-----:R-:W-:-:S03]  /*a8a0*/  SEL R2, R0, R30, !P0 ;  /* 0x0000001e00027207 */ /* 0x001fc60004000000 */
[----:B------:R0:W-:Y:S04]  /*a8b0*/  STL [R1+0x110], R3 ;  /* 0x0001100301007387 */ /* 0x0001e80000100800 */
[----:B------:R-:W3:Y:S04]  /*a8c0*/  LDL.LU R25, [R1+0x104] ;  /* 0x0001040001197983 */ /* 0x000ee80000300800 */
[----:B------:R4:W-:Y:S04]  /*a8d0*/  STL [R1+0x10c], R2 ;  /* 0x00010c0201007387 */ /* 0x0009e80000100800 */
[----:B------:R-:W3:Y:S04]  /*a8e0*/  LDL.LU R24, [R1+0x100] ;  /* 0x0001000001187983 */ /* 0x000ee80000300800 */
        /* <DEDUP_REMOVED lines=19> */
[----:B-1----:R-:W3:Y:S04]  /*aa20*/  LDL.LU R4, [R1+0xb0] ;  /* 0x0000b00001047983 */ /* 0x002ee80000300800 */
[----:B0-----:R-:W3:Y:S04]  /*aa30*/  LDL.LU R3, [R1+0xac] ;  /* 0x0000ac0001037983 */ /* 0x001ee80000300800 */
[----:B----4-:R-:W4:Y:S04]  /*aa40*/  LDL.LU R2, [R1+0xa8] ;  /* 0x0000a80001027983 */ /* 0x010f280000300800 */
[----:B------:R-:W4:Y:S04]  /*aa50*/  LDL.LU R60, [R1+0xa4] ;  /* 0x0000a400013c7983 */ /* 0x000f280000300800 */
[----:B------:R-:W4:Y:S04]  /*aa60*/  LDL.LU R61, [R1+0xa0] ;  /* 0x0000a000013d7983 */ /* 0x000f280000300800 */
[----:B------:R-:W4:Y:S04]  /*aa70*/  LDL.LU R28, [R1+0x9c] ;  /* 0x00009c00011c7983 */ /* 0x000f280000300800 */
[----:B------:R-:W4:Y:S04]  /*aa80*/  LDL.LU R29, [R1+0x98] ;  /* 0x00009800011d7983 */ /* 0x000f280000300800 */
[----:B------:R-:W4:Y:S04]  /*aa90*/  LDL.LU R31, [R1+0x94] ;  /* 0x00009400011f7983 */ /* 0x000f280000300800 */
[----:B------:R-:W4:Y:S01]  /*aaa0*/  LDL.LU R30, [R1+0x90] ;  /* 0x00009000011e7983 */ /* 0x000f220000300800 */
[----:B--2---:R-:W-:-:S02]  /*aab0*/  SEL R26, R0, R26, !P0 ;  /* 0x0000001a001a7207 */ /* 0x004fc40004000000 */
[----:B---3--:R-:W-:-:S03]  /*aac0*/  SEL R25, R0, R25, !P0 ;  /* 0x0000001900197207 */ /* 0x008fc60004000000 */
[----:B------:R-:W-:Y:S01]  /*aad0*/  STL [R1+0x108], R26 ;  /* 0x0001081a01007387 */ /* 0x000fe20000100800 */
[----:B------:R-:W-:-:S03]  /*aae0*/  SEL R24, R0, R24, !P0 ;  /* 0x0000001800187207 */ /* 0x000fc60004000000 */
        /* <DEDUP_REMOVED lines=42> */
[----:B------:R0:W-:Y:S01]  /*ad90*/  STL [R1+0xb0], R4 ;  /* 0x0000b00401007387 */ /* 0x0001e20000100800 */
[----:B----4-:R-:W-:-:S03]  /*ada0*/  SEL R2, R0, R2, !P0 ;  /* 0x0000000200027207 */ /* 0x010fc60004000000 */
[----:B------:R1:W-:Y:S01]  /*adb0*/  STL [R1+0xac], R3 ;  /* 0x0000ac0301007387 */ /* 0x0003e20000100800 */
[----:B0-----:R-:W-:-:S03]  /*adc0*/  SEL R4, R0, R60, !P0 ;  /* 0x0000003c00047207 */ /* 0x001fc60004000000 */
[----:B------:R0:W-:Y:S01]  /*add0*/  STL [R1+0xa8], R2 ;  /* 0x0000a80201007387 */ /* 0x0001e20000100800 */
[----:B-1----:R-:W-:-:S03]  /*ade0*/  SEL R3, R0, R61, !P0 ;  /* 0x0000003d00037207 */ /* 0x002fc60004000000 */
        /* <DEDUP_REMOVED lines=8> */
[----:B------:R-:W2:Y:S04]  /*ae70*/  LDL.LU R26, [R1+0x8c] ;  /* 0x00008c00011a7983 */ /* 0x000ea80000300800 */
        /* <DEDUP_REMOVED lines=23> */
[----:B0-----:R-:W3:Y:S04]  /*aff0*/  LDL.LU R4, [R1+0x34] ;  /* 0x0000340001047983 */ /* 0x001ee80000300800 */
[----:B-1----:R-:W3:Y:S04]  /*b000*/  LDL.LU R3, [R1+0x30] ;  /* 0x0000300001037983 */ /* 0x002ee80000300800 */
[----:B----4-:R-:W4:Y:S04]  /*b010*/  LDL.LU R2, [R1+0x2c] ;  /* 0x00002c0001027983 */ /* 0x010f280000300800 */
[----:B------:R-:W4:Y:S04]  /*b020*/  LDL.LU R60, [R1+0x28] ;  /* 0x00002800013c7983 */ /* 0x000f280000300800 */
[----:B------:R-:W4:Y:S04]  /*b030*/  LDL.LU R61, [R1+0x24] ;  /* 0x00002400013d7983 */ /* 0x000f280000300800 */
[----:B------:R-:W4:Y:S04]  /*b040*/  LDL.LU R28, [R1+0x20] ;  /* 0x00002000011c7983 */ /* 0x000f280000300800 */
[----:B------:R-:W4:Y:S04]  /*b050*/  LDL.LU R29, [R1+0x1c] ;  /* 0x00001c00011d7983 */ /* 0x000f280000300800 */
[----:B------:R-:W4:Y:S04]  /*b060*/  LDL.LU R31, [R1+0x18] ;  /* 0x00001800011f7983 */ /* 0x000f280000300800 */
[----:B------:R-:W4:Y:S01]  /*b070*/  LDL.LU R30, [R1+0x14] ;  /* 0x00001400011e7983 */ /* 0x000f220000300800 */
[----:B--2---:R-:W-:-:S05]  /*b080*/  SEL R26, R0, R26, !P0 ;  /* 0x0000001a001a7207 */ /* 0x004fca0004000000 */
[----:B------:R0:W-:Y:S01]  /*b090*/  STL [R1+0x8c], R26 ;  /* 0x00008c1a01007387 */ /* 0x0001e20000100800 */
[----:B---3--:R-:W-:-:S03]  /*b0a0*/  SEL R25, R0, R25, !P0 ;  /* 0x0000001900197207 */ /* 0x008fc60004000000 */
[----:B0-----:R-:W2:Y:S01]  /*b0b0*/  LDL.LU R26, [R1+0x21a0] ;  /* 0x0021a000011a7983 */ /* 0x001ea20000300800 */
[----:B------:R-:W-:-:S03]  /*b0c0*/  SEL R24, R0, R24, !P0 ;  /* 0x0000001800187207 */ /* 0x000fc60004000000 */
[----:B------:R0:W-:Y:S01]  /*b0d0*/  STL [R1+0x88], R25 ;  /* 0x0000881901007387 */ /* 0x0001e20000100800 */
[C---:B------:R-:W-:Y:S02]  /*b0e0*/  SEL R23, R0.reuse, R23, !P0 ;  /* 0x0000001700177207 */ /* 0x040fe40004000000 */
[C---:B------:R-:W-:Y:S01]  /*b0f0*/  SEL R22, R0.reuse, R22, !P0 ;  /* 0x0000001600167207 */ /* 0x040fe20004000000 */
[----:B0-----:R-:W3:Y:S01]  /*b100*/  LDL.LU R25, [R1+0x219c] ;  /* 0x00219c0001197983 */ /* 0x001ee20000300800 */
[----:B------:R-:W-:-:S03]  /*b110*/  SEL R21, R0, R21, !P0 ;  /* 0x0000001500157207 */ /* 0x000fc60004000000 */
[----:B------:R0:W-:Y:S01]  /*b120*/  STL [R1+0x84], R24 ;  /* 0x0000841801007387 */ /* 0x0001e20000100800 */
[C---:B------:R-:W-:Y:S02]  /*b130*/  SEL R20, R0.reuse, R20, !P0 ;  /* 0x0000001400147207 */ /* 0x040fe40004000000 */
[C---:B------:R-:W-:Y:S01]  /*b140*/  SEL R19, R0.reuse, R19, !P0 ;  /* 0x0000001300137207 */ /* 0x040fe20004000000 */
[----:B0-----:R-:W2:Y:S04]  /*b150*/  LDL.LU R24, [R1+0x2198] ;  /* 0x0021980001187983 */ /* 0x001ea80000300800 */
[----:B------:R0:W-:Y:S01]  /*b160*/  STL [R1+0x80], R23 ;  /* 0x0000801701007387 */ /* 0x0001e20000100800 */
[C---:B------:R-:W-:Y:S02]  /*b170*/  SEL R18, R0.reuse, R18, !P0 ;  /* 0x0000001200127207 */ /* 0x040fe40004000000 */
[C---:B------:R-:W-:Y:S01]  /*b180*/  SEL R17, R0.reuse, R17, !P0 ;  /* 0x0000001100117207 */ /* 0x040fe20004000000 */
[----:B0-----:R-:W2:Y:S04]  /*b190*/  LDL.LU R23, [R1+0x2194] ;  /* 0x0021940001177983 */ /* 0x001ea80000300800 */
[----:B------:R0:W-:Y:S01]  /*b1a0*/  STL [R1+0x7c], R22 ;  /* 0x00007c1601007387 */ /* 0x0001e20000100800 */
[----:B------:R-:W-:-:S03]  /*b1b0*/  SEL R16, R0, R16, !P0 ;  /* 0x0000001000107207 */ /* 0x000fc60004000000 */
        /* <DEDUP_REMOVED lines=41> */
[----:B----4-:R-:W-:-:S03]  /*b450*/  SEL R2, R0, R2, !P0 ;  /* 0x0000000200027207 */ /* 0x010fc60004000000 */
[----:B0-----:R-:W4:Y:S04]  /*b460*/  LDL.LU R8, [R1+0x2158] ;  /* 0x0021580001087983 */ /* 0x001f280000300800 */
        /* <DEDUP_REMOVED lines=18> */
[----:B------:R0:W-:Y:S04]  /*b590*/  STL [R1+0x28], R60 ;  /* 0x0000283c01007387 */ /* 0x0001e80000100800 */
[----:B0-----:R-:W2:Y:S04]  /*b5a0*/  LDL.LU R60, [R1+0x213c] ;  /* 0x00213c00013c7983 */ /* 0x001ea80000300800 */
[----:B------:R0:W-:Y:S04]  /*b5b0*/  STL [R1+0x24], R61 ;  /* 0x0000243d01007387 */ /* 0x0001e80000100800 */
[----:B0-----:R-:W3:Y:S04]  /*b5c0*/  LDL.LU R61, [R1+0x2138] ;  /* 0x00213800013d7983 */ /* 0x001ee80000300800 */
        /* <DEDUP_REMOVED lines=8> */
[----:B--2---:R-:W-:-:S02]  /*b650*/  SEL R60, R0, R60, !P0 ;  /* 0x0000003c003c7207 */ /* 0x004fc40004000000 */
[C---:B---3--:R-:W-:Y:S02]  /*b660*/  SEL R61, R0.reuse, R61, !P0 ;  /* 0x0000003d003d7207 */ /* 0x048fe40004000000 */
[C---:B----4-:R-:W-:Y:S02]  /*b670*/  SEL R28, R0.reuse, R28, !P0 ;  /* 0x0000001c001c7207 */ /* 0x050fe40004000000 */
[C---:B------:R-:W-:Y:S02]  /*b680*/  SEL R29, R0.reuse, R29, !P0 ;  /* 0x0000001d001d7207 */ /* 0x040fe40004000000 */
[C---:B------:R-:W-:Y:S02]  /*b690*/  SEL R31, R0.reuse, R31, !P0 ;  /* 0x0000001f001f7207 */ /* 0x040fe40004000000 */
[----:B------:R-:W-:-:S05]  /*b6a0*/  SEL R30, R0, R30, !P0 ;  /* 0x0000001e001e7207 */ /* 0x000fca0004000000 */
[----:B------:R-:W-:Y:S04]  /*b6b0*/  STL [R1+0x20b0], R30 ;  /* 0x0020b01e01007387 */ /* 0x000fe80000100800 */
[----:B------:R-:W-:Y:S04]  /*b6c0*/  STL [R1+0x20b4], R31 ;  /* 0x0020b41f01007387 */ /* 0x000fe80000100800 */
[----:B------:R0:W-:Y:S04]  /*b6d0*/  STL [R1+0x20b8], R29 ;  /* 0x0020b81d01007387 */ /* 0x0001e80000100800 */
[----:B0-----:R-:W2:Y:S04]  /*b6e0*/  LDL.LU R29, [R1+0x114] ;  /* 0x00011400011d7983 */ /* 0x001ea80000300800 */
[----:B------:R-:W3:Y:S04]  /*b6f0*/  LDL.LU R31, [R1+0x110] ;  /* 0x00011000011f7983 */ /* 0x000ee80000300800 */
[----:B------:R-:W4:Y:S04]  /*b700*/  LDL.LU R30, [R1+0x10c] ;  /* 0x00010c00011e7983 */ /* 0x000f280000300800 */
[----:B------:R0:W-:Y:S04]  /*b710*/  STL [R1+0x20bc], R28 ;  /* 0x0020bc1c01007387 */ /* 0x0001e80000100800 */
[----:B0-----:R-:W2:Y:S04]  /*b720*/  LDL.LU R28, [R1+0x118] ;  /* 0x00011800011c7983 */ /* 0x001ea80000300800 */
[----:B------:R0:W-:Y:S04]  /*b730*/  STL [R1+0x20c0], R61 ;  /* 0x0020c03d01007387 */ /* 0x0001e80000100800 */
[----:B0-----:R-:W3:Y:S04]  /*b740*/  LDL.LU R61, [R1+0x11c] ;  /* 0x00011c00013d7983 */ /* 0x001ee80000300800 */
[----:B------:R0:W-:Y:S04]  /*b750*/  STL [R1+0x20c4], R60 ;  /* 0x0020c43c01007387 */ /* 0x0001e80000100800 */
[----:B0-----:R-:W4:Y:S01]  /*b760*/  LDL.LU R60, [R1+0x120] ;  /* 0x00012000013c7983 */ /* 0x001f220000300800 */
[----:B------:R-:W-:-:S02]  /*b770*/  SEL R2, R0, R2, !P0 ;  /* 0x0000000200027207 */ /* 0x000fc40004000000 */
[C---:B------:R-:W-:Y:S02]  /*b780*/  SEL R3, R0.reuse, R3, !P0 ;  /* 0x0000000300037207 */ /* 0x040fe40004000000 */
[C---:B------:R-:W-:Y:S02]  /*b790*/  SEL R4, R0.reuse, R4, !P0 ;  /* 0x0000000400047207 */ /* 0x040fe40004000000 */
[C---:B------:R-:W-:Y:S01]  /*b7a0*/  SEL R5, R0.reuse, R5, !P0 ;  /* 0x0000000500057207 */ /* 0x040fe20004000000 */
[----:B------:R2:W-:Y:S01]  /*b7b0*/  STL [R1+0x20c8], R2 ;  /* 0x0020c80201007387 */ /* 0x0005e20000100800 */
[C---:B------:R-:W-:Y:S02]  /*b7c0*/  SEL R6, R0.reuse, R6, !P0 ;  /* 0x0000000600067207 */ /* 0x040fe40004000000 */
[C---:B------:R-:W-:Y:S01]  /*b7d0*/  SEL R7, R0.reuse, R7, !P0 ;  /* 0x0000000700077207 */ /* 0x040fe20004000000 */
[----:B------:R3:W-:Y:S01]  /*b7e0*/  STL [R1+0x20cc], R3 ;  /* 0x0020cc0301007387 */ /* 0x0007e20000100800 */
[----:B------:R-:W-:-:S02]  /*b7f0*/  SEL R8, R0, R8, !P0 ;  /* 0x0000000800087207 */ /* 0x000fc40004000000 */
[C---:B------:R-:W-:Y:S01]  /*b800*/  SEL R9, R0.reuse, R9, !P0 ;  /* 0x0000000900097207 */ /* 0x040fe20004000000 */
[----:B------:R4:W-:Y:S01]  /*b810*/  STL [R1+0x20d0], R4 ;  /* 0x0020d00401007387 */ /* 0x0009e20000100800 */
[C---:B------:R-:W-:Y:S02]  /*b820*/  SEL R10, R0.reuse, R10, !P0 ;  /* 0x0000000a000a7207 */ /* 0x040fe40004000000 */
[C---:B------:R-:W-:Y:S01]  /*b830*/  SEL R11, R0.reuse, R11, !P0 ;  /* 0x0000000b000b7207 */ /* 0x040fe20004000000 */
        /* <DEDUP_REMOVED lines=28> */
[----:B------:R-:W-:Y:S04]  /*ba00*/  STL [R1+0x210c], R19 ;  /* 0x00210c1301007387 */ /* 0x000fe80000100800 */
[----:B------:R-:W-:Y:S04]  /*ba10*/  STL [R1+0x2110], R20 ;  /* 0x0021101401007387 */ /* 0x000fe80000100800 */
[----:B------:R-:W-:Y:S04]  /*ba20*/  STL [R1+0x2114], R21 ;  /* 0x0021141501007387 */ /* 0x000fe80000100800 */
[----:B------:R-:W-:Y:S01]  /*ba30*/  STL [R1+0x2118], R22 ;  /* 0x0021181601007387 */ /* 0x000fe20000100800 */
[----:B------:R-:W-:-:S03]  /*ba40*/  @!P3 IMAD.MOV R54, RZ, RZ, -R54 ;  /* 0x000000ffff36b224 */ /* 0x000fc600078e0a36 */
[----:B------:R-:W-:Y:S01]  /*ba50*/  STL [R1+0x211c], R23 ;  /* 0x00211c1701007387 */ /* 0x000fe20000100800 */
[----:B------:R-:W-:-:S03]  /*ba60*/  @!P1 IMAD.MOV R55, RZ, RZ, -R55 ;  /* 0x000000ffff379224 */ /* 0x000fc600078e0a37 */
[----:B------:R-:W-:Y:S01]  /*ba70*/  STL [R1+0x2120], R24 ;  /* 0x0021201801007387 */ /* 0x000fe20000100800 */
[----:B------:R-:W-:Y:S02]  /*ba80*/  @!P2 IMAD.MOV R56, RZ, RZ, -R56 ;  /* 0x000000ffff38a224 */ /* 0x000fe400078e0a38 */
[----:B------:R-:W-:Y:S01]  /*ba90*/  @!P4 IMAD.MOV R57, RZ, RZ, -R57 ;  /* 0x000000ffff39c224 */ /* 0x000fe200078e0a39 */
[----:B------:R-:W-:Y:S01]  /*baa0*/  STL [R1+0x2124], R25 ;  /* 0x0021241901007387 */ /* 0x000fe20000100800 */
[----:B------:R-:W-:Y:S02]  /*bab0*/  @!P5 IMAD.MOV R58, RZ, RZ, -R58 ;  /* 0x000000ffff3ad224 */ /* 0x000fe400078e0a3a */
[----:B------:R-:W-:Y:S01]  /*bac0*/  @!P6 IMAD.MOV R59, RZ, RZ, -R59 ;  /* 0x000000ffff3be224 */ /* 0x000fe200078e0a3b */
[C---:B------:R-:W-:Y:S02]  /*bad0*/  SEL R26, R0.reuse, R26, !P0 ;  /* 0x0000001a001a7207 */ /* 0x040fe40004000000 */
[----:B------:R-:W-:-:S02]  /*bae0*/  SEL R27, R0, R27, !P0 ;  /* 0x0000001b001b7207 */ /* 0x000fc40004000000 */
[C---:B------:R-:W-:Y:S02]  /*baf0*/  SEL R32, R0.reuse, R32, !P0 ;  /* 0x0000002000207207 */ /* 0x040fe40004000000 */
[C---:B------:R-:W-:Y:S02]  /*bb00*/  SEL R33, R0.reuse, R33, !P0 ;  /* 0x0000002100217207 */ /* 0x040fe40004000000 */
[C---:B------:R-:W-:Y:S02]  /*bb10*/  SEL R34, R0.reuse, R34, !P0 ;  /* 0x0000002200227207 */ /* 0x040fe40004000000 */
[C---:B------:R-:W-:Y:S02]  /*bb20*/  SEL R35, R0.reuse, R35, !P0 ;  /* 0x0000002300237207 */ /* 0x040fe40004000000 */
        /* <DEDUP_REMOVED lines=23> */
[----:B------:R-:W-:Y:S01]  /*bca0*/  SEL R0, R0, R59, !P0 ;  /* 0x0000003b00007207 */ /* 0x000fe20004000000 */
[----:B--2---:R-:W-:Y:S02]  /*bcb0*/  IMAD R2, R28, c[0x0][0x190], RZ ;  /* 0x000064001c027a24 */ /* 0x004fe400078e02ff */
[----:B---3--:R-:W-:Y:S02]  /*bcc0*/  IMAD R3, R61, c[0x0][0x190], RZ ;  /* 0x000064003d037a24 */ /* 0x008fe400078e02ff */
[----:B----4-:R-:W-:-:S05]  /*bcd0*/  IMAD R4, R60, c[0x0][0x190], RZ ;  /* 0x000064003c047a24 */ /* 0x010fca00078e02ff */
[----:B------:R0:W-:Y:S04]  /*bce0*/  STL [R1+0x618], R4 ;  /* 0x0006180401007387 */ /* 0x0001e80000100800 */
[----:B------:R1:W-:Y:S01]  /*bcf0*/  STL [R1+0x11c], R3 ;  /* 0x00011c0301007387 */ /* 0x0003e20000100800 */
[----:B0-----:R-:W-:-:S03]  /*bd00*/  IMAD R4, R29, c[0x0][0x190], RZ ;  /* 0x000064001d047a24 */ /* 0x001fc600078e02ff */
[----:B------:R0:W-:Y:S01]  /*bd10*/  STL [R1+0x118], R2 ;  /* 0x0001180201007387 */ /* 0x0001e20000100800 */
[----:B-1----:R-:W-:-:S03]  /*bd20*/  IMAD R3, R31, c[0x0][0x190], RZ ;  /* 0x000064001f037a24 */ /* 0x002fc600078e02ff */
[----:B------:R1:W-:Y:S04]  /*bd30*/  STL [R1+0x128], R4 ;  /* 0x0001280401007387 */ /* 0x0003e80000100800 */
[----:B------:R-:W2:Y:S01]  /*bd40*/  LDL.LU R59, [R1+0x108] ;  /* 0x00010800013b7983 */ /* 0x000ea20000300800 */
[----:B0-----:R-:W-:-:S03]  /*bd50*/  IMAD R2, R30, c[0x0][0x190], RZ ;  /* 0x000064001e027a24 */ /* 0x001fc600078e02ff */
        /* <DEDUP_REMOVED lines=32> */
[----:B--2---:R-:W-:-:S02]  /*bf60*/  IMAD R59, R59, c[0x0][0x190], RZ ;  /* 0x000064003b3b7a24 */ /* 0x004fc400078e02ff */
[----:B---3--:R-:W-:-:S03]  /*bf70*/  IMAD R25, R25, c[0x0][0x190], RZ ;  /* 0x0000640019197a24 */ /* 0x008fc600078e02ff */
[----:B------:R-:W-:Y:S01]  /*bf80*/  STL [R1+0x144], R59 ;  /* 0x0001443b01007387 */ /* 0x000fe20000100800 */
[----:B------:R-:W-:-:S03]  /*bf90*/  IMAD R24, R24, c[0x0][0x190], RZ ;  /* 0x0000640018187a24 */ /* 0x000fc600078e02ff */
        /* <DEDUP_REMOVED lines=42> */
[----:B------:R0:W-:Y:S01]  /*c240*/  STL [R1+0x1f4], R4 ;  /* 0x0001f40401007387 */ /* 0x0001e20000100800 */
[----:B----4-:R-:W-:-:S03]  /*c250*/  IMAD R2, R2, c[0x0][0x190], RZ ;  /* 0x0000640002027a24 */ /* 0x010fc600078e02ff */
[----:B------:R1:W-:Y:S01]  /*c260*/  STL [R1+0x200], R3 ;  /* 0x0002000301007387 */ /* 0x0003e20000100800 */
[----:B0-----:R-:W-:-:S03]  /*c270*/  IMAD R4, R60, c[0x0][0x190], RZ ;  /* 0x000064003c047a24 */ /* 0x001fc600078e02ff */
[----:B------:R0:W-:Y:S01]  /*c280*/  STL [R1+0x204], R2 ;  /* 0x0002040201007387 */ /* 0x0001e20000100800 */
[----:B-1----:R-:W-:-:S03]  /*c290*/  IMAD R3, R61, c[0x0][0x190], RZ ;  /* 0x000064003d037a24 */ /* 0x002fc600078e02ff */
        /* <DEDUP_REMOVED lines=39> */
[----:B------:R-:W4:Y:S04]  /*c510*/  LDL.LU R30, [R1+0x18] ;  /* 0x00001800011e7983 */ /* 0x000f280000300800 */
[----:B------:R-:W4:Y:S01]  /*c520*/  LDL.LU R59, [R1+0x14] ;  /* 0x00001400013b7983 */ /* 0x000f220000300800 */
[----:B--2---:R-:W-:-:S05]  /*c530*/  IMAD R25, R25, c[0x0][0x190], RZ ;  /* 0x0000640019197a24 */ /* 0x004fca00078e02ff */
[----:B------:R0:W-:Y:S01]  /*c540*/  STL [R1+0x238], R25 ;  /* 0x0002381901007387 */ /* 0x0001e20000100800 */
[----:B---3--:R-:W-:-:S03]  /*c550*/  IMAD R24, R24, c[0x0][0x190], RZ ;  /* 0x0000640018187a24 */ /* 0x008fc600078e02ff */
[----:B0-----:R-:W2:Y:S01]  /*c560*/  LDL.LU R25, [R1+0x2124] ;  /* 0x0021240001197983 */ /* 0x001ea20000300800 */
[----:B------:R-:W-:-:S03]  /*c570*/  IMAD R23, R23, c[0x0][0x190], RZ ;  /* 0x0000640017177a24 */ /* 0x000fc600078e02ff */
[----:B------:R0:W-:Y:S01]  /*c580*/  STL [R1+0x23c], R24 ;  /* 0x00023c1801007387 */ /* 0x0001e20000100800 */
[----:B------:R-:W-:Y:S02]  /*c590*/  IMAD R22, R22, c[0x0][0x190], RZ ;  /* 0x0000640016167a24 */ /* 0x000fe400078e02ff */
[----:B------:R-:W-:Y:S01]  /*c5a0*/  IMAD R21, R21, c[0x0][0x190], RZ ;  /* 0x0000640015157a24 */ /* 0x000fe200078e02ff */
[----:B0-----:R-:W3:Y:S01]  /*c5b0*/  LDL.LU R24, [R1+0x2120] ;  /* 0x0021200001187983 */ /* 0x001ee20000300800 */
[----:B------:R-:W-:-:S03]  /*c5c0*/  IMAD R20, R20, c[0x0][0x190], RZ ;  /* 0x0000640014147a24 */ /* 0x000fc600078e02ff */
[----:B------:R0:W-:Y:S01]  /*c5d0*/  STL [R1+0x248], R23 ;  /* 0x0002481701007387 */ /* 0x0001e20000100800 */
[----:B------:R-:W-:Y:S02]  /*c5e0*/  IMAD R19, R19, c[0x0][0x190], RZ ;  /* 0x0000640013137a24 */ /* 0x000fe400078e02ff */
[----:B------:R-:W-:Y:S01]  /*c5f0*/  IMAD R18, R18, c[0x0][0x190], RZ ;  /* 0x0000640012127a24 */ /* 0x000fe200078e02ff */
[----:B0-----:R-:W2:Y:S04]  /*c600*/  LDL.LU R23, [R1+0x211c] ;  /* 0x00211c0001177983 */ /* 0x001ea80000300800 */
[----:B------:R0:W-:Y:S01]  /*c610*/  STL [R1+0x24c], R22 ;  /* 0x00024c1601007387 */ /* 0x0001e20000100800 */
[----:B------:R-:W-:Y:S02]  /*c620*/  IMAD R17, R17, c[0x0][0x190], RZ ;  /* 0x0000640011117a24 */ /* 0x000fe400078e02ff */
[----:B------:R-:W-:Y:S01]  /*c630*/  IMAD R16, R16, c[0x0][0x190], RZ ;  /* 0x0000640010107a24 */ /* 0x000fe200078e02ff */
[----:B0-----:R-:W2:Y:S04]  /*c640*/  LDL.LU R22, [R1+0x2118] ;  /* 0x0021180001167983 */ /* 0x001ea80000300800 */
[----:B------:R0:W-:Y:S01]  /*c650*/  STL [R1+0x258], R21 ;  /* 0x0002581501007387 */ /* 0x0001e20000100800 */
[----:B------:R-:W-:-:S03]  /*c660*/  IMAD R15, R15, c[0x0][0x190], RZ ;  /* 0x000064000f0f7a24 */ /* 0x000fc600078e02ff */
        /* <DEDUP_REMOVED lines=38> */
[----:B----4-:R-:W-:-:S03]  /*c8d0*/  IMAD R2, R2, c[0x0][0x190], RZ ;  /* 0x0000640002027a24 */ /* 0x010fc600078e02ff */
[----:B0-----:R-:W4:Y:S04]  /*c8e0*/  LDL.LU R8, [R1+0x20e0] ;  /* 0x0020e00001087983 */ /* 0x001f280000300800 */
        /* <DEDUP_REMOVED lines=27> */
[----:B0-----:R-:W4:Y:S04]  /*caa0*/  LDL.LU R31, [R1+0x20b4] ;  /* 0x0020b400011f7983 */ /* 0x001f280000300800 */
[----:B------:R0:W-:Y:S04]  /*cab0*/  STL [R1+0x348], R30 ;  /* 0x0003481e01007387 */ /* 0x0001e80000100800 */
[----:B0-----:R-:W4:Y:S01]  /*cac0*/  LDL.LU R30, [R1+0x20b0] ;  /* 0x0020b000011e7983 */ /* 0x001f220000300800 */
[----:B------:R-:W-:-:S05]  /*cad0*/  IMAD R59, R59, c[0x0][0x190], RZ ;  /* 0x000064003b3b7a24 */ /* 0x000fca00078e02ff */
[----:B------:R4:W-:Y:S01]  /*cae0*/  STL [R1+0x358], R59 ;  /* 0x0003583b01007387 */ /* 0x0009e20000100800 */
[----:B------:R-:W-:Y:S02]  /*caf0*/  IMAD R43, R43, c[0x0][0x190], RZ ;  /* 0x000064002b2b7a24 */ /* 0x000fe400078e02ff */
[----:B--2---:R-:W-:Y:S02]  /*cb00*/  IMAD R2, R2, c[0x0][0x190], RZ ;  /* 0x0000640002027a24 */ /* 0x004fe400078e02ff */
[----:B---3--:R-:W-:Y:S02]  /*cb10*/  IMAD R29, R29, c[0x0][0x190], RZ ;  /* 0x000064001d1d7a24 */ /* 0x008fe400078e02ff */
[----:B----4-:R-:W-:Y:S02]  /*cb20*/  IMAD R59, R30, c[0x0][0x190], RZ ;  /* 0x000064001e3b7a24 */ /* 0x010fe400078e02ff */
[----:B------:R-:W2:Y:S04]  /*cb30*/  LDL.LU R30, [R1+0x20ac] ;  /* 0x0020ac00011e7983 */ /* 0x000ea80000300800 */
[----:B------:R0:W-:Y:S02]  /*cb40*/  STL [R1+0x368], R59 ;  /* 0x0003683b01007387 */ /* 0x0001e40000100800 */
[----:B0-----:R-:W-:-:S02]  /*cb50*/  IMAD R59, R31, c[0x0][0x190], RZ ;  /* 0x000064001f3b7a24 */ /* 0x001fc400078e02ff */
[----:B------:R-:W2:Y:S04]  /*cb60*/  LDL.LU R31, [R1+0x20a8] ;  /* 0x0020a800011f7983 */ /* 0x000ea80000300800 */
[----:B------:R0:W-:Y:S04]  /*cb70*/  STL [R1+0x370], R59 ;  /* 0x0003703b01007387 */ /* 0x0001e80000100800 */
[----:B------:R1:W-:Y:S01]  /*cb80*/  STL [R1+0x380], R29 ;  /* 0x0003801d01007387 */ /* 0x0003e20000100800 */
[----:B0-----:R-:W-:Y:S02]  /*cb90*/  IMAD R59, R28, c[0x0][0x190], RZ ;  /* 0x000064001c3b7a24 */ /* 0x001fe400078e02ff */
[----:B------:R-:W-:-:S02]  /*cba0*/  IMAD R28, R61, c[0x0][0x190], RZ ;  /* 0x000064003d1c7a24 */ /* 0x000fc400078e02ff */
[----:B-1----:R-:W-:Y:S01]  /*cbb0*/  IMAD R29, R60, c[0x0][0x190], RZ ;  /* 0x000064003c1d7a24 */ /* 0x002fe200078e02ff */
[----:B------:R-:W-:Y:S04]  /*cbc0*/  STL [R1+0x388], R59 ;  /* 0x0003883b01007387 */ /* 0x000fe80000100800 */
[----:B------:R0:W-:Y:S04]  /*cbd0*/  STL [R1+0x398], R28 ;  /* 0x0003981c01007387 */ /* 0x0001e80000100800 */
[----:B------:R-:W-:Y:S04]  /*cbe0*/  STL [R1+0x3a0], R29 ;  /* 0x0003a01d01007387 */ /* 0x000fe80000100800 */
[----:B------:R1:W-:Y:S01]  /*cbf0*/  STL [R1+0x3b0], R2 ;  /* 0x0003b00201007387 */ /* 0x0003e20000100800 */
[----:B0-----:R-:W-:-:S02]  /*cc00*/  IMAD R28, R3, c[0x0][0x190], RZ ;  /* 0x00006400031c7a24 */ /* 0x001fc400078e02ff */
[----:B------:R-:W-:Y:S02]  /*cc10*/  IMAD R3, R4, c[0x0][0x190], RZ ;  /* 0x0000640004037a24 */ /* 0x000fe400078e02ff */
[----:B------:R-:W-:Y:S01]  /*cc20*/  IMAD R4, R6, c[0x0][0x190], RZ ;  /* 0x0000640006047a24 */ /* 0x000fe200078e02ff */
[----:B------:R-:W-:Y:S01]  /*cc30*/  STL [R1+0x3b8], R28 ;  /* 0x0003b81c01007387 */ /* 0x000fe20000100800 */
[----:B-1----:R-:W-:-:S03]  /*cc40*/  IMAD R2, R5, c[0x0][0x190], RZ ;  /* 0x0000640005027a24 */ /* 0x002fc600078e02ff */
[----:B------:R0:W-:Y:S04]  /*cc50*/  STL [R1+0x3c8], R3 ;  /* 0x0003c80301007387 */ /* 0x0001e80000100800 */
        /* <DEDUP_REMOVED lines=37> */
[----:B------:R-:W-:Y:S02]  /*ceb0*/  IMAD R7, R27, c[0x0][0x190], RZ ;  /* 0x000064001b077a24 */ /* 0x000fe400078e02ff */
[----:B0-----:R-:W-:Y:S01]  /*cec0*/  IMAD R3, R25, c[0x0][0x190], RZ ;  /* 0x0000640019037a24 */ /* 0x001fe200078e02ff */
[----:B------:R0:W-:Y:S01]  /*ced0*/  STL [R1+0x4c0], R4 ;  /* 0x0004c00401007387 */ /* 0x0001e20000100800 */
[----:B-1----:R-:W-:-:S03]  /*cee0*/  IMAD R2, R26, c[0x0][0x190], RZ ;  /* 0x000064001a027a24 */ /* 0x002fc600078e02ff */
[----:B------:R1:W-:Y:S01]  /*cef0*/  STL [R1+0x4c8], R3 ;  /* 0x0004c80301007387 */ /* 0x0003e20000100800 */
[----:B0-----:R-:W-:-:S03]  /*cf00*/  IMAD R4, R32, c[0x0][0x190], RZ ;  /* 0x0000640020047a24 */ /* 0x001fc600078e02ff */
[----:B------:R0:W-:Y:S01]  /*cf10*/  STL [R1+0x4d8], R2 ;  /* 0x0004d80201007387 */ /* 0x0001e20000100800 */
[----:B-1----:R-:W-:-:S03]  /*cf20*/  IMAD R3, R33, c[0x0][0x190], RZ ;  /* 0x0000640021037a24 */ /* 0x002fc600078e02ff */
[----:B------:R1:W-:Y:S04]  /*cf30*/  STL [R1+0x180], R4 ;  /* 0x0001800401007387 */ /* 0x0003e80000100800 */
[----:B------:R-:W-:Y:S01]  /*cf40*/  STL [R1+0x184], R7 ;  /* 0x0001840701007387 */ /* 0x000fe20000100800 */
[----:B0-----:R-:W-:-:S03]  /*cf50*/  IMAD R2, R34, c[0x0][0x190], RZ ;  /* 0x0000640022027a24 */ /* 0x001fc600078e02ff */
[----:B------:R0:W-:Y:S01]  /*cf60*/  STL [R1+0x15c], R3 ;  /* 0x00015c0301007387 */ /* 0x0001e20000100800 */
[----:B-1----:R-:W-:-:S03]  /*cf70*/  IMAD R4, R35, c[0x0][0x190], RZ ;  /* 0x0000640023047a24 */ /* 0x002fc600078e02ff */
[----:B------:R1:W-:Y:S01]  /*cf80*/  STL [R1+0x158], R2 ;  /* 0x0001580201007387 */ /* 0x0003e20000100800 */
[----:B------:R-:W-:Y:S02]  /*cf90*/  IMAD R28, R38, c[0x0][0x190], RZ ;  /* 0x00006400261c7a24 */ /* 0x000fe400078e02ff */
[----:B0-----:R-:W-:Y:S01]  /*cfa0*/  IMAD R3, R36, c[0x0][0x190], RZ ;  /* 0x0000640024037a24 */ /* 0x001fe200078e02ff */
[----:B------:R-:W-:Y:S01]  /*cfb0*/  STL [R1+0x134], R4 ;  /* 0x0001340401007387 */ /* 0x000fe20000100800 */
[----:B-1----:R-:W-:-:S03]  /*cfc0*/  IMAD R2, R37, c[0x0][0x190], RZ ;  /* 0x0000640025027a24 */ /* 0x002fc600078e02ff */
[----:B------:R0:W-:Y:S01]  /*cfd0*/  STL [R1+0x130], R3 ;  /* 0x0001300301007387 */ /* 0x0001e20000100800 */
[----:B------:R-:W-:-:S03]  /*cfe0*/  IMAD R29, R39, c[0x0][0x190], RZ ;  /* 0x00006400271d7a24 */ /* 0x000fc600078e02ff */
[----:B------:R1:W-:Y:S01]  /*cff0*/  STL [R1+0x10c], R2 ;  /* 0x00010c0201007387 */ /* 0x0003e20000100800 */
[----:B0-----:R-:W-:-:S03]  /*d000*/  IMAD R3, R40, c[0x0][0x190], RZ ;  /* 0x0000640028037a24 */ /* 0x001fc600078e02ff */
[----:B------:R-:W-:Y:S01]  /*d010*/  STL [R1+0x108], R28 ;  /* 0x0001081c01007387 */ /* 0x000fe20000100800 */
[----:B-1----:R-:W-:-:S03]  /*d020*/  IMAD R2, R41, c[0x0][0x190], RZ ;  /* 0x0000640029027a24 */ /* 0x002fc600078e02ff */
[----:B------:R0:W-:Y:S01]  /*d030*/  STL [R1+0xf8], R3 ;  /* 0x0000f80301007387 */ /* 0x0001e20000100800 */
[----:B------:R-:W-:-:S03]  /*d040*/  IMAD R41, R42, c[0x0][0x190], RZ ;  /* 0x000064002a297a24 */ /* 0x000fc600078e02ff */
[----:B------:R1:W-:Y:S04]  /*d050*/  STL [R1+0xf4], R2 ;  /* 0x0000f40201007387 */ /* 0x0003e80000100800 */
[----:B------:R-:W-:Y:S01]  /*d060*/  STL [R1+0xfc], R29 ;  /* 0x0000fc1d01007387 */ /* 0x000fe20000100800 */
[----:B0-----:R-:W-:-:S03]  /*d070*/  IMAD R3, R44, c[0x0][0x190], RZ ;  /* 0x000064002c037a24 */ /* 0x001fc600078e02ff */
[----:B------:R-:W-:Y:S01]  /*d080*/  STL.64 [R1+0x2070], R28 ;  /* 0x0020701c01007387 */ /* 0x000fe20000100a00 */
[----:B-1----:R-:W-:-:S03]  /*d090*/  IMAD R2, R45, c[0x0][0x190], RZ ;  /* 0x000064002d027a24 */ /* 0x002fc600078e02ff */
[----:B------:R-:W-:Y:S04]  /*d0a0*/  STL [R1+0xf0], R41 ;  /* 0x0000f02901007387 */ /* 0x000fe80000100800 */
[----:B------:R-:W-:Y:S04]  /*d0b0*/  STL [R1+0xe8], R3 ;  /* 0x0000e80301007387 */ /* 0x000fe80000100800 */
[----:B------:R-:W2:Y:S04]  /*d0c0*/  LDL.LU R6, [R1+0x11c] ;  /* 0x00011c0001067983 */ /* 0x000ea80000300800 */
[----:B------:R2:W-:Y:S04]  /*d0d0*/  STL [R1+0xe4], R2 ;  /* 0x0000e40201007387 */ /* 0x0005e80000100800 */
[----:B------:R-:W-:Y:S04]  /*d0e0*/  STL [R1+0xec], R43 ;  /* 0x0000ec2b01007387 */ /* 0x000fe80000100800 */
[----:B------:R-:W3:Y:S04]  /*d0f0*/  LDL.LU R8, [R1+0x118] ;  /* 0x0001180001087983 */ /* 0x000ee80000300800 */
[----:B------:R-:W4:Y:S04]  /*d100*/  LDL.LU R10, [R1+0x128] ;  /* 0x00012800010a7983 */ /* 0x000f280000300800 */
        /* <DEDUP_REMOVED lines=15> */
[----:B------:R-:W4:Y:S01]  /*d200*/  LDL.LU R44, [R1+0x1b0] ;  /* 0x0001b000012c7983 */ /* 0x000f220000300800 */
[----:B------:R-:W-:-:S03]  /*d210*/  IMAD R39, R46, c[0x0][0x190], RZ ;  /* 0x000064002e277a24 */ /* 0x000fc600078e02ff */
[----:B------:R-:W4:Y:S01]  /*d220*/  LDL.LU R46, [R1+0x1b4] ;  /* 0x0001b400012e7983 */ /* 0x000f220000300800 */
[----:B------:R-:W-:-:S03]  /*d230*/  IMAD R35, R48, c[0x0][0x190], RZ ;  /* 0x0000640030237a24 */ /* 0x000fc600078e02ff */
[----:B------:R-:W-:Y:S04]  /*d240*/  STL [R1+0xe0], R39 ;  /* 0x0000e02701007387 */ /* 0x000fe80000100800 */
[----:B------:R-:W4:Y:S01]  /*d250*/  LDL.LU R48, [R1+0x1c0] ;  /* 0x0001c00001307983 */ /* 0x000f220000300800 */
[----:B------:R-:W-:Y:S02]  /*d260*/  IMAD R37, R47, c[0x0][0x190], RZ ;  /* 0x000064002f257a24 */ /* 0x000fe400078e02ff */
[----:B------:R-:W-:Y:S02]  /*d270*/  IMAD R27, R49, c[0x0][0x190], RZ ;  /* 0x00006400311b7a24 */ /* 0x000fe400078e02ff */
[----:B------:R-:W-:Y:S01]  /*d280*/  IMAD R25, R50, c[0x0][0x190], RZ ;  /* 0x0000640032197a24 */ /* 0x000fe200078e02ff */
[----:B------:R-:W-:Y:S01]  /*d290*/  STL [R1+0xdc], R37 ;  /* 0x0000dc2501007387 */ /* 0x000fe20000100800 */
[----:B------:R-:W-:-:S02]  /*d2a0*/  IMAD R23, R51, c[0x0][0x190], RZ ;  /* 0x0000640033177a24 */ /* 0x000fc400078e02ff */
[----:B------:R-:W-:Y:S01]  /*d2b0*/  IMAD R21, R52, c[0x0][0x190], RZ ;  /* 0x0000640034157a24 */ /* 0x000fe200078e02ff */
[----:B------:R-:W-:Y:S01]  /*d2c0*/  STL [R1+0xd8], R35 ;  /* 0x0000d82301007387 */ /* 0x000fe20000100800 */
[----:B------:R-:W-:-:S03]  /*d2d0*/  IMAD R19, R53, c[0x0][0x190], RZ ;  /* 0x0000640035137a24 */ /* 0x000fc600078e02ff */
[----:B------:R-:W4:Y:S01]  /*d2e0*/  LDL.LU R50, [R1+0x1c4] ;  /* 0x0001c40001327983 */ /* 0x000f220000300800 */
[----:B------:R-:W-:-:S03]  /*d2f0*/  IMAD R17, R54, c[0x0][0x190], RZ ;  /* 0x0000640036117a24 */ /* 0x000fc600078e02ff */
[----:B------:R-:W-:Y:S01]  /*d300*/  STL [R1+0xd4], R27 ;  /* 0x0000d41b01007387 */ /* 0x000fe20000100800 */
[----:B------:R-:W-:-:S03]  /*d310*/  IMAD R15, R55, c[0x0][0x190], RZ ;  /* 0x00006400370f7a24 */ /* 0x000fc600078e02ff */
[----:B------:R-:W-:Y:S01]  /*d320*/  STL [R1+0xd0], R25 ;  /* 0x0000d01901007387 */ /* 0x000fe20000100800 */
[----:B------:R-:W-:-:S03]  /*d330*/  IMAD R13, R56, c[0x0][0x190], RZ ;  /* 0x00006400380d7a24 */ /* 0x000fc600078e02ff */
[----:B------:R-:W4:Y:S04]  /*d340*/  LDL.LU R52, [R1+0x1d0] ;  /* 0x0001d00001347983 */ /* 0x000f280000300800 */
[----:B------:R-:W-:Y:S01]  /*d350*/  STL [R1+0xcc], R23 ;  /* 0x0000cc1701007387 */ /* 0x000fe20000100800 */
[----:B------:R-:W-:-:S03]  /*d360*/  IMAD R11, R57, c[0x0][0x190], RZ ;  /* 0x00006400390b7a24 */ /* 0x000fc600078e02ff */
[----:B------:R-:W-:Y:S04]  /*d370*/  STL [R1+0xc8], R21 ;  /* 0x0000c81501007387 */ /* 0x000fe80000100800 */
[----:B------:R-:W4:Y:S04]  /*d380*/  LDL.LU R54, [R1+0x1d4] ;  /* 0x0001d40001367983 */ /* 0x000f280000300800 */
[----:B------:R-:W-:Y:S04]  /*d390*/  STL [R1+0xc4], R19 ;  /* 0x0000c41301007387 */ /* 0x000fe80000100800 */
[----:B------:R-:W-:Y:S04]  /*d3a0*/  STL [R1+0xc0], R17 ;  /* 0x0000c01101007387 */ /* 0x000fe80000100800 */
[----:B------:R-:W4:Y:S01]  /*d3b0*/  LDL.LU R56, [R1+0x1e0] ;  /* 0x0001e00001387983 */ /* 0x000f220000300800 */
[----:B------:R-:W-:-:S03]  /*d3c0*/  IMAD R9, R58, c[0x0][0x190], RZ ;  /* 0x000064003a097a24 */ /* 0x000fc600078e02ff */
[----:B------:R-:W-:Y:S04]  /*d3d0*/  STL [R1+0xbc], R15 ;  /* 0x0000bc0f01007387 */ /* 0x000fe80000100800 */
[----:B------:R-:W-:Y:S01]  /*d3e0*/  STL [R1+0xb8], R13 ;  /* 0x0000b80d01007387 */ /* 0x000fe20000100800 */
[----:B--2---:R-:W-:-:S03]  /*d3f0*/  IMAD.WIDE R2, R6, 0x2, R30 ;  /* 0x0000000206027825 */ /* 0x004fc600078e021e */
[----:B------:R-:W-:Y:S04]  /*d400*/  STL.64 [R1+0x2078], R6 ;  /* 0x0020780601007387 */ /* 0x000fe80000100a00 */
[----:B------:R-:W-:Y:S04]  /*d410*/  STL [R1+0xb4], R11 ;  /* 0x0000b40b01007387 */ /* 0x000fe80000100800 */
[----:B------:R0:W-:Y:S04]  /*d420*/  STL.64 [R1+0xa8], R2 ;  /* 0x0000a80201007387 */ /* 0x0001e80000100a00 */
[----:B------:R-:W-:Y:S04]  /*d430*/  STL [R1+0xb0], R9 ;  /* 0x0000b00901007387 */ /* 0x000fe80000100800 */
[----:B---3--:R-:W-:Y:S01]  /*d440*/  STL.64 [R1+0x2080], R8 ;  /* 0x0020800801007387 */ /* 0x008fe20000100a00 */
[----:B0-----:R-:W-:-:S05]  /*d450*/  IMAD.WIDE R2, R8, 0x2, R30 ;  /* 0x0000000208027825 */ /* 0x001fca00078e021e */
[----:B------:R0:W-:Y:S01]  /*d460*/  STL.64 [R1+0xa0], R2 ;  /* 0x0000a00201007387 */ /* 0x0001e20000100a00 */
[----:B----4-:R-:W-:-:S03]  /*d470*/  IMAD.WIDE R4, R12, 0x2, R30 ;  /* 0x000000020c047825 */ /* 0x010fc600078e021e */
[----:B------:R-:W-:Y:S01]  /*d480*/  STL.64 [R1+0x2088], R10 ;  /* 0x0020880a01007387 */ /* 0x000fe20000100a00 */
[----:B0-----:R-:W-:-:S05]  /*d490*/  IMAD.WIDE R2, R10, 0x2, R30 ;  /* 0x000000020a027825 */ /* 0x001fca00078e021e */
[----:B------:R0:W-:Y:S04]  /*d4a0*/  STL.64 [R1+0x98], R2 ;  /* 0x0000980201007387 */ /* 0x0001e80000100a00 */
[----:B------:R-:W-:Y:S04]  /*d4b0*/  STL.64 [R1+0x2090], R12 ;  /* 0x0020900c01007387 */ /* 0x000fe80000100a00 */
[----:B------:R1:W-:Y:S01]  /*d4c0*/  STL.64 [R1+0x90], R4 ;  /* 0x0000900401007387 */ /* 0x0003e20000100a00 */
[----:B0-----:R-:W-:-:S03]  /*d4d0*/  IMAD.WIDE R2, R14, 0x2, R30 ;  /* 0x000000020e027825 */ /* 0x001fc600078e021e */
[----:B------:R-:W-:Y:S04]  /*d4e0*/  STL.64 [R1+0x2098], R14 ;  /* 0x0020980e01007387 */ /* 0x000fe80000100a00 */
[----:B------:R0:W-:Y:S01]  /*d4f0*/  STL.64 [R1+0x88], R2 ;  /* 0x0000880201007387 */ /* 0x0001e20000100a00 */
[----:B-1----:R-:W-:-:S03]  /*d500*/  IMAD.WIDE R4, R16, 0x2, R30 ;  /* 0x0000000210047825 */ /* 0x002fc600078e021e */
[----:B------:R-:W-:Y:S01]  /*d510*/  STL.64 [R1+0x20a0], R16 ;  /* 0x0020a01001007387 */ /* 0x000fe20000100a00 */
[----:B------:R-:W-:-:S03]  /*d520*/  IMAD.WIDE R6, R20, 0x2, R30 ;  /* 0x0000000214067825 */ /* 0x000fc600078e021e */
[----:B------:R1:W-:Y:S01]  /*d530*/  STL.64 [R1+0x80], R4 ;  /* 0x0000800401007387 */ /* 0x0003e20000100a00 */
[----:B0-----:R-:W-:-:S05]  /*d540*/  IMAD.WIDE R2, R18, 0x2, R30 ;  /* 0x0000000212027825 */ /* 0x001fca00078e021e */
[----:B------:R0:W-:Y:S01]  /*d550*/  STL.64 [R1+0x78], R2 ;  /* 0x0000780201007387 */ /* 0x0001e20000100a00 */
[----:B-1----:R-:W-:-:S03]  /*d560*/  IMAD.WIDE R4, R22, 0x2, R30 ;  /* 0x0000000216047825 */ /* 0x002fc600078e021e */
[----:B------:R1:W-:Y:S04]  /*d570*/  STL.64 [R1+0x70], R6 ;  /* 0x0000700601007387 */ /* 0x0003e80000100a00 */
[----:B------:R2:W-:Y:S01]  /*d580*/  STL.64 [R1+0x68], R4 ;  /* 0x0000680401007387 */ /* 0x0005e20000100a00 */
[----:B0-----:R-:W-:-:S04]  /*d590*/  IMAD.WIDE R2, R24, 0x2, R30 ;  /* 0x0000000218027825 */ /* 0x001fc800078e021e */
[--C-:B-1----:R-:W-:Y:S01]  /*d5a0*/  IMAD.WIDE R6, R26, 0x2, R30.reuse ;  /* 0x000000021a067825 */ /* 0x102fe200078e021e */
[----:B------:R0:W-:Y:S03]  /*d5b0*/  STL.64 [R1+0x60], R2 ;  /* 0x0000600201007387 */ /* 0x0001e60000100a00 */
[--C-:B--2---:R-:W-:Y:S01]  /*d5c0*/  IMAD.WIDE R4, R33, 0x2, R30.reuse ;  /* 0x0000000221047825 */ /* 0x104fe200078e021e */
        /* <DEDUP_REMOVED lines=10> */
[----:B--2---:R-:W2:Y:S04]  /*d670*/  LDL R4, [R1+0x1e4] ;  /* 0x0001e40001047983 */ /* 0x004ea80000100800 */
[----:B------:R0:W-:Y:S04]  /*d680*/  STL.64 [R1+0x30], R2 ;  /* 0x0000300201007387 */ /* 0x0001e80000100a00 */
[----:B------:R1:W-:Y:S04]  /*d690*/  STL.64 [R1+0x28], R6 ;  /* 0x0000280601007387 */ /* 0x0003e80000100a00 */
[----:B------:R-:W3:Y:S01]  /*d6a0*/  LDL R14, [R1+0x1f0] ;  /* 0x0001f000010e7983 */ /* 0x000ee20000100800 */
[----:B0-----:R-:W-:-:S03]  /*d6b0*/  IMAD.WIDE R2, R42, 0x2, R30 ;  /* 0x000000022a027825 */ /* 0x001fc600078e021e */
[----:B------:R-:W4:Y:S04]  /*d6c0*/  LDL R15, [R1+0x1f4] ;  /* 0x0001f400010f7983 */ /* 0x000f280000100800 */
[----:B------:R0:W-:Y:S04]  /*d6d0*/  STL.64 [R1+0x20], R2 ;  /* 0x0000200201007387 */ /* 0x0001e80000100a00 */
[----:B------:R-:W4:Y:S04]  /*d6e0*/  LDL R12, [R1+0x200] ;  /* 0x00020000010c7983 */ /* 0x000f280000100800 */
[----:B------:R-:W4:Y:S04]  /*d6f0*/  LDL R13, [R1+0x204] ;  /* 0x00020400010d7983 */ /* 0x000f280000100800 */
[----:B------:R-:W4:Y:S04]  /*d700*/  LDL R10, [R1+0x210] ;  /* 0x00021000010a7983 */ /* 0x000f280000100800 */
[----:B------:R-:W4:Y:S04]  /*d710*/  LDL R11, [R1+0x214] ;  /* 0x00021400010b7983 */ /* 0x000f280000100800 */
[----:B------:R-:W4:Y:S04]  /*d720*/  LDL R8, [R1+0x220] ;  /* 0x0002200001087983 */ /* 0x000f280000100800 */
[----:B------:R-:W4:Y:S04]  /*d730*/  LDL R9, [R1+0x224] ;  /* 0x0002240001097983 */ /* 0x000f280000100800 */
[----:B-1----:R-:W4:Y:S04]  /*d740*/  LDL R6, [R1+0x230] ;  /* 0x0002300001067983 */ /* 0x002f280000100800 */
[----:B------:R-:W4:Y:S01]  /*d750*/  LDL R7, [R1+0x234] ;  /* 0x0002340001077983 */ /* 0x000f220000100800 */
[----:B------:R-:W-:-:S03]  /*d760*/  IMAD.WIDE R16, R44, 0x2, R30 ;  /* 0x000000022c107825 */ /* 0x000fc600078e021e */
[----:B------:R-:W4:Y:S04]  /*d770*/  LDL R53, [R1+0x238] ;  /* 0x0002380001357983 */ /* 0x000f280000100800 */
[----:B------:R-:W4:Y:S01]  /*d780*/  LDL R51, [R1+0x23c] ;  /* 0x00023c0001337983 */ /* 0x000f220000100800 */
[----:B0-----:R-:W-:-:S03]  /*d790*/  IMAD.WIDE R2, R46, 0x2, R30 ;  /* 0x000000022e027825 */ /* 0x001fc600078e021e */
[----:B------:R-:W4:Y:S04]  /*d7a0*/  LDL R57, [R1+0x248] ;  /* 0x0002480001397983 */ /* 0x000f280000100800 */
[----:B------:R0:W-:Y:S04]  /*d7b0*/  STL.64 [R1+0x18], R16 ;  /* 0x0000181001007387 */ /* 0x0001e80000100a00 */
[----:B------:R-:W4:Y:S04]  /*d7c0*/  LDL R55, [R1+0x24c] ;  /* 0x00024c0001377983 */ /* 0x000f280000100800 */
[----:B------:R1:W-:Y:S04]  /*d7d0*/  STL.64 [R1+0x10], R2 ;  /* 0x0000100201007387 */ /* 0x0003e80000100a00 */
[----:B------:R-:W4:Y:S04]  /*d7e0*/  LDL R49, [R1+0x258] ;  /* 0x0002580001317983 */ /* 0x000f280000100800 */
[----:B------:R-:W4:Y:S01]  /*d7f0*/  LDL R28, [R1+0x25c] ;  /* 0x00025c00011c7983 */ /* 0x000f220000100800 */
[----:B0-----:R-:W-:-:S03]  /*d800*/  IMAD.WIDE R16, R48, 0x2, R30 ;  /* 0x0000000230107825 */ /* 0x001fc600078e021e */
[----:B------:R-:W4:Y:S04]  /*d810*/  LDL R47, [R1+0x260] ;  /* 0x00026000012f7983 */ /* 0x000f280000100800 */
[----:B------:R-:W-:Y:S04]  /*d820*/  STL.64 [R1+0x8], R16 ;  /* 0x0000081001007387 */ /* 0x000fe80000100a00 */
[----:B------:R-:W4:Y:S01]  /*d830*/  LDL R29, [R1+0x264] ;  /* 0x00026400011d7983 */ /* 0x000f220000100800 */
[----:B-1----:R-:W-:-:S05]  /*d840*/  IMAD.WIDE R2, R50, 0x2, R30 ;  /* 0x0000000232027825 */ /* 0x002fca00078e021e */
[----:B------:R0:W-:Y:S01]  /*d850*/  STL.64 [R1], R2 ;  /* 0x0000000201007387 */ /* 0x0001e20000100a00 */
[----:B------:R-:W-:-:S03]  /*d860*/  IMAD.WIDE R60, R52, 0x2, R30 ;  /* 0x00000002343c7825 */ /* 0x000fc600078e021e */
[----:B------:R-:W4:Y:S01]  /*d870*/  LDL R45, [R1+0x270] ;  /* 0x00027000012d7983 */ /* 0x000f220000100800 */
[----:B------:R-:W-:-:S03]  /*d880*/  IMAD.WIDE R58, R54, 0x2, R30 ;  /* 0x00000002363a7825 */ /* 0x000fc600078e021e */
[----:B------:R-:W-:Y:S01]  /*d890*/  STL.64 [R1+0x1fd8], R60 ;  /* 0x001fd83c01007387 */ /* 0x000fe20000100a00 */
[----:B0-----:R-:W-:-:S03]  /*d8a0*/  IMAD.WIDE R2, R56, 0x2, R30 ;  /* 0x0000000238027825 */ /* 0x001fc600078e021e */
[----:B------:R-:W-:Y:S04]  /*d8b0*/  STL.64 [R1+0x1fe0], R58 ;  /* 0x001fe03a01007387 */ /* 0x000fe80000100a00 */
[----:B------:R-:W-:Y:S01]  /*d8c0*/  STL.64 [R1+0x1fe8], R2 ;  /* 0x001fe80201007387 */ /* 0x000fe20000100a00 */
[----:B--2---:R-:W-:-:S05]  /*d8d0*/  IMAD.WIDE R4, R4, 0x2, R30 ;  /* 0x0000000204047825 */ /* 0x004fca00078e021e */
[----:B------:R4:W-:Y:S01]  /*d8e0*/  STL.64 [R1+0x1ff0], R4 ;  /* 0x001ff00401007387 */ /* 0x0009e20000100a00 */
[----:B---3--:R-:W-:-:S04]  /*d8f0*/  IMAD.WIDE R16, R14, 0x2, R30 ;  /* 0x000000020e107825 */ /* 0x008fc800078e021e */
[--C-:B----4-:R-:W-:Y:S01]  /*d900*/  IMAD.WIDE R4, R15, 0x2, R30.reuse ;  /* 0x000000020f047825 */ /* 0x110fe200078e021e */
[----:B------:R-:W-:Y:S04]  /*d910*/  STL.64 [R1+0x110], R16 ;  /* 0x0001101001007387 */ /* 0x000fe80000100a00 */
[----:B------:R0:W-:Y:S01]  /*d920*/  STL.64 [R1+0x120], R4 ;  /* 0x0001200401007387 */ /* 0x0001e20000100a00 */
[----:B------:R-:W-:-:S04]  /*d930*/  IMAD.WIDE R2, R12, 0x2, R30 ;  /* 0x000000020c027825 */ /* 0x000fc800078e021e */
[--C-:B------:R-:W-:Y:S01]  /*d940*/  IMAD.WIDE R12, R13, 0x2, R30.reuse ;  /* 0x000000020d0c7825 */ /* 0x100fe200078e021e */
[----:B------:R1:W-:Y:S03]  /*d950*/  STL.64 [R1+0x138], R2 ;  /* 0x0001380201007387 */ /* 0x0003e60000100a00 */
[--C-:B0-----:R-:W-:Y:S01]  /*d960*/  IMAD.WIDE R4, R10, 0x2, R30.reuse ;  /* 0x000000020a047825 */ /* 0x101fe200078e021e */
[----:B------:R-:W-:Y:S04]  /*d970*/  STL.64 [R1+0x148], R12 ;  /* 0x0001480c01007387 */ /* 0x000fe80000100a00 */
[----:B------:R0:W-:Y:S01]  /*d980*/  STL.64 [R1+0x160], R4 ;  /* 0x0001600401007387 */ /* 0x0001e20000100a00 */
[----:B-1----:R-:W-:-:S04]  /*d990*/  IMAD.WIDE R2, R11, 0x2, R30 ;  /* 0x000000020b027825 */ /* 0x002fc800078e021e */
        /* <DEDUP_REMOVED lines=9> */
[----:B------:R0:W-:Y:S04]  /*da30*/  STL.64 [R1+0x1b8], R6 ;  /* 0x0001b80601007387 */ /* 0x0001e80000100a00 */
[----:B------:R-:W2:Y:S01]  /*da40*/  LDL R53, [R1+0x274] ;  /* 0x0002740001357983 */ /* 0x000ea20000100800 */
[----:B-1----:R-:W-:-:S03]  /*da50*/  IMAD.WIDE R2, R51, 0x2, R30 ;  /* 0x0000000233027825 */ /* 0x002fc600078e021e */
[----:B------:R1:W-:Y:S04]  /*da60*/  STL.64 [R1+0x1c8], R4 ;  /* 0x0001c80401007387 */ /* 0x0003e80000100a00 */
[----:B------:R-:W3:Y:S01]  /*da70*/  LDL R51, [R1+0x278] ;  /* 0x0002780001337983 */ /* 0x000ee20000100800 */
[----:B0-----:R-:W-:-:S03]  /*da80*/  IMAD.WIDE R6, R55, 0x2, R30 ;  /* 0x0000000237067825 */ /* 0x001fc600078e021e */
[----:B------:R0:W-:Y:S01]  /*da90*/  STL.64 [R1+0x1d8], R2 ;  /* 0x0001d80201007387 */ /* 0x0001e20000100a00 */
[----:B-1----:R-:W-:-:S04]  /*daa0*/  IMAD.WIDE R4, R49, 0x2, R30 ;  /* 0x0000000231047825 */ /* 0x002fc800078e021e */
[----:B0-----:R-:W-:-:S05]  /*dab0*/  IMAD.WIDE R2, R57, 0x2, R30 ;  /* 0x0000000239027825 */ /* 0x001fca00078e021e */
[----:B------:R0:W-:Y:S04]  /*dac0*/  STL.64 [R1+0x1e8], R2 ;  /* 0x0001e80201007387 */ /* 0x0001e80000100a00 */
[----:B------:R1:W-:Y:S04]  /*dad0*/  STL.64 [R1+0x1f8], R6 ;  /* 0x0001f80601007387 */ /* 0x0003e80000100a00 */
[----:B------:R-:W4:Y:S01]  /*dae0*/  LDL R49, [R1+0x27c] ;  /* 0x00027c0001317983 */ /* 0x000f220000100800 */
[----:B0-----:R-:W-:-:S03]  /*daf0*/  IMAD.WIDE R2, R28, 0x2, R30 ;  /* 0x000000021c027825 */ /* 0x001fc600078e021e */
[----:B------:R0:W-:Y:S04]  /*db00*/  STL.64 [R1+0x208], R4 ;  /* 0x0002080401007387 */ /* 0x0001e80000100a00 */
[----:B------:R-:W4:Y:S01]  /*db10*/  LDL R28, [R1+0x288] ;  /* 0x00028800011c7983 */ /* 0x000f220000100800 */
[----:B-1----:R-:W-:-:S03]  /*db20*/  IMAD.WIDE R6, R47, 0x2, R30 ;  /* 0x000000022f067825 */ /* 0x002fc600078e021e */
[----:B------:R1:W-:Y:S04]  /*db30*/  STL.64 [R1+0x218], R2 ;  /* 0x0002180201007387 */ /* 0x0003e80000100a00 */
[----:B0-----:R-:W4:Y:S04]  /*db40*/  LDL R5, [R1+0x28c] ;  /* 0x00028c0001057983 */ /* 0x001f280000100800 */
[----:B------:R0:W-:Y:S01]  /*db50*/  STL.64 [R1+0x228], R6 ;  /* 0x0002280601007387 */ /* 0x0001e20000100a00 */
[----:B-1----:R-:W-:-:S03]  /*db60*/  IMAD.WIDE R2, R29, 0x2, R30 ;  /* 0x000000021d027825 */ /* 0x002fc600078e021e */
[----:B------:R-:W4:Y:S04]  /*db70*/  LDL R29, [R1+0x290] ;  /* 0x00029000011d7983 */ /* 0x000f280000100800 */
[----:B------:R1:W-:Y:S01]  /*db80*/  STL.64 [R1+0x240], R2 ;  /* 0x0002400201007387 */ /* 0x0003e20000100a00 */
[----:B0-----:R-:W-:-:S03]  /*db90*/  IMAD.WIDE R6, R45, 0x2, R30 ;  /* 0x000000022d067825 */ /* 0x001fc600078e021e */
[----:B-1----:R-:W4:Y:S04]  /*dba0*/  LDL R2, [R1+0x2a0] ;  /* 0x0002a00001027983 */ /* 0x002f280000100800 */
        /* <DEDUP_REMOVED lines=14> */
[----:B0-----:R-:W4:Y:S04]  /*dc90*/  LDL R6, [R1+0x348] ;  /* 0x0003480001067983 */ /* 0x001f280000100800 */
[----:B------:R-:W4:Y:S04]  /*dca0*/  LDL R7, [R1+0x358] ;  /* 0x0003580001077983 */ /* 0x000f280000100800 */
[----:B------:R-:W4:Y:S04]  /*dcb0*/  LDL R47, [R1+0x368] ;  /* 0x00036800012f7983 */ /* 0x000f280000100800 */
[----:B------:R-:W4:Y:S01]  /*dcc0*/  LDL R45, [R1+0x370] ;  /* 0x00037000012d7983 */ /* 0x000f220000100800 */
[----:B--2---:R-:W-:-:S05]  /*dcd0*/  IMAD.WIDE R16, R53, 0x2, R30 ;  /* 0x0000000235107825 */ /* 0x004fca00078e021e */
[----:B------:R3:W-:Y:S04]  /*dce0*/  STL.64 [R1+0x268], R16 ;  /* 0x0002681001007387 */ /* 0x0007e80000100a00 */
[----:B------:R-:W2:Y:S04]  /*dcf0*/  LDL R57, [R1+0x380] ;  /* 0x0003800001397983 */ /* 0x000ea80000100800 */
[----:B------:R-:W2:Y:S01]  /*dd00*/  LDL R55, [R1+0x388] ;  /* 0x0003880001377983 */ /* 0x000ea20000100800 */
[----:B---3--:R-:W-:-:S05]  /*dd10*/  IMAD.WIDE R16, R51, 0x2, R30 ;  /* 0x0000000233107825 */ /* 0x008fca00078e021e */
[----:B------:R4:W-:Y:S04]  /*dd20*/  STL.64 [R1+0x280], R16 ;  /* 0x0002801001007387 */ /* 0x0009e80000100a00 */
[----:B------:R-:W3:Y:S04]  /*dd30*/  LDL R53, [R1+0x398] ;  /* 0x0003980001357983 */ /* 0x000ee80000100800 */
[----:B------:R-:W3:Y:S01]  /*dd40*/  LDL R51, [R1+0x3a0] ;  /* 0x0003a00001337983 */ /* 0x000ee20000100800 */
[----:B----4-:R-:W-:-:S05]  /*dd50*/  IMAD.WIDE R16, R49, 0x2, R30 ;  /* 0x0000000231107825 */ /* 0x010fca00078e021e */
[----:B------:R0:W-:Y:S02]  /*dd60*/  STL.64 [R1+0x298], R16 ;  /* 0x0002981001007387 */ /* 0x0001e40000100a00 */
[----:B0-----:R-:W-:-:S05]  /*dd70*/  IMAD.WIDE R16, R28, 0x2, R30 ;  /* 0x000000021c107825 */ /* 0x001fca00078e021e */
[----:B------:R0:W-:Y:S01]  /*dd80*/  STL.64 [R1+0x2b0], R16 ;  /* 0x0002b01001007387 */ /* 0x0001e20000100a00 */
[----:B------:R-:W-:-:S03]  /*dd90*/  IMAD.WIDE R4, R5, 0x2, R30 ;  /* 0x0000000205047825 */ /* 0x000fc600078e021e */
[----:B0-----:R-:W3:Y:S04]  /*dda0*/  LDL.LU.64 R16, [R1+0x20a0] ;  /* 0x0020a00001107983 */ /* 0x001ee80000300a00 */
[----:B------:R-:W3:Y:S04]  /*ddb0*/  LDL R49, [R1+0x3b0] ;  /* 0x0003b00001317983 */ /* 0x000ee80000100800 */
[----:B------:R-:W3:Y:S04]  /*ddc0*/  LDL R28, [R1+0x3b8] ;  /* 0x0003b800011c7983 */ /* 0x000ee80000100800 */
[----:B------:R0:W-:Y:S02]  /*ddd0*/  STL.64 [R1+0x2c8], R4 ;  /* 0x0002c80401007387 */ /* 0x0001e40000100a00 */
[----:B0-----:R-:W-:-:S02]  /*dde0*/  IMAD.WIDE R4, R29, 0x2, R30 ;  /* 0x000000021d047825 */ /* 0x001fc400078e021e */
[----:B------:R-:W3:Y:S04]  /*ddf0*/  LDL R29, [R1+0x3c8] ;  /* 0x0003c800011d7983 */ /* 0x000ee80000100800 */
[----:B------:R0:W-:Y:S02]  /*de00*/  STL.64 [R1+0x2e0], R4 ;  /* 0x0002e00401007387 */ /* 0x0001e40000100a00 */
[----:B0-----:R-:W-:-:S05]  /*de10*/  IMAD.WIDE R4, R2, 0x2, R30 ;  /* 0x0000000202047825 */ /* 0x001fca00078e021e */
[----:B------:R0:W-:Y:S02]  /*de20*/  STL.64 [R1+0x2f0], R4 ;  /* 0x0002f00401007387 */ /* 0x0001e40000100a00 */
[----:B0-----:R-:W-:-:S04]  /*de30*/  IMAD.WIDE R4, R3, 0x2, R30 ;  /* 0x0000000203047825 */ /* 0x001fc800078e021e */
[--C-:B------:R-:W-:Y:S01]  /*de40*/  IMAD.WIDE R2, R58, 0x2, R30.reuse ;  /* 0x000000023a027825 */ /* 0x100fe200078e021e */
[----:B------:R0:W-:Y:S03]  /*de50*/  STL.64 [R1+0x308], R4 ;  /* 0x0003080401007387 */ /* 0x0001e60000100a00 */
[--C-:B------:R-:W-:Y:S01]  /*de60*/  IMAD.WIDE R58, R59, 0x2, R30.reuse ;  /* 0x000000023b3a7825 */ /* 0x100fe200078e021e */
[----:B------:R1:W-:Y:S04]  /*de70*/  STL.64 [R1+0x320], R2 ;  /* 0x0003200201007387 */ /* 0x0003e80000100a00 */
[----:B------:R1:W-:Y:S01]  /*de80*/  STL.64 [R1+0x338], R58 ;  /* 0x0003383a01007387 */ /* 0x0003e20000100a00 */
[----:B0-----:R-:W-:-:S04]  /*de90*/  IMAD.WIDE R4, R60, 0x2, R30 ;  /* 0x000000023c047825 */ /* 0x001fc800078e021e */
[--C-:B-1----:R-:W-:Y:S01]  /*dea0*/  IMAD.WIDE R2, R61, 0x2, R30.reuse ;  /* 0x000000023d027825 */ /* 0x102fe200078e021e */
[----:B------:R0:W-:Y:S03]  /*deb0*/  STL.64 [R1+0x350], R4 ;  /* 0x0003500401007387 */ /* 0x0001e60000100a00 */
[--C-:B------:R-:W-:Y:S01]  /*dec0*/  IMAD.WIDE R58, R14, 0x2, R30.reuse ;  /* 0x000000020e3a7825 */ /* 0x100fe200078e021e */
[----:B------:R1:W-:Y:S04]  /*ded0*/  STL.64 [R1+0x360], R2 ;  /* 0x0003600201007387 */ /* 0x0003e80000100a00 */
[----:B------:R-:W-:Y:S01]  /*dee0*/  STL.64 [R1+0x378], R58 ;  /* 0x0003783a01007387 */ /* 0x000fe20000100a00 */
        /* <DEDUP_REMOVED lines=18> */
[----:B0-----:R-:W-:-:S03]  /*e010*/  IMAD.WIDE R4, R47, 0x2, R30 ;  /* 0x000000022f047825 */ /* 0x001fc600078e021e */
[----:B------:R-:W4:Y:S01]  /*e020*/  LDL R47, [R1+0x3d0] ;  /* 0x0003d000012f7983 */ /* 0x000f220000100800 */
[----:B-1----:R-:W-:-:S03]  /*e030*/  IMAD.WIDE R2, R45, 0x2, R30 ;  /* 0x000000022d027825 */ /* 0x002fc600078e021e */
[----:B------:R-:W-:Y:S04]  /*e040*/  STL.64 [R1+0x460], R4 ;  /* 0x0004600401007387 */ /* 0x000fe80000100a00 */
[----:B------:R-:W4:Y:S04]  /*e050*/  LDL R45, [R1+0x3e0] ;  /* 0x0003e000012d7983 */ /* 0x000f280000100800 */
[----:B------:R2:W-:Y:S02]  /*e060*/  STL.64 [R1+0x470], R2 ;  /* 0x0004700201007387 */ /* 0x0005e40000100a00 */
[----:B--2---:R-:W-:-:S04]  /*e070*/  IMAD.WIDE R2, R57, 0x2, R30 ;  /* 0x0000000239027825 */ /* 0x004fc800078e021e */
[--C-:B------:R-:W-:Y:S01]  /*e080*/  IMAD.WIDE R6, R55, 0x2, R30.reuse ;  /* 0x0000000237067825 */ /* 0x100fe200078e021e */
[----:B------:R0:W-:Y:S04]  /*e090*/  STL.64 [R1+0x488], R2 ;  /* 0x0004880201007387 */ /* 0x0001e80000100a00 */
[----:B------:R-:W-:Y:S04]  /*e0a0*/  STL.64 [R1+0x4a0], R6 ;  /* 0x0004a00601007387 */ /* 0x000fe80000100a00 */
[----:B------:R-:W2:Y:S01]  /*e0b0*/  LDL R59, [R1+0x3e8] ;  /* 0x0003e800013b7983 */ /* 0x000ea20000100800 */
[----:B---3--:R-:W-:-:S04]  /*e0c0*/  IMAD.WIDE R4, R53, 0x2, R30 ;  /* 0x0000000235047825 */ /* 0x008fc800078e021e */
[--C-:B0-----:R-:W-:Y:S01]  /*e0d0*/  IMAD.WIDE R2, R51, 0x2, R30.reuse ;  /* 0x0000000233027825 */ /* 0x101fe200078e021e */
[----:B------:R0:W-:Y:S04]  /*e0e0*/  STL.64 [R1+0x4b8], R4 ;  /* 0x0004b80401007387 */ /* 0x0001e80000100a00 */
[----:B------:R-:W3:Y:S04]  /*e0f0*/  LDL R60, [R1+0x3f8] ;  /* 0x0003f800013c7983 */ /* 0x000ee80000100800 */
[----:B------:R1:W-:Y:S04]  /*e100*/  STL.64 [R1+0x4d0], R2 ;  /* 0x0004d00201007387 */ /* 0x0003e80000100a00 */
[----:B------:R-:W3:Y:S01]  /*e110*/  LDL R61, [R1+0x408] ;  /* 0x00040800013d7983 */ /* 0x000ee20000100800 */
[----:B0-----:R-:W-:-:S04]  /*e120*/  IMAD.WIDE R4, R49, 0x2, R30 ;  /* 0x0000000231047825 */ /* 0x001fc800078e021e */
[--C-:B-1----:R-:W-:Y:S01]  /*e130*/  IMAD.WIDE R2, R28, 0x2, R30.reuse ;  /* 0x000000021c027825 */ /* 0x102fe200078e021e */
[----:B------:R-:W-:Y:S04]  /*e140*/  STL.64 [R1+0x4e0], R4 ;  /* 0x0004e00401007387 */ /* 0x000fe80000100a00 */
[----:B------:R-:W3:Y:S04]  /*e150*/  LDL R14, [R1+0x410] ;  /* 0x00041000010e7983 */ /* 0x000ee80000100800 */
[----:B------:R0:W-:Y:S04]  /*e160*/  STL.64 [R1+0x4f0], R2 ;  /* 0x0004f00201007387 */ /* 0x0001e80000100a00 */
[----:B------:R-:W3:Y:S04]  /*e170*/  LDL R15, [R1+0x420] ;  /* 0x00042000010f7983 */ /* 0x000ee80000100800 */
[----:B------:R-:W3:Y:S01]  /*e180*/  LDL R12, [R1+0x428] ;  /* 0x00042800010c7983 */ /* 0x000ee20000100800 */
[----:B0-----:R-:W-:-:S05]  /*e190*/  IMAD.WIDE R2, R29, 0x2, R30 ;  /* 0x000000021d027825 */ /* 0x001fca00078e021e */
[----:B------:R4:W-:Y:S04]  /*e1a0*/  STL.64 [R1+0x500], R2 ;  /* 0x0005000201007387 */ /* 0x0009e80000100a00 */
[----:B------:R-:W3:Y:S04]  /*e1b0*/  LDL R13, [R1+0x438] ;  /* 0x00043800010d7983 */ /* 0x000ee80000100800 */
        /* <DEDUP_REMOVED lines=13> */
[----:B------:R-:W3:Y:S04]  /*e290*/  LDL.LU R4, [R1+0x180] ;  /* 0x0001800001047983 */ /* 0x000ee80000300800 */
[----:B------:R-:W3:Y:S01]  /*e2a0*/  LDL.LU R5, [R1+0x15c] ;  /* 0x00015c0001057983 */ /* 0x000ee20000300800 */
[----:B----4-:R-:W-:-:S05]  /*e2b0*/  IMAD.WIDE R2, R47, 0x2, R30 ;  /* 0x000000022f027825 */ /* 0x010fca00078e021e */
[----:B------:R0:W-:Y:S04]  /*e2c0*/  STL.64 [R1+0x508], R2 ;  /* 0x0005080201007387 */ /* 0x0001e80000100a00 */
[----:B------:R-:W4:Y:S01]  /*e2d0*/  LDL R47, [R1+0x158] ;  /* 0x00015800012f7983 */ /* 0x000f220000100800 */
[----:B0-----:R-:W-:-:S03]  /*e2e0*/  IMAD.WIDE R2, R45, 0x2, R30 ;  /* 0x000000022d027825 */ /* 0x001fc600078e021e */
[----:B------:R-:W4:Y:S04]  /*e2f0*/  LDL R45, [R1+0x134] ;  /* 0x00013400012d7983 */ /* 0x000f280000100800 */
[----:B------:R0:W-:Y:S04]  /*e300*/  STL.64 [R1+0x518], R2 ;  /* 0x0005180201007387 */ /* 0x0001e80000100a00 */
[----:B0-----:R-:W4:Y:S04]  /*e310*/  LDL.LU R2, [R1+0x130] ;  /* 0x0001300001027983 */ /* 0x001f280000300800 */
[----:B------:R-:W4:Y:S01]  /*e320*/  LDL.LU R3, [R1+0x10c] ;  /* 0x00010c0001037983 */ /* 0x000f220000300800 */
[----:B--2---:R-:W-:-:S05]  /*e330*/  IMAD.WIDE R58, R59, 0x2, R30 ;  /* 0x000000023b3a7825 */ /* 0x004fca00078e021e */
[----:B------:R3:W-:Y:S02]  /*e340*/  STL.64 [R1+0x528], R58 ;  /* 0x0005283a01007387 */ /* 0x0007e40000100a00 */
[----:B---3--:R-:W-:-:S04]  /*e350*/  IMAD.WIDE R58, R60, 0x2, R30 ;  /* 0x000000023c3a7825 */ /* 0x008fc800078e021e */
[--C-:B------:R-:W-:Y:S01]  /*e360*/  IMAD.WIDE R60, R61, 0x2, R30.reuse ;  /* 0x000000023d3c7825 */ /* 0x100fe200078e021e */
[----:B------:R0:W-:Y:S04]  /*e370*/  STL.64 [R1+0x530], R58 ;  /* 0x0005303a01007387 */ /* 0x0001e80000100a00 */
[----:B0-----:R-:W2:Y:S04]  /*e380*/  LDL.LU R58, [R1+0xf8] ;  /* 0x0000f800013a7983 */ /* 0x001ea80000300800 */
[----:B------:R-:W3:Y:S04]  /*e390*/  LDL.LU R59, [R1+0xf4] ;  /* 0x0000f400013b7983 */ /* 0x000ee80000300800 */
[----:B------:R0:W-:Y:S02]  /*e3a0*/  STL.64 [R1+0x540], R60 ;  /* 0x0005403c01007387 */ /* 0x0001e40000100a00 */
[----:B0-----:R-:W-:-:S05]  /*e3b0*/  IMAD.WIDE R60, R14, 0x2, R30 ;  /* 0x000000020e3c7825 */ /* 0x001fca00078e021e */
[----:B------:R0:W-:Y:S01]  /*e3c0*/  STL.64 [R1+0x550], R60 ;  /* 0x0005503c01007387 */ /* 0x0001e20000100a00 */
[----:B------:R-:W-:-:S03]  /*e3d0*/  IMAD.WIDE R14, R15, 0x2, R30 ;  /* 0x000000020f0e7825 */ /* 0x000fc600078e021e */
[----:B0-----:R-:W2:Y:S04]  /*e3e0*/  LDL.LU R60, [R1+0xe8] ;  /* 0x0000e800013c7983 */ /* 0x001ea80000300800 */
[----:B------:R-:W2:Y:S04]  /*e3f0*/  LDL.LU R61, [R1+0xe4] ;  /* 0x0000e400013d7983 */ /* 0x000ea80000300800 */
[----:B------:R0:W-:Y:S02]  /*e400*/  STL.64 [R1+0x558], R14 ;  /* 0x0005580e01007387 */ /* 0x0001e40000100a00 */
[----:B0-----:R-:W-:-:S04]  /*e410*/  IMAD.WIDE R14, R12, 0x2, R30 ;  /* 0x000000020c0e7825 */ /* 0x001fc800078e021e */
[--C-:B------:R-:W-:Y:S01]  /*e420*/  IMAD.WIDE R12, R13, 0x2, R30.reuse ;  /* 0x000000020d0c7825 */ /* 0x100fe200078e021e */
[----:B------:R0:W-:Y:S04]  /*e430*/  STL.64 [R1+0x568], R14 ;  /* 0x0005680e01007387 */ /* 0x0001e80000100a00 */
[----:B0-----:R-:W2:Y:S04]  /*e440*/  LDL.LU.64 R14, [R1+0x2098] ;  /* 0x00209800010e7983 */ /* 0x001ea80000300a00 */
        /* <DEDUP_REMOVED lines=16> */
[----:B0-----:R-:W-:-:S05]  /*e550*/  IMAD.WIDE R6, R57, 0x2, R30 ;  /* 0x0000000239067825 */ /* 0x001fca00078e021e */
        /* <DEDUP_REMOVED lines=10> */
[----:B------:R0:W-:Y:S04]  /*e600*/  STL.64 [R1+0x608], R6 ;  /* 0x0006080601007387 */ /* 0x0001e80000100a00 */
[----:B0-----:R-:W2:Y:S01]  /*e610*/  LDL.LU.64 R6, [R1+0x2078] ;  /* 0x0020780001067983 */ /* 0x001ea20000300a00 */
[----:B------:R-:W-:-:S05]  /*e620*/  IMAD.WIDE R28, R29, 0x2, R30 ;  /* 0x000000021d1c7825 */ /* 0x000fca00078e021e */
[----:B------:R2:W-:Y:S02]  /*e630*/  STL.64 [R1+0x610], R28 ;  /* 0x0006101c01007387 */ /* 0x0005e40000100a00 */
[----:B--2---:R-:W-:-:S05]  /*e640*/  IMAD.WIDE R28, R7, 0x2, R30 ;  /* 0x00000002071c7825 */ /* 0x004fca00078e021e */
[----:B------:R0:W-:Y:S02]  /*e650*/  STL.64 [R1+0x620], R28 ;  /* 0x0006201c01007387 */ /* 0x0001e40000100a00 */
[----:B0-----:R-:W-:-:S05]  /*e660*/  IMAD.WIDE R28, R4, 0x2, R30 ;  /* 0x00000002041c7825 */ /* 0x001fca00078e021e */
[----:B------:R0:W-:Y:S02]  /*e670*/  STL.64 [R1+0x628], R28 ;  /* 0x0006281c01007387 */ /* 0x0001e40000100a00 */
[----:B0-----:R-:W-:-:S05]  /*e680*/  IMAD.WIDE R28, R5, 0x2, R30 ;  /* 0x00000002051c7825 */ /* 0x001fca00078e021e */
[----:B------:R0:W-:Y:S04]  /*e690*/  STL.64 [R1+0x630], R28 ;  /* 0x0006301c01007387 */ /* 0x0001e80000100a00 */
[----:B0-----:R-:W2:Y:S04]  /*e6a0*/  LDL.LU.64 R28, [R1+0x2070] ;  /* 0x00207000011c7983 */ /* 0x001ea80000300a00 */
[----:B------:R-:W3:Y:S04]  /*e6b0*/  LDL R7, [R1+0x618] ;  /* 0x0006180001077983 */ /* 0x000ee80000100800 */
[----:B------:R4:W-:Y:S02]  /*e6c0*/  STL.64 [R1+0x2050], R4 ;  /* 0x0020500401007387 */ /* 0x0009e40000100a00 */
[----:B----4-:R-:W-:-:S05]  /*e6d0*/  IMAD.WIDE R4, R47, 0x2, R30 ;  /* 0x000000022f047825 */ /* 0x010fca00078e021e */
[----:B------:R0:W-:Y:S02]  /*e6e0*/  STL.64 [R1+0x638], R4 ;  /* 0x0006380401007387 */ /* 0x0001e40000100a00 */
[----:B0-----:R-:W-:-:S05]  /*e6f0*/  IMAD.WIDE R4, R45, 0x2, R30 ;  /* 0x000000022d047825 */ /* 0x001fca00078e021e */
[----:B------:R0:W-:Y:S02]  /*e700*/  STL.64 [R1+0x640], R4 ;  /* 0x0006400401007387 */ /* 0x0001e40000100a00 */
[----:B0-----:R-:W-:-:S05]  /*e710*/  IMAD.WIDE R4, R2, 0x2, R30 ;  /* 0x0000000202047825 */ /* 0x001fca00078e021e */
[----:B------:R0:W-:Y:S04]  /*e720*/  STL.64 [R1+0x648], R4 ;  /* 0x0006480401007387 */ /* 0x0001e80000100a00 */
[----:B------:R-:W-:Y:S01]  /*e730*/  STL.64 [R1+0x2058], R2 ;  /* 0x0020580201007387 */ /* 0x000fe20000100a00 */
[----:B0-----:R-:W-:-:S05]  /*e740*/  IMAD.WIDE R4, R3, 0x2, R30 ;  /* 0x0000000203047825 */ /* 0x001fca00078e021e */
[----:B------:R2:W-:Y:S02]  /*e750*/  STL.64 [R1+0x650], R4 ;  /* 0x0006500401007387 */ /* 0x0005e40000100a00 */
[--C-:B--2---:R-:W-:Y:S02]  /*e760*/  IMAD.WIDE R4, R28, 0x2, R30.reuse ;  /* 0x000000021c047825 */ /* 0x104fe400078e021e */
[----:B------:R-:W2:Y:S02]  /*e770*/  LDL.LU R28, [R1+0x206c] ;  /* 0x00206c00011c7983 */ /* 0x000ea40000300800 */
[--C-:B------:R-:W-:Y:S02]  /*e780*/  IMAD.WIDE R2, R29, 0x2, R30.reuse ;  /* 0x000000021d027825 */ /* 0x100fe400078e021e */
[----:B------:R-:W2:Y:S04]  /*e790*/  LDL.LU R29, [R1+0x2068] ;  /* 0x00206800011d7983 */ /* 0x000ea80000300800 */
[----:B------:R0:W-:Y:S04]  /*e7a0*/  STL.64 [R1+0x658], R4 ;  /* 0x0006580401007387 */ /* 0x0001e80000100a00 */
[----:B------:R1:W-:Y:S04]  /*e7b0*/  STL.64 [R1+0x660], R2 ;  /* 0x0006600201007387 */ /* 0x0003e80000100a00 */
[----:B---3--:R-:W-:Y:S01]  /*e7c0*/  STL [R1+0x2040], R59 ;  /* 0x0020403b01007387 */ /* 0x008fe20000100800 */
[----:B0-----:R-:W-:-:S04]  /*e7d0*/  IMAD.WIDE R4, R58, 0x2, R30 ;  /* 0x000000023a047825 */ /* 0x001fc800078e021e */
[--C-:B-1----:R-:W-:Y:S01]  /*e7e0*/  IMAD.WIDE R2, R59, 0x2, R30.reuse ;  /* 0x000000023b027825 */ /* 0x102fe200078e021e */
[----:B------:R0:W-:Y:S04]  /*e7f0*/  STL.64 [R1+0x668], R4 ;  /* 0x0006680401007387 */ /* 0x0001e80000100a00 */
[----:B------:R1:W-:Y:S04]  /*e800*/  STL [R1+0x2044], R58 ;  /* 0x0020443a01007387 */ /* 0x0003e80000100800 */
[----:B------:R3:W-:Y:S01]  /*e810*/  STL.64 [R1+0x670], R2 ;  /* 0x0006700201007387 */ /* 0x0007e20000100a00 */
[----:B0-----:R-:W-:-:S04]  /*e820*/  IMAD.WIDE R4, R60, 0x2, R30 ;  /* 0x000000023c047825 */ /* 0x001fc800078e021e */
[----:B-1----:R-:W-:-:S04]  /*e830*/  IMAD.WIDE R58, R43, 0x2, R30 ;  /* 0x000000022b3a7825 */ /* 0x002fc800078e021e */
[----:B---3--:R-:W-:-:S05]  /*e840*/  IMAD.WIDE R2, R41, 0x2, R30 ;  /* 0x0000000229027825 */ /* 0x008fca00078e021e */
[----:B------:R0:W-:Y:S04]  /*e850*/  STL.64 [R1+0x678], R2 ;  /* 0x0006780201007387 */ /* 0x0001e80000100a00 */
[----:B------:R1:W-:Y:S04]  /*e860*/  STL.64 [R1+0x680], R58 ;  /* 0x0006803a01007387 */ /* 0x0003e80000100a00 */
[----:B------:R-:W-:Y:S01]  /*e870*/  STL.64 [R1+0x2038], R60 ;  /* 0x0020383c01007387 */ /* 0x000fe20000100a00 */
[----:B0-----:R-:W-:-:S03]  /*e880*/  IMAD.WIDE R2, R61, 0x2, R30 ;  /* 0x000000023d027825 */ /* 0x001fc600078e021e */
[----:B------:R0:W-:Y:S01]  /*e890*/  STL.64 [R1+0x688], R4 ;  /* 0x0006880401007387 */ /* 0x0001e20000100a00 */
[----:B-1----:R-:W-:-:S03]  /*e8a0*/  IMAD.WIDE R58, R39, 0x2, R30 ;  /* 0x00000002273a7825 */ /* 0x002fc600078e021e */
[----:B------:R1:W-:Y:S04]  /*e8b0*/  STL.64 [R1+0x690], R2 ;  /* 0x0006900201007387 */ /* 0x0003e80000100a00 */
[----:B------:R3:W-:Y:S01]  /*e8c0*/  STL.64 [R1+0x698], R58 ;  /* 0x0006983a01007387 */ /* 0x0007e20000100a00 */
[----:B0-----:R-:W-:-:S04]  /*e8d0*/  IMAD.WIDE R4, R37, 0x2, R30 ;  /* 0x0000000225047825 */ /* 0x001fc800078e021e */
[--C-:B-1----:R-:W-:Y:S01]  /*e8e0*/  IMAD.WIDE R2, R35, 0x2, R30.reuse ;  /* 0x0000000223027825 */ /* 0x102fe200078e021e */
[----:B------:R0:W-:Y:S03]  /*e8f0*/  STL.64 [R1+0x6a0], R4 ;  /* 0x0006a00401007387 */ /* 0x0001e60000100a00 */
[--C-:B---3--:R-:W-:Y:S01]  /*e900*/  IMAD.WIDE R58, R27, 0x2, R30.reuse ;  /* 0x000000021b3a7825 */ /* 0x108fe200078e021e */
        /* <DEDUP_REMOVED lines=12> */
[----:B------:R1:W-:Y:S03]  /*e9d0*/  STL.64 [R1+0x6d8], R2 ;  /* 0x0006d80201007387 */ /* 0x0003e60000100a00 */
[----:B------:R-:W-:Y:S01]  /*e9e0*/  IMAD R0, R0, c[0x0][0x190], RZ ;  /* 0x0000640000007a24 */ /* 0x000fe200078e02ff */
[----:B------:R3:W-:Y:S01]  /*e9f0*/  STL.64 [R1+0x6e0], R58 ;  /* 0x0006e03a01007387 */ /* 0x0007e20000100a00 */
[----:B0-----:R-:W-:-:S04]  /*ea00*/  IMAD.WIDE R4, R13, 0x2, R30 ;  /* 0x000000020d047825 */ /* 0x001fc800078e021e */
[--C-:B-1----:R-:W-:Y:S01]  /*ea10*/  IMAD.WIDE R2, R11, 0x2, R30.reuse ;  /* 0x000000020b027825 */ /* 0x102fe200078e021e */
[----:B------:R0:W-:Y:S03]  /*ea20*/  STL.64 [R1+0x6e8], R4 ;  /* 0x0006e80401007387 */ /* 0x0001e60000100a00 */
[--C-:B---3--:R-:W-:Y:S01]  /*ea30*/  IMAD.WIDE R58, R9, 0x2, R30.reuse ;  /* 0x00000002093a7825 */ /* 0x108fe200078e021e */
[----:B------:R1:W-:Y:S04]  /*ea40*/  STL.64 [R1+0x6f0], R2 ;  /* 0x0006f00201007387 */ /* 0x0003e80000100a00 */
[----:B------:R-:W-:Y:S01]  /*ea50*/  STL.64 [R1+0x6f8], R58 ;  /* 0x0006f83a01007387 */ /* 0x000fe20000100a00 */
[----:B0-----:R-:W-:-:S04]  /*ea60*/  IMAD.WIDE R4, R7, 0x2, R30 ;  /* 0x0000000207047825 */ /* 0x001fc800078e021e */
[----:B-1----:R-:W-:Y:S01]  /*ea70*/  IMAD.WIDE R2, R0, 0x2, R30 ;  /* 0x0000000200027825 */ /* 0x002fe200078e021e */
[----:B------:R-:W-:Y:S03]  /*ea80*/  STL.64 [R1+0x708], R4 ;  /* 0x0007080401007387 */ /* 0x000fe60000100a00 */
[----:B--2---:R-:W-:-:S04]  /*ea90*/  IMAD.WIDE R6, R6, 0x2, R28 ;  /* 0x0000000206067825 */ /* 0x004fc800078e021c */
[--C-:B------:R-:W-:Y:S01]  /*eaa0*/  IMAD.WIDE R8, R8, 0x2, R28.reuse ;  /* 0x0000000208087825 */ /* 0x100fe200078e021c */
[----:B------:R-:W-:Y:S03]  /*eab0*/  STL.64 [R1+0x1ff8], R6 ;  /* 0x001ff80601007387 */ /* 0x000fe60000100a00 */
[--C-:B------:R-:W-:Y:S01]  /*eac0*/  IMAD.WIDE R10, R10, 0x2, R28.reuse ;  /* 0x000000020a0a7825 */ /* 0x100fe200078e021c */
[----:B------:R-:W-:Y:S03]  /*ead0*/  STL.64 [R1+0x700], R2 ;  /* 0x0007000201007387 */ /* 0x000fe60000100a00 */
[--C-:B------:R-:W-:Y:S01]  /*eae0*/  IMAD.WIDE R12, R12, 0x2, R28.reuse ;  /* 0x000000020c0c7825 */ /* 0x100fe200078e021c */
[----:B------:R0:W-:Y:S03]  /*eaf0*/  STL.64 [R1+0x2000], R8 ;  /* 0x0020000801007387 */ /* 0x0001e60000100a00 */
[--C-:B------:R-:W-:Y:S01]  /*eb00*/  IMAD.WIDE R14, R14, 0x2, R28.reuse ;  /* 0x000000020e0e7825 */ /* 0x100fe200078e021c */
[----:B------:R-:W-:Y:S03]  /*eb10*/  STL.64 [R1+0x2008], R10 ;  /* 0x0020080a01007387 */ /* 0x000fe60000100a00 */
[--C-:B------:R-:W-:Y:S01]  /*eb20*/  IMAD.WIDE R16, R16, 0x2, R28.reuse ;  /* 0x0000000210107825 */ /* 0x100fe200078e021c */
[----:B------:R-:W-:Y:S03]  /*eb30*/  STL.64 [R1+0x2010], R12 ;  /* 0x0020100c01007387 */ /* 0x000fe60000100a00 */
[--C-:B------:R-:W-:Y:S01]  /*eb40*/  IMAD.WIDE R18, R18, 0x2, R28.reuse ;  /* 0x0000000212127825 */ /* 0x100fe200078e021c */
[----:B------:R1:W-:Y:S04]  /*eb50*/  STL.64 [R1+0x2018], R14 ;  /* 0x0020180e01007387 */ /* 0x0003e80000100a00 */
[----:B------:R-:W-:Y:S04]  /*eb60*/  STL.64 [R1+0x2020], R16 ;  /* 0x0020201001007387 */ /* 0x000fe80000100a00 */
[----:B------:R-:W-:Y:S04]  /*eb70*/  STL.64 [R1+0x2028], R18 ;  /* 0x0020281201007387 */ /* 0x000fe80000100a00 */
[----:B0-----:R-:W1:Y:S04]  /*eb80*/  LDL.LU R8, [R1+0x1e4] ;  /* 0x0001e40001087983 */ /* 0x001e680000300800 */
[----:B------:R-:W2:Y:S01]  /*eb90*/  LDL.LU R9, [R1+0x1f0] ;  /* 0x0001f00001097983 */ /* 0x000ea20000300800 */
[----:B------:R-:W-:-:S03]  /*eba0*/  IMAD.WIDE R20, R20, 0x2, R28 ;  /* 0x0000000214147825 */ /* 0x000fc600078e021c */
[----:B------:R-:W3:Y:S04]  /*ebb0*/  LDL.LU R60, [R1+0x1f4] ;  /* 0x0001f400013c7983 */ /* 0x000ee80000300800 */
[----:B------:R-:W4:Y:S04]  /*ebc0*/  LDL.LU R61, [R1+0x200] ;  /* 0x00020000013d7983 */ /* 0x000f280000300800 */
[----:B------:R-:W-:Y:S04]  /*ebd0*/  STL.64 [R1+0x2030], R20 ;  /* 0x0020301401007387 */ /* 0x000fe80000100a00 */
[----:B------:R-:W4:Y:S01]  /*ebe0*/  LDL.LU R6, [R1+0x204] ;  /* 0x0002040001067983 */ /* 0x000f220000300800 */
[----:B------:R-:W-:-:S03]  /*ebf0*/  IMAD.WIDE R22, R22, 0x2, R28 ;  /* 0x0000000216167825 */ /* 0x000fc600078e021c */
[----:B------:R-:W4:Y:S04]  /*ec00*/  LDL.LU R2, [R1+0x210] ;  /* 0x0002100001027983 */ /* 0x000f280000300800 */
[----:B------:R-:W4:Y:S04]  /*ec10*/  LDL.LU R3, [R1+0x214] ;  /* 0x0002140001037983 */ /* 0x000f280000300800 */
[----:B------:R-:W-:Y:S04]  /*ec20*/  STL.64 [R1+0x2048], R22 ;  /* 0x0020481601007387 */ /* 0x000fe80000100a00 */
[----:B------:R-:W4:Y:S04]  /*ec30*/  LDL.LU R7, [R1+0x220] ;  /* 0x0002200001077983 */ /* 0x000f280000300800 */
[----:B------:R-:W4:Y:S04]  /*ec40*/  LDL.LU R4, [R1+0x224] ;  /* 0x0002240001047983 */ /* 0x000f280000300800 */
[----:B------:R-:W4:Y:S01]  /*ec50*/  LDL.LU R5, [R1+0x230] ;  /* 0x0002300001057983 */ /* 0x000f220000300800 */
[----:B------:R-:W-:-:S05]  /*ec60*/  IMAD.WIDE R24, R24, 0x2, R28 ;  /* 0x0000000218187825 */ /* 0x000fca00078e021c */
[----:B------:R-:W-:Y:S04]  /*ec70*/  STL.64 [R1+0x2060], R24 ;  /* 0x0020601801007387 */ /* 0x000fe80000100a00 */
[----:B------:R-:W4:Y:S04]  /*ec80*/  LDL.LU R58, [R1+0x234] ;  /* 0x00023400013a7983 */ /* 0x000f280000300800 */
[----:B------:R-:W4:Y:S01]  /*ec90*/  LDL.LU R59, [R1+0x238] ;  /* 0x00023800013b7983 */ /* 0x000f220000300800 */
[----:B-1----:R-:W-:-:S04]  /*eca0*/  IMAD.WIDE R14, R8, 0x2, R28 ;  /* 0x00000002080e7825 */ /* 0x002fc800078e021c */
[--C-:B--2---:R-:W-:Y:S01]  /*ecb0*/  IMAD.WIDE R12, R9, 0x2, R28.reuse ;  /* 0x00000002090c7825 */ /* 0x104fe200078e021c */
[----:B------:R-:W-:Y:S03]  /*ecc0*/  STL.64 [R1+0x100], R14 ;  /* 0x0001000e01007387 */ /* 0x000fe60000100a00 */
[--C-:B---3--:R-:W-:Y:S01]  /*ecd0*/  IMAD.WIDE R10, R60, 0x2, R28.reuse ;  /* 0x000000023c0a7825 */ /* 0x108fe200078e021c */
[----:B------:R0:W-:Y:S04]  /*ece0*/  STL.64 [R1+0x118], R12 ;  /* 0x0001180c01007387 */ /* 0x0001e80000100a00 */
[----:B------:R-:W2:Y:S01]  /*ecf0*/  LDL.LU R60, [R1+0x23c] ;  /* 0x00023c00013c7983 */ /* 0x000ea20000300800 */
[----:B----4-:R-:W-:-:S03]  /*ed00*/  IMAD.WIDE R8, R61, 0x2, R28 ;  /* 0x000000023d087825 */ /* 0x010fc600078e021c */
[----:B------:R1:W-:Y:S04]  /*ed10*/  STL.64 [R1+0x128], R10 ;  /* 0x0001280a01007387 */ /* 0x0003e80000100a00 */
[----:B------:R-:W3:Y:S01]  /*ed20*/  LDL.LU R61, [R1+0x248] ;  /* 0x00024800013d7983 */ /* 0x000ee20000300800 */
[----:B0-----:R-:W-:-:S03]  /*ed30*/  IMAD.WIDE R12, R6, 0x2, R28 ;  /* 0x00000002060c7825 */ /* 0x001fc600078e021c */
[----:B------:R0:W-:Y:S01]  /*ed40*/  STL.64 [R1+0x140], R8 ;  /* 0x0001400801007387 */ /* 0x0001e20000100a00 */
[----:B-1----:R-:W-:-:S03]  /*ed50*/  IMAD.WIDE R10, R2, 0x2, R28 ;  /* 0x00000002020a7825 */ /* 0x002fc600078e021c */
[----:B------:R-:W-:Y:S04]  /*ed60*/  STL.64 [R1+0x150], R12 ;  /* 0x0001500c01007387 */ /* 0x000fe80000100a00 */
[----:B------:R-:W4:Y:S01]  /*ed70*/  LDL.LU R2, [R1+0x24c] ;  /* 0x00024c0001027983 */ /* 0x000f220000300800 */
[----:B0-----:R-:W-:-:S03]  /*ed80*/  IMAD.WIDE R8, R3, 0x2, R28 ;  /* 0x0000000203087825 */ /* 0x001fc600078e021c */
[----:B------:R0:W-:Y:S04]  /*ed90*/  STL.64 [R1+0x168], R10 ;  /* 0x0001680a01007387 */ /* 0x0001e80000100a00 */
[----:B------:R-:W4:Y:S04]  /*eda0*/  LDL.LU R3, [R1+0x258] ;  /* 0x0002580001037983 */ /* 0x000f280000300800 */
[----:B------:R1:W-:Y:S01]  /*edb0*/  STL.64 [R1+0x178], R8 ;  /* 0x0001780801007387 */ /* 0x0003e20000100a00 */
[----:B0-----:R-:W-:-:S05]  /*edc0*/  IMAD.WIDE R10, R7, 0x2, R28 ;  /* 0x00000002070a7825 */ /* 0x001fca00078e021c */
[----:B------:R-:W-:Y:S01]  /*edd0*/  STL.64 [R1+0x190], R10 ;  /* 0x0001900a01007387 */ /* 0x000fe20000100a00 */
[----:B-1----:R-:W-:-:S03]  /*ede0*/  IMAD.WIDE R8, R4, 0x2, R28 ;  /* 0x0000000204087825 */ /* 0x002fc600078e021c */
[----:B------:R-:W4:Y:S01]  /*edf0*/  LDL.LU R4, [R1+0x25c] ;  /* 0x00025c0001047983 */ /* 0x000f220000300800 */
[----:B------:R-:W-:-:S03]  /*ee00*/  IMAD.WIDE R6, R5, 0x2, R28 ;  /* 0x0000000205067825 */ /* 0x000fc600078e021c */
[----:B------:R0:W-:Y:S04]  /*ee10*/  STL.64 [R1+0x1a0], R8 ;  /* 0x0001a00801007387 */ /* 0x0001e80000100a00 */
[----:B------:R-:W4:Y:S04]  /*ee20*/  LDL.LU R5, [R1+0x260] ;  /* 0x0002600001057983 */ /* 0x000f280000300800 */
[----:B------:R1:W-:Y:S01]  /*ee30*/  STL.64 [R1+0x1b0], R6 ;  /* 0x0001b00601007387 */ /* 0x0003e20000100a00 */
[----:B0-----:R-:W-:-:S03]  /*ee40*/  IMAD.WIDE R8, R58, 0x2, R28 ;  /* 0x000000023a087825 */ /* 0x001fc600078e021c */
[----:B------:R-:W4:Y:S04]  /*ee50*/  LDL.LU R23, [R1+0x264] ;  /* 0x0002640001177983 */ /* 0x000f280000300800 */
[----:B------:R0:W-:Y:S01]  /*ee60*/  STL.64 [R1+0x1c0], R8 ;  /* 0x0001c00801007387 */ /* 0x0001e20000100a00 */
[----:B-1----:R-:W-:-:S03]  /*ee70*/  IMAD.WIDE R6, R59, 0x2, R28 ;  /* 0x000000023b067825 */ /* 0x002fc600078e021c */
[----:B------:R-:W4:Y:S04]  /*ee80*/  LDL.LU R20, [R1+0x270] ;  /* 0x0002700001147983 */ /* 0x000f280000300800 */
[----:B------:R2:W-:Y:S04]  /*ee90*/  STL.64 [R1+0x1d0], R6 ;  /* 0x0001d00601007387 */ /* 0x0005e80000100a00 */
        /* <DEDUP_REMOVED lines=11> */
[----:B0-----:R-:W4:Y:S04]  /*ef50*/  LDL.LU R8, [R1+0x2d8] ;  /* 0x0002d80001087983 */ /* 0x001f280000300800 */
[----:B------:R-:W4:Y:S04]  /*ef60*/  LDL.LU R9, [R1+0x2e8] ;  /* 0x0002e80001097983 */ /* 0x000f280000300800 */
[----:B------:R-:W4:Y:S04]  /*ef70*/  LDL.LU R58, [R1+0x2f8] ;  /* 0x0002f800013a7983 */ /* 0x000f280000300800 */
[----:B------:R-:W4:Y:S01]  /*ef80*/  LDL.LU R59, [R1+0x300] ;  /* 0x00030000013b7983 */ /* 0x000f220000300800 */
[----:B--2---:R-:W-:-:S05]  /*ef90*/  IMAD.WIDE R6, R60, 0x2, R28 ;  /* 0x000000023c067825 */ /* 0x004fca00078e021c */
[----:B------:R0:W-:Y:S01]  /*efa0*/  STL.64 [R1+0x1e0], R6 ;  /* 0x0001e00601007387 */ /* 0x0001e20000100a00 */
[----:B---3--:R-:W-:-:S03]  /*efb0*/  IMAD.WIDE R24, R61, 0x2, R28 ;  /* 0x000000023d187825 */ /* 0x008fc600078e021c */
[----:B0-----:R-:W2:Y:S04]  /*efc0*/  LDL.LU R6, [R1+0x310] ;  /* 0x0003100001067983 */ /* 0x001ea80000300800 */
[----:B------:R-:W3:Y:S04]  /*efd0*/  LDL.LU R7, [R1+0x318] ;  /* 0x0003180001077983 */ /* 0x000ee80000300800 */
[----:B------:R4:W-:Y:S04]  /*efe0*/  STL.64 [R1+0x1f0], R24 ;  /* 0x0001f01801007387 */ /* 0x0009e80000100a00 */
[----:B------:R-:W3:Y:S01]  /*eff0*/  LDL.LU R61, [R1+0x328] ;  /* 0x00032800013d7983 */ /* 0x000ee20000300800 */
[----:B----4-:R-:W-:-:S05]  /*f000*/  IMAD.WIDE R24, R2, 0x2, R28 ;  /* 0x0000000202187825 */ /* 0x010fca00078e021c */
[----:B------:R0:W-:Y:S04]  /*f010*/  STL.64 [R1+0x200], R24 ;  /* 0x0002001801007387 */ /* 0x0001e80000100a00 */
[----:B------:R-:W4:Y:S04]  /*f020*/  LDL.LU R60, [R1+0x330] ;  /* 0x00033000013c7983 */ /* 0x000f280000300800 */
[----:B------:R-:W4:Y:S01]  /*f030*/  LDL.LU R2, [R1+0x340] ;  /* 0x0003400001027983 */ /* 0x000f220000300800 */
[----:B0-----:R-:W-:-:S05]  /*f040*/  IMAD.WIDE R24, R3, 0x2, R28 ;  /* 0x0000000203187825 */ /* 0x001fca00078e021c */
[----:B------:R0:W-:Y:S04]  /*f050*/  STL.64 [R1+0x210], R24 ;  /* 0x0002101801007387 */ /* 0x0001e80000100a00 */
[----:B------:R-:W4:Y:S01]  /*f060*/  LDL.LU R3, [R1+0x348] ;  /* 0x0003480001037983 */ /* 0x000f220000300800 */
[----:B0-----:R-:W-:-:S05]  /*f070*/  IMAD.WIDE R24, R4, 0x2, R28 ;  /* 0x0000000204187825 */ /* 0x001fca00078e021c */
[----:B------:R0:W-:Y:S04]  /*f080*/  STL.64 [R1+0x220], R24 ;  /* 0x0002201801007387 */ /* 0x0001e80000100a00 */
[----:B------:R-:W4:Y:S01]  /*f090*/  LDL.LU R4, [R1+0x358] ;  /* 0x0003580001047983 */ /* 0x000f220000300800 */
[----:B0-----:R-:W-:-:S03]  /*f0a0*/  IMAD.WIDE R24, R5, 0x2, R28 ;  /* 0x0000000205187825 */ /* 0x001fc600078e021c */
[----:B------:R-:W4:Y:S04]  /*f0b0*/  LDL.LU R5, [R1+0x368] ;  /* 0x0003680001057983 */ /* 0x000f280000300800 */
[----:B------:R0:W-:Y:S02]  /*f0c0*/  STL.64 [R1+0x230], R24 ;  /* 0x0002301801007387 */ /* 0x0001e40000100a00 */
[----:B0-----:R-:W-:-:S04]  /*f0d0*/  IMAD.WIDE R24, R23, 0x2, R28 ;  /* 0x0000000217187825 */ /* 0x001fc800078e021c */
[--C-:B------:R-:W-:Y:S01]  /*f0e0*/  IMAD.WIDE R22, R20, 0x2, R28.reuse ;  /* 0x0000000214167825 */ /* 0x100fe200078e021c */
[----:B------:R0:W-:Y:S04]  /*f0f0*/  STL.64 [R1+0x238], R24 ;  /* 0x0002381801007387 */ /* 0x0001e80000100a00 */
[----:B------:R1:W-:Y:S01]  /*f100*/  STL.64 [R1+0x248], R22 ;  /* 0x0002481601007387 */ /* 0x0003e20000100a00 */
[----:B0-----:R-:W-:-:S04]  /*f110*/  IMAD.WIDE R24, R21, 0x2, R28 ;  /* 0x0000000215187825 */ /* 0x001fc800078e021c */
[--C-:B-1----:R-:W-:Y:S01]  /*f120*/  IMAD.WIDE R22, R18, 0x2, R28.reuse ;  /* 0x0000000212167825 */ /* 0x102fe200078e021c */
[----:B------:R-:W-:Y:S03]  /*f130*/  STL.64 [R1+0x258], R24 ;  /* 0x0002581801007387 */ /* 0x000fe60000100a00 */
[--C-:B------:R-:W-:Y:S01]  /*f140*/  IMAD.WIDE R20, R19, 0x2, R28.reuse ;  /* 0x0000000213147825 */ /* 0x100fe200078e021c */
[----:B------:R-:W-:Y:S03]  /*f150*/  STL.64 [R1+0x260], R22 ;  /* 0x0002601601007387 */ /* 0x000fe60000100a00 */
[--C-:B------:R-:W-:Y:S01]  /*f160*/  IMAD.WIDE R18, R16, 0x2, R28.reuse ;  /* 0x0000000210127825 */ /* 0x100fe200078e021c */
[----:B------:R0:W-:Y:S03]  /*f170*/  STL.64 [R1+0x270], R20 ;  /* 0x0002701401007387 */ /* 0x0001e60000100a00 */
        /* <DEDUP_REMOVED lines=19> */
[----:B------:R-:W-:Y:S04]  /*f2b0*/  STL.64 [R1+0x2e8], R12 ;  /* 0x0002e80c01007387 */ /* 0x000fe80000100a00 */
[----:B------:R-:W4:Y:S01]  /*f2c0*/  LDL.LU R58, [R1+0x370] ;  /* 0x00037000013a7983 */ /* 0x000f220000300800 */
[----:B------:R-:W-:-:S03]  /*f2d0*/  IMAD.WIDE R8, R59, 0x2, R28 ;  /* 0x000000023b087825 */ /* 0x000fc600078e021c */
[----:B------:R-:W-:Y:S04]  /*f2e0*/  STL.64 [R1+0x2f8], R10 ;  /* 0x0002f80a01007387 */ /* 0x000fe80000100a00 */
[----:B------:R-:W4:Y:S04]  /*f2f0*/  LDL.LU R59, [R1+0x380] ;  /* 0x00038000013b7983 */ /* 0x000f280000300800 */
[----:B------:R2:W-:Y:S02]  /*f300*/  STL.64 [R1+0x300], R8 ;  /* 0x0003000801007387 */ /* 0x0005e40000100a00 */
[----:B--2---:R-:W-:-:S04]  /*f310*/  IMAD.WIDE R8, R6, 0x2, R28 ;  /* 0x0000000206087825 */ /* 0x004fc800078e021c */
[--C-:B---3--:R-:W-:Y:S01]  /*f320*/  IMAD.WIDE R10, R7, 0x2, R28.reuse ;  /* 0x00000002070a7825 */ /* 0x108fe200078e021c */
[----:B------:R0:W-:Y:S03]  /*f330*/  STL.64 [R1+0x310], R8 ;  /* 0x0003100801007387 */ /* 0x0001e60000100a00 */
[--C-:B------:R-:W-:Y:S01]  /*f340*/  IMAD.WIDE R6, R61, 0x2, R28.reuse ;  /* 0x000000023d067825 */ /* 0x100fe200078e021c */
[----:B0-----:R-:W2:Y:S04]  /*f350*/  LDL.LU R9, [R1+0x388] ;  /* 0x0003880001097983 */ /* 0x001ea80000300800 */
[----:B------:R4:W-:Y:S04]  /*f360*/  STL.64 [R1+0x318], R10 ;  /* 0x0003180a01007387 */ /* 0x0009e80000100a00 */
[----:B------:R-:W3:Y:S04]  /*f370*/  LDL.LU R61, [R1+0x398] ;  /* 0x00039800013d7983 */ /* 0x000ee80000300800 */
[----:B------:R0:W-:Y:S01]  /*f380*/  STL.64 [R1+0x328], R6 ;  /* 0x0003280601007387 */ /* 0x0001e20000100a00 */
[----:B----4-:R-:W-:-:S04]  /*f390*/  IMAD.WIDE R10, R2, 0x2, R28 ;  /* 0x00000002020a7825 */ /* 0x010fc800078e021c */
[----:B0-----:R-:W-:-:S05]  /*f3a0*/  IMAD.WIDE R6, R60, 0x2, R28 ;  /* 0x000000023c067825 */ /* 0x001fca00078e021c */
[----:B------:R0:W-:Y:S01]  /*f3b0*/  STL.64 [R1+0x330], R6 ;  /* 0x0003300601007387 */ /* 0x0001e20000100a00 */
[----:B------:R-:W-:-:S03]  /*f3c0*/  IMAD.WIDE R2, R3, 0x2, R28 ;  /* 0x0000000203027825 */ /* 0x000fc600078e021c */
[----:B0-----:R-:W4:Y:S04]  /*f3d0*/  LDL.LU R6, [R1+0x3a0] ;  /* 0x0003a00001067983 */ /* 0x001f280000300800 */
[----:B------:R0:W-:Y:S04]  /*f3e0*/  STL.64 [R1+0x340], R10 ;  /* 0x0003400a01007387 */ /* 0x0001e80000100a00 */
[----:B------:R-:W4:Y:S04]  /*f3f0*/  LDL.LU R7, [R1+0x3b0] ;  /* 0x0003b00001077983 */ /* 0x000f280000300800 */
[----:B------:R1:W-:Y:S01]  /*f400*/  STL.64 [R1+0x348], R2 ;  /* 0x0003480201007387 */ /* 0x0003e20000100a00 */
[----:B0-----:R-:W-:-:S04]  /*f410*/  IMAD.WIDE R10, R4, 0x2, R28 ;  /* 0x00000002040a7825 */ /* 0x001fc800078e021c */
[--C-:B------:R-:W-:Y:S01]  /*f420*/  IMAD.WIDE R4, R5, 0x2, R28.reuse ;  /* 0x0000000205047825 */ /* 0x100fe200078e021c */
[----:B-1----:R-:W4:Y:S04]  /*f430*/  LDL.LU R2, [R1+0x3b8] ;  /* 0x0003b80001027983 */ /* 0x002f280000300800 */
[----:B------:R-:W-:Y:S04]  /*f440*/  STL.64 [R1+0x358], R10 ;  /* 0x0003580a01007387 */ /* 0x000fe80000100a00 */
[----:B------:R-:W4:Y:S04]  /*f450*/  LDL.LU R3, [R1+0x3c8] ;  /* 0x0003c80001037983 */ /* 0x000f280000300800 */
[----:B------:R0:W-:Y:S04]  /*f460*/  STL.64 [R1+0x368], R4 ;  /* 0x0003680401007387 */ /* 0x0001e80000100a00 */
[----:B0-----:R-:W4:Y:S04]  /*f470*/  LDL.LU R4, [R1+0x3d0] ;  /* 0x0003d00001047983 */ /* 0x001f280000300800 */
        /* <DEDUP_REMOVED lines=14> */
[----:B------:R-:W-:-:S05]  /*f560*/  IMAD.WIDE R24, R58, 0x2, R28 ;  /* 0x000000023a187825 */ /* 0x000fca00078e021c */
[----:B------:R0:W-:Y:S04]  /*f570*/  STL.64 [R1+0x370], R24 ;  /* 0x0003701801007387 */ /* 0x0001e80000100a00 */
[----:B------:R-:W4:Y:S04]  /*f580*/  LDL.LU R11, [R1+0x490] ;  /* 0x00049000010b7983 */ /* 0x000f280000300800 */
[----:B------:R-:W4:Y:S01]  /*f590*/  LDL.LU R58, [R1+0x498] ;  /* 0x00049800013a7983 */ /* 0x000f220000300800 */
[----:B0-----:R-:W-:-:S05]  /*f5a0*/  IMAD.WIDE R24, R59, 0x2, R28 ;  /* 0x000000023b187825 */ /* 0x001fca00078e021c */
[----:B------:R3:W-:Y:S04]  /*f5b0*/  STL.64 [R1+0x380], R24 ;  /* 0x0003801801007387 */ /* 0x0007e80000100a00 */
        /* <DEDUP_REMOVED lines=17> */
[----:B0-----:R-:W4:Y:S04]  /*f6d0*/  LDL.LU.64 R24, [R1+0x2060] ;  /* 0x0020600001187983 */ /* 0x001f280000300a00 */
[----:B------:R0:W-:Y:S01]  /*f6e0*/  STL.64 [R1+0x3c8], R2 ;  /* 0x0003c80201007387 */ /* 0x0001e20000100a00 */
[----:B------:R-:W-:-:S04]  /*f6f0*/  IMAD.WIDE R22, R23, 0x2, R28 ;  /* 0x0000000217167825 */ /* 0x000fc800078e021c */
[----:B0-----:R-:W-:-:S04]  /*f700*/  IMAD.WIDE R2, R4, 0x2, R28 ;  /* 0x0000000204027825 */ /* 0x001fc800078e021c */
[--C-:B------:R-:W-:Y:S01]  /*f710*/  IMAD.WIDE R4, R5, 0x2, R28.reuse ;  /* 0x0000000205047825 */ /* 0x100fe200078e021c */
[----:B------:R0:W-:Y:S04]  /*f720*/  STL.64 [R1+0x3d0], R2 ;  /* 0x0003d00201007387 */ /* 0x0001e80000100a00 */
[----:B0-----:R-:W4:Y:S04]  /*f730*/  LDL.LU.64 R2, [R1+0x2058] ;  /* 0x0020580001027983 */ /* 0x001f280000300a00 */
[----:B------:R0:W-:Y:S04]  /*f740*/  STL.64 [R1+0x3e0], R4 ;  /* 0x0003e00401007387 */ /* 0x0001e80000100a00 */
[----:B0-----:R-:W4:Y:S04]  /*f750*/  LDL.LU.64 R4, [R1+0x2050] ;  /* 0x0020500001047983 */ /* 0x001f280000300a00 */
[----:B------:R0:W-:Y:S02]  /*f760*/  STL.64 [R1+0x3e8], R22 ;  /* 0x0003e81601007387 */ /* 0x0001e40000100a00 */
[----:B0-----:R-:W-:-:S05]  /*f770*/  IMAD.WIDE R22, R20, 0x2, R28 ;  /* 0x0000000214167825 */ /* 0x001fca00078e021c */
        /* <DEDUP_REMOVED lines=33> */
[----:B--2---:R-:W-:-:S04]  /*f990*/  IMAD.WIDE R12, R8, 0x2, R28 ;  /* 0x00000002080c7825 */ /* 0x004fc800078e021c */
[--C-:B---3--:R-:W-:Y:S01]  /*f9a0*/  IMAD.WIDE R10, R9, 0x2, R28.reuse ;  /* 0x00000002090a7825 */ /* 0x108fe200078e021c */
[----:B------:R-:W-:Y:S03]  /*f9b0*/  STL.64 [R1+0x4b0], R12 ;  /* 0x0004b00c01007387 */ /* 0x000fe60000100a00 */
[--C-:B------:R-:W-:Y:S02]  /*f9c0*/  IMAD.WIDE R8, R61, 0x2, R28.reuse ;  /* 0x000000023d087825 */ /* 0x100fe400078e021c */
[----:B------:R-:W2:Y:S04]  /*f9d0*/  LDL.LU R61, [R1+0xf0] ;  /* 0x0000f000013d7983 */ /* 0x000ea80000300800 */
[----:B------:R4:W-:Y:S04]  /*f9e0*/  STL.64 [R1+0x4c0], R10 ;  /* 0x0004c00a01007387 */ /* 0x0009e80000100a00 */
[----:B------:R-:W3:Y:S04]  /*f9f0*/  LDL.LU R21, [R1+0xec] ;  /* 0x0000ec0001157983 */ /* 0x000ee80000300800 */
[----:B------:R0:W-:Y:S01]  /*fa00*/  STL.64 [R1+0x4c8], R8 ;  /* 0x0004c80801007387 */ /* 0x0001e20000100a00 */
[----:B----4-:R-:W-:-:S05]  /*fa10*/  IMAD.WIDE R10, R6, 0x2, R28 ;  /* 0x00000002060a7825 */ /* 0x010fca00078e021c */
[----:B------:R1:W-:Y:S04]  /*fa20*/  STL.64 [R1+0x4d8], R10 ;  /* 0x0004d80a01007387 */ /* 0x0003e80000100a00 */
[----:B------:R-:W4:Y:S01]  /*fa30*/  LDL.LU R18, [R1+0xe0] ;  /* 0x0000e00001127983 */ /* 0x000f220000300800 */
[----:B0-----:R-:W-:-:S05]  /*fa40*/  IMAD.WIDE R8, R7, 0x2, R28 ;  /* 0x0000000207087825 */ /* 0x001fca00078e021c */
[----:B------:R0:W-:Y:S04]  /*fa50*/  STL.64 [R1+0x4e8], R8 ;  /* 0x0004e80801007387 */ /* 0x0001e80000100a00 */
[----:B------:R-:W2:Y:S01]  /*fa60*/  LDL.LU R19, [R1+0xdc] ;  /* 0x0000dc0001137983 */ /* 0x000ea20000300800 */
[----:B------:R-:W-:-:S05]  /*fa70*/  IMAD.WIDE R6, R4, 0x2, R28 ;  /* 0x0000000204067825 */ /* 0x000fca00078e021c */
[----:B------:R0:W-:Y:S04]  /*fa80*/  STL.64 [R1+0x180], R6 ;  /* 0x0001800601007387 */ /* 0x0001e80000100a00 */
[----:B------:R-:W2:Y:S04]  /*fa90*/  LDL.LU R16, [R1+0xd8] ;  /* 0x0000d80001107983 */ /* 0x000ea80000300800 */
[----:B------:R-:W2:Y:S04]  /*faa0*/  LDL.LU R17, [R1+0xd4] ;  /* 0x0000d40001117983 */ /* 0x000ea80000300800 */
[----:B------:R-:W2:Y:S04]  /*fab0*/  LDL.LU R14, [R1+0xd0] ;  /* 0x0000d000010e7983 */ /* 0x000ea80000300800 */
[----:B------:R-:W2:Y:S04]  /*fac0*/  LDL.LU R15, [R1+0xcc] ;  /* 0x0000cc00010f7983 */ /* 0x000ea80000300800 */
[----:B------:R-:W2:Y:S01]  /*fad0*/  LDL.LU R12, [R1+0xc8] ;  /* 0x0000c800010c7983 */ /* 0x000ea20000300800 */
[----:B------:R-:W-:-:S03]  /*fae0*/  IMAD.WIDE R22, R5, 0x2, R28 ;  /* 0x0000000205167825 */ /* 0x000fc600078e021c */
[----:B------:R-:W2:Y:S04]  /*faf0*/  LDL.LU R13, [R1+0xc4] ;  /* 0x0000c400010d7983 */ /* 0x000ea80000300800 */
[----:B-1----:R-:W2:Y:S04]  /*fb00*/  LDL.LU R10, [R1+0xc0] ;  /* 0x0000c000010a7983 */ /* 0x002ea80000300800 */
[----:B------:R-:W2:Y:S04]  /*fb10*/  LDL.LU R11, [R1+0xbc] ;  /* 0x0000bc00010b7983 */ /* 0x000ea80000300800 */
[----:B0-----:R-:W2:Y:S04]  /*fb20*/  LDL.LU R8, [R1+0xb8] ;  /* 0x0000b80001087983 */ /* 0x001ea80000300800 */
[----:B------:R-:W2:Y:S04]  /*fb30*/  LDL.LU R9, [R1+0xb4] ;  /* 0x0000b40001097983 */ /* 0x000ea80000300800 */
[----:B------:R-:W2:Y:S04]  /*fb40*/  LDL.LU R6, [R1+0xb0] ;  /* 0x0000b00001067983 */ /* 0x000ea80000300800 */
[----:B------:R-:W2:Y:S04]  /*fb50*/  LDL.LU R7, [R1+0x618] ;  /* 0x0006180001077983 */ /* 0x000ea80000300800 */
[----:B------:R-:W2:Y:S04]  /*fb60*/  LDL.LU.64 R4, [R1+0xa8] ;  /* 0x0000a80001047983 */ /* 0x000ea80000300a00 */
[----:B------:R0:W-:Y:S02]  /*fb70*/  STL.64 [R1+0x4f8], R22 ;  /* 0x0004f81601007387 */ /* 0x0001e40000100a00 */
[----:B0-----:R-:W-:-:S05]  /*fb80*/  IMAD.WIDE R22, R20, 0x2, R28 ;  /* 0x0000000214167825 */ /* 0x001fca00078e021c */
[----:B------:R0:W-:Y:S02]  /*fb90*/  STL.64 [R1+0x158], R22 ;  /* 0x0001581601007387 */ /* 0x0001e40000100a00 */
[----:B0-----:R-:W-:-:S05]  /*fba0*/  IMAD.WIDE R22, R60, 0x2, R28 ;  /* 0x000000023c167825 */ /* 0x001fca00078e021c */
[----:B------:R0:W-:Y:S02]  /*fbb0*/  STL.64 [R1+0x510], R22 ;  /* 0x0005101601007387 */ /* 0x0001e40000100a00 */
[----:B0-----:R-:W-:-:S05]  /*fbc0*/  IMAD.WIDE R22, R2, 0x2, R28 ;  /* 0x0000000202167825 */ /* 0x001fca00078e021c */
[----:B------:R0:W-:Y:S02]  /*fbd0*/  STL.64 [R1+0x130], R22 ;  /* 0x0001301601007387 */ /* 0x0001e40000100a00 */
[--C-:B0-----:R-:W-:Y:S02]  /*fbe0*/  IMAD.WIDE R22, R3, 0x2, R28.reuse ;  /* 0x0000000203167825 */ /* 0x101fe400078e021c */
[----:B------:R-:W2:Y:S04]  /*fbf0*/  LDL.LU.64 R2, [R1+0xa0] ;  /* 0x0000a00001027983 */ /* 0x000ea80000300a00 */
[----:B------:R0:W-:Y:S02]  /*fc00*/  STL.64 [R1+0x520], R22 ;  /* 0x0005201601007387 */ /* 0x0001e40000100a00 */
[----:B0-----:R-:W-:-:S04]  /*fc10*/  IMAD.WIDE R22, R58, 0x2, R28 ;  /* 0x000000023a167825 */ /* 0x001fc800078e021c */
[--C-:B------:R-:W-:Y:S01]  /*fc20*/  IMAD.WIDE R58, R59, 0x2, R28.reuse ;  /* 0x000000023b3a7825 */ /* 0x100fe200078e021c */
[----:B------:R0:W-:Y:S04]  /*fc30*/  STL.64 [R1+0x108], R22 ;  /* 0x0001081601007387 */ /* 0x0001e80000100a00 */
[----:B0-----:R-:W2:Y:S04]  /*fc40*/  LDL.LU.64 R22, [R1+0x2048] ;  /* 0x0020480001167983 */ /* 0x001ea80000300a00 */
[----:B------:R0:W-:Y:S04]  /*fc50*/  STL.64 [R1+0x538], R58 ;  /* 0x0005383a01007387 */ /* 0x0001e80000100a00 */
[----:B0-----:R-:W2:Y:S02]  /*fc60*/  LDL.LU R58, [R1+0x2044] ;  /* 0x00204400013a7983 */ /* 0x001ea40000300800 */
[----:B--2---:R-:W-:-:S05]  /*fc70*/  IMAD.WIDE R58, R58, 0x2, R28 ;  /* 0x000000023a3a7825 */ /* 0x004fca00078e021c */
[----:B------:R0:W-:Y:S04]  /*fc80*/  STL.64 [R1+0xf8], R58 ;  /* 0x0000f83a01007387 */ /* 0x0001e80000100a00 */
[----:B0-----:R-:W2:Y:S01]  /*fc90*/  LDL.LU R59, [R1+0x2040] ;  /* 0x00204000013b7983 */ /* 0x001ea20000300800 */
[----:B------:R-:W-:-:S04]  /*fca0*/  IMAD.WIDE R60, R61, 0x2, R28 ;  /* 0x000000023d3c7825 */ /* 0x000fc800078e021c */
[----:B--2---:R-:W-:-:S05]  /*fcb0*/  IMAD.WIDE R58, R59, 0x2, R28 ;  /* 0x000000023b3a7825 */ /* 0x004fca00078e021c */
[----:B------:R0:W-:Y:S04]  /*fcc0*/  STL.64 [R1+0x548], R58 ;  /* 0x0005483a01007387 */ /* 0x0001e80000100a00 */
[----:B0-----:R-:W2:Y:S04]  /*fcd0*/  LDL.LU.64 R58, [R1+0x98] ;  /* 0x00009800013a7983 */ /* 0x001ea80000300a00 */
[----:B------:R0:W-:Y:S04]  /*fce0*/  STL.64 [R1+0xf0], R60 ;  /* 0x0000f03c01007387 */ /* 0x0001e80000100a00 */
[----:B0-----:R-:W2:Y:S01]  /*fcf0*/  LDL.LU.64 R60, [R1+0x2038] ;  /* 0x00203800013c7983 */ /* 0x001ea20000300a00 */
[----:B---3--:R-:W-:-:S05]  /*fd00*/  IMAD.WIDE R20, R21, 0x2, R28 ;  /* 0x0000000215147825 */ /* 0x008fca00078e021c */
[----:B------:R2:W-:Y:S02]  /*fd10*/  STL.64 [R1+0x560], R20 ;  /* 0x0005601401007387 */ /* 0x0005e40000100a00 */
[----:B--2---:R-:W-:-:S05]  /*fd20*/  IMAD.WIDE R20, R60, 0x2, R28 ;  /* 0x000000023c147825 */ /* 0x004fca00078e021c */
[----:B------:R0:W-:Y:S02]  /*fd30*/  STL.64 [R1+0xe8], R20 ;  /* 0x0000e81401007387 */ /* 0x0001e40000100a00 */
[--C-:B0-----:R-:W-:Y:S02]  /*fd40*/  IMAD.WIDE R20, R61, 0x2, R28.reuse ;  /* 0x000000023d147825 */ /* 0x101fe400078e021c */
[----:B------:R-:W2:Y:S04]  /*fd50*/  LDL.LU.64 R60, [R1+0x90] ;  /* 0x00009000013c7983 */ /* 0x000ea80000300a00 */
[----:B------:R4:W-:Y:S02]  /*fd60*/  STL.64 [R1+0x570], R20 ;  /* 0x0005701401007387 */ /* 0x0009e40000100a00 */
[----:B----4-:R-:W-:-:S04]  /*fd70*/  IMAD.WIDE R20, R18, 0x2, R28 ;  /* 0x0000000212147825 */ /* 0x010fc800078e021c */
[--C-:B------:R-:W-:Y:S01]  /*fd80*/  IMAD.WIDE R18, R19, 0x2, R28.reuse ;  /* 0x0000000213127825 */ /* 0x100fe200078e021c */
[----:B------:R0:W-:Y:S04]  /*fd90*/  STL.64 [R1+0xe0], R20 ;  /* 0x0000e01401007387 */ /* 0x0001e80000100a00 */
[----:B0-----:R-:W3:Y:S04]  /*fda0*/  LDL.LU.64 R20, [R1+0x2030] ;  /* 0x0020300001147983 */ /* 0x001ee80000300a00 */
[----:B------:R0:W-:Y:S02]  /*fdb0*/  STL.64 [R1+0x588], R18 ;  /* 0x0005881201007387 */ /* 0x0001e40000100a00 */
[----:B0-----:R-:W-:-:S04]  /*fdc0*/  IMAD.WIDE R18, R16, 0x2, R28 ;  /* 0x0000000210127825 */ /* 0x001fc800078e021c */
[--C-:B------:R-:W-:Y:S01]  /*fdd0*/  IMAD.WIDE R16, R17, 0x2, R28.reuse ;  /* 0x0000000211107825 */ /* 0x100fe200078e021c */
[----:B------:R0:W-:Y:S04]  /*fde0*/  STL.64 [R1+0xd8], R18 ;  /* 0x0000d81201007387 */ /* 0x0001e80000100a00 */
[----:B0-----:R-:W4:Y:S04]  /*fdf0*/  LDL.LU.64 R18, [R1+0x2028] ;  /* 0x0020280001127983 */ /* 0x001f280000300a00 */
        /* <DEDUP_REMOVED lines=25> */
[----:B------:R0:W-:Y:S04]  /*ff90*/  STL.64 [R1+0x618], R6 ;  /* 0x0006180601007387 */ /* 0x0001e80000100a00 */
[----:B0-----:R-:W2:Y:S01]  /*ffa0*/  LDL.LU.64 R6, [R1+0x1ff8] ;  /* 0x001ff80001067983 */ /* 0x001ea20000300a00 */
[----:B------:R-:W-:-:S04]  /*ffb0*/  IMAD.WIDE R30, R33, 0x2, R28 ;  /* 0x00000002211e7825 */ /* 0x000fc800078e021c */
        /* <DEDUP_REMOVED lines=13> */
[--C-:B------:R-:W-:Y:S01]  /*10090*/  IMAD.WIDE R56, R56, 0x2, R28.reuse ;  /* 0x0000000238387825 */ /* 0x100fe200078e021c */
[----:B------:R0:W-:Y:S03]  /*100a0*/  STL [R1+0x1dc0], R4 ;  /* 0x001dc00401007387 */ /* 0x0001e60000100800 */
[----:B------:R-:W-:-:S04]  /*100b0*/  IMAD.WIDE R28, R0, 0x2, R28 ;  /* 0x00000002001c7825 */ /* 0x000fc800078e021c */
[----:B------:R-:W-:Y:S02]  /*100c0*/  IMAD.MOV.U32 R0, RZ, RZ, R5 ;  /* 0x000000ffff007224 */ /* 0x000fe400078e0005 */
[----:B0-----:R-:W3:Y:S04]  /*100d0*/  LDL.LU.64 R4, [R1+0x1ff0] ;  /* 0x001ff00001047983 */ /* 0x001ee80000300a00 */
[----:B--2---:R-:W-:Y:S04]  /*100e0*/  STL [R1+0x1dbc], R6 ;  /* 0x001dbc0601007387 */ /* 0x004fe80000100800 */
[----:B------:R0:W-:Y:S04]  /*100f0*/  STL [R1+0x1db8], R0 ;  /* 0x001db80001007387 */ /* 0x0001e80000100800 */
[----:B------:R1:W-:Y:S01]  /*10100*/  STL [R1+0x1db0], R7 ;  /* 0x001db00701007387 */ /* 0x0003e20000100800 */
[----:B0-----:R-:W-:-:S03]  /*10110*/  IMAD.MOV.U32 R0, RZ, RZ, R3 ;  /* 0x000000ffff007224 */ /* 0x001fc600078e0003 */
[----:B-1----:R-:W2:Y:S04]  /*10120*/  LDL.LU.64 R6, [R1+0x78] ;  /* 0x0000780001067983 */ /* 0x002ea80000300a00 */
[----:B------:R0:W-:Y:S04]  /*10130*/  STL [R1+0x1db4], R2 ;  /* 0x001db40201007387 */ /* 0x0001e80000100800 */
[----:B0-----:R-:W2:Y:S04]  /*10140*/  LDL.LU.64 R2, [R1+0x1fe8] ;  /* 0x001fe80001027983 */ /* 0x001ea80000300a00 */
[----:B------:R-:W-:Y:S04]  /*10150*/  STL [R1+0x1dac], R8 ;  /* 0x001dac0801007387 */ /* 0x000fe80000100800 */
[----:B------:R0:W-:Y:S04]  /*10160*/  STL [R1+0x1da8], R0 ;  /* 0x001da80001007387 */ /* 0x0001e80000100800 */
[----:B------:R1:W-:Y:S01]  /*10170*/  STL [R1+0x1da0], R9 ;  /* 0x001da00901007387 */ /* 0x0003e20000100800 */
[----:B0-----:R-:W-:-:S03]  /*10180*/  IMAD.MOV.U32 R0, RZ, RZ, R59 ;  /* 0x000000ffff007224 */ /* 0x001fc600078e003b */
[----:B-1----:R-:W2:Y:S04]  /*10190*/  LDL.LU.64 R8, [R1+0x80] ;  /* 0x0000800001087983 */ /* 0x002ea80000300a00 */
[----:B------:R0:W-:Y:S04]  /*101a0*/  STL [R1+0x1da4], R58 ;  /* 0x001da43a01007387 */ /* 0x0001e80000100800 */
[----:B0-----:R-:W2:Y:S04]  /*101b0*/  LDL.LU.64 R58, [R1+0x1fe0] ;  /* 0x001fe000013a7983 */ /* 0x001ea80000300a00 */
[----:B------:R-:W-:Y:S04]  /*101c0*/  STL [R1+0x1d9c], R10 ;  /* 0x001d9c0a01007387 */ /* 0x000fe80000100800 */
[----:B------:R-:W-:Y:S04]  /*101d0*/  STL [R1+0x1d98], R0 ;  /* 0x001d980001007387 */ /* 0x000fe80000100800 */
[----:B------:R0:W-:Y:S04]  /*101e0*/  STL [R1+0x1d90], R11 ;  /* 0x001d900b01007387 */ /* 0x0001e80000100800 */
[----:B0-----:R-:W2:Y:S01]  /*101f0*/  LDL.LU.64 R10, [R1+0x88] ;  /* 0x00008800010a7983 */ /* 0x001ea20000300a00 */
[----:B------:R-:W-:-:S03]  /*10200*/  IMAD.MOV.U32 R0, RZ, RZ, R61 ;  /* 0x000000ffff007224 */ /* 0x000fc600078e003d */
[----:B------:R0:W-:Y:S04]  /*10210*/  STL [R1+0x1d94], R60 ;  /* 0x001d943c01007387 */ /* 0x0001e80000100800 */
[----:B0-----:R-:W3:Y:S04]  /*10220*/  LDL.LU.64 R60, [R1+0x1fd8] ;  /* 0x001fd800013c7983 */ /* 0x001ee80000300a00 */
[----:B------:R-:W-:Y:S04]  /*10230*/  STL [R1+0x1d8c], R12 ;  /* 0x001d8c0c01007387 */ /* 0x000fe80000100800 */
[----:B------:R-:W-:Y:S04]  /*10240*/  STL [R1+0x1d88], R0 ;  /* 0x001d880001007387 */ /* 0x000fe80000100800 */
[----:B------:R0:W-:Y:S04]  /*10250*/  STL [R1+0x1d80], R13 ;  /* 0x001d800d01007387 */ /* 0x0001e80000100800 */
[----:B0-----:R-:W3:Y:S01]  /*10260*/  LDL.LU.64 R12, [R1+0x58] ;  /* 0x00005800010c7983 */ /* 0x001ee20000300a00 */
[----:B--2---:R-:W-:-:S03]  /*10270*/  IMAD.MOV.U32 R0, RZ, RZ, R11 ;  /* 0x000000ffff007224 */ /* 0x004fc600078e000b */
[----:B------:R-:W-:Y:S04]  /*10280*/  STL [R1+0x1d84], R10 ;  /* 0x001d840a01007387 */ /* 0x000fe80000100800 */
[----:B------:R-:W-:Y:S04]  /*10290*/  STL [R1+0x1d7c], R14 ;  /* 0x001d7c0e01007387 */ /* 0x000fe80000100800 */
[----:B------:R0:W-:Y:S04]  /*102a0*/  STL [R1+0x1d78], R0 ;  /* 0x001d780001007387 */ /* 0x0001e80000100800 */
[----:B------:R1:W-:Y:S01]  /*102b0*/  STL [R1+0x1d70], R15 ;  /* 0x001d700f01007387 */ /* 0x0003e20000100800 */
[----:B0-----:R-:W-:-:S03]  /*102c0*/  IMAD.MOV.U32 R0, RZ, RZ, R9 ;  /* 0x000000ffff007224 */ /* 0x001fc600078e0009 */
[----:B-1----:R-:W2:Y:S04]  /*102d0*/  LDL.LU.64 R14, [R1+0x60] ;  /* 0x00006000010e7983 */ /* 0x002ea80000300a00 */
[----:B------:R-:W2:Y:S04]  /*102e0*/  LDL.LU.64 R10, [R1+0x50] ;  /* 0x00005000010a7983 */ /* 0x000ea80000300a00 */
[----:B------:R-:W-:Y:S04]  /*102f0*/  STL [R1+0x1d74], R8 ;  /* 0x001d740801007387 */ /* 0x000fe80000100800 */
[----:B------:R-:W-:Y:S04]  /*10300*/  STL [R1+0x1d6c], R16 ;  /* 0x001d6c1001007387 */ /* 0x000fe80000100800 */
[----:B------:R0:W-:Y:S04]  /*10310*/  STL [R1+0x1d68], R0 ;  /* 0x001d680001007387 */ /* 0x0001e80000100800 */
[----:B------:R1:W-:Y:S01]  /*10320*/  STL [R1+0x1d60], R17 ;  /* 0x001d601101007387 */ /* 0x0003e20000100800 */
[----:B0-----:R-:W-:-:S03]  /*10330*/  IMAD.MOV.U32 R0, RZ, RZ, R7 ;  /* 0x000000ffff007224 */ /* 0x001fc600078e0007 */
[----:B-1----:R-:W2:Y:S04]  /*10340*/  LDL.LU.64 R16, [R1+0x68] ;  /* 0x0000680001107983 */ /* 0x002ea80000300a00 */
[----:B------:R-:W-:Y:S04]  /*10350*/  STL [R1+0x1d64], R6 ;  /* 0x001d640601007387 */ /* 0x000fe80000100800 */
[----:B------:R-:W2:Y:S04]  /*10360*/  LDL.LU.64 R8, [R1+0x48] ;  /* 0x0000480001087983 */ /* 0x000ea80000300a00 */
[----:B----4-:R-:W-:Y:S04]  /*10370*/  STL [R1+0x1d5c], R18 ;  /* 0x001d5c1201007387 */ /* 0x010fe80000100800 */
[----:B------:R-:W-:Y:S04]  /*10380*/  STL [R1+0x1d58], R0 ;  /* 0x001d580001007387 */ /* 0x000fe80000100800 */
[----:B------:R0:W-:Y:S04]  /*10390*/  STL [R1+0x1d50], R19 ;  /* 0x001d501301007387 */ /* 0x0001e80000100800 */
[----:B0-----:R-:W4:Y:S04]  /*103a0*/  LDL.LU.64 R18, [R1+0x70] ;  /* 0x0000700001127983 */ /* 0x001f280000300a00 */
[----:B----4-:R-:W-:Y:S04]  /*103b0*/  STL [R1+0x1d54], R18 ;  /* 0x001d541201007387 */ /* 0x010fe80000100800 */
[----:B------:R-:W4:Y:S01]  /*103c0*/  LDL.LU.64 R6, [R1+0x40] ;  /* 0x0000400001067983 */ /* 0x000f220000300a00 */
[----:B------:R-:W-:-:S03]  /*103d0*/  IMAD.MOV.U32 R0, RZ, RZ, R19 ;  /* 0x000000ffff007224 */ /* 0x000fc600078e0013 */
[----:B---3--:R-:W-:Y:S04]  /*103e0*/  STL [R1+0x1d4c], R20 ;  /* 0x001d4c1401007387 */ /* 0x008fe80000100800 */
[----:B------:R0:W-:Y:S04]  /*103f0*/  STL [R1+0x1d48], R0 ;  /* 0x001d480001007387 */ /* 0x0001e80000100800 */
[----:B------:R1:W-:Y:S04]  /*10400*/  STL [R1+0x1d40], R21 ;  /* 0x001d401501007387 */ /* 0x0003e80000100800 */
[----:B--2---:R-:W-:Y:S01]  /*10410*/  STL [R1+0x1d44], R16 ;  /* 0x001d441001007387 */ /* 0x004fe20000100800 */
[----:B0-----:R-:W-:-:S03]  /*10420*/  IMAD.MOV.U32 R0, RZ, RZ, R17 ;  /* 0x000000ffff007224 */ /* 0x001fc600078e0011 */
[----:B-1----:R-:W2:Y:S04]  /*10430*/  LDL.LU.64 R20, [R1+0x38] ;  /* 0x0000380001147983 */ /* 0x002ea80000300a00 */
[----:B------:R-:W-:Y:S04]  /*10440*/  STL [R1+0x1d3c], R22 ;  /* 0x001d3c1601007387 */ /* 0x000fe80000100800 */
[----:B------:R0:W-:Y:S04]  /*10450*/  STL [R1+0x1d38], R0 ;  /* 0x001d380001007387 */ /* 0x0001e80000100800 */
[----:B------:R-:W-:Y:S04]  /*10460*/  STL [R1+0x1d30], R23 ;  /* 0x001d301701007387 */ /* 0x000fe80000100800 */
[----:B------:R-:W3:Y:S01]  /*10470*/  LDL.LU.64 R18, [R1+0x30] ;  /* 0x0000300001127983 */ /* 0x000ee20000300a00 */
[----:B0-----:R-:W-:-:S03]  /*10480*/  IMAD.MOV.U32 R0, RZ, RZ, R15 ;  /* 0x000000ffff007224 */ /* 0x001fc600078e000f */
[----:B------:R-:W-:Y:S04]  /*10490*/  STL [R1+0x1d34], R14 ;  /* 0x001d340e01007387 */ /* 0x000fe80000100800 */
[----:B------:R-:W-:Y:S04]  /*104a0*/  STL [R1+0x1d2c], R24 ;  /* 0x001d2c1801007387 */ /* 0x000fe80000100800 */
[----:B------:R0:W-:Y:S04]  /*104b0*/  STL [R1+0x1d28], R0 ;  /* 0x001d280001007387 */ /* 0x0001e80000100800 */
[----:B------:R-:W3:Y:S04]  /*104c0*/  LDL.LU.64 R16, [R1+0x28] ;  /* 0x0000280001107983 */ /* 0x000ee80000300a00 */
[----:B------:R-:W-:Y:S01]  /*104d0*/  STL [R1+0x1d20], R25 ;  /* 0x001d201901007387 */ /* 0x000fe20000100800 */
[----:B0-----:R-:W-:-:S03]  /*104e0*/  IMAD.MOV.U32 R0, RZ, RZ, R13 ;  /* 0x000000ffff007224 */ /* 0x001fc600078e000d */
[----:B------:R-:W-:Y:S04]  /*104f0*/  STL [R1+0x1d24], R12 ;  /* 0x001d240c01007387 */ /* 0x000fe80000100800 */
[----:B------:R-:W3:Y:S04]  /*10500*/  LDL.LU.64 R14, [R1+0x20] ;  /* 0x00002000010e7983 */ /* 0x000ee80000300a00 */
[----:B------:R0:W-:Y:S04]  /*10510*/  STL [R1+0x1d18], R0 ;  /* 0x001d180001007387 */ /* 0x0001e80000100800 */
[----:B------:R-:W-:Y:S04]  /*10520*/  STL [R1+0x1d1c], R26 ;  /* 0x001d1c1a01007387 */ /* 0x000fe80000100800 */
[----:B------:R-:W-:Y:S01]  /*10530*/  STL [R1+0x1d10], R27 ;  /* 0x001d101b01007387 */ /* 0x000fe20000100800 */
[----:B0-----:R-:W-:-:S03]  /*10540*/  IMAD.MOV.U32 R0, RZ, RZ, R11 ;  /* 0x000000ffff007224 */ /* 0x001fc600078e000b */
[----:B------:R0:W-:Y:S04]  /*10550*/  STL [R1+0x1d14], R10 ;  /* 0x001d140a01007387 */ /* 0x0001e80000100800 */
[----:B------:R-:W3:Y:S04]  /*10560*/  LDL.LU.64 R12, [R1+0x18] ;  /* 0x00001800010c7983 */ /* 0x000ee80000300a00 */
[----:B------:R-:W-:Y:S04]  /*10570*/  STL [R1+0x1d0c], R30 ;  /* 0x001d0c1e01007387 */ /* 0x000fe80000100800 */
[----:B------:R1:W-:Y:S04]  /*10580*/  STL [R1+0x1d08], R0 ;  /* 0x001d080001007387 */ /* 0x0003e80000100800 */
[----:B------:R-:W-:Y:S04]  /*10590*/  STL [R1+0x1d00], R31 ;  /* 0x001d001f01007387 */ /* 0x000fe80000100800 */
[----:B0-----:R-:W3:Y:S01]  /*105a0*/  LDL.LU.64 R10, [R1+0x10] ;  /* 0x00001000010a7983 */ /* 0x001ee20000300a00 */
[----:B-1----:R-:W-:-:S03]  /*105b0*/  IMAD.MOV.U32 R0, RZ, RZ, R9 ;  /* 0x000000ffff007224 */ /* 0x002fc600078e0009 */
[----:B------:R0:W-:Y:S04]  /*105c0*/  STL [R1+0x1d04], R8 ;  /* 0x001d040801007387 */ /* 0x0001e80000100800 */
[----:B------:R-:W-:Y:S04]  /*105d0*/  STL [R1+0x1cfc], R32 ;  /* 0x001cfc2001007387 */ /* 0x000fe80000100800 */
[----:B------:R4:W-:Y:S04]  /*105e0*/  STL [R1+0x1cf8], R0 ;  /* 0x001cf80001007387 */ /* 0x0009e80000100800 */
[----:B0-----:R-:W3:Y:S04]  /*105f0*/  LDL.LU.64 R8, [R1+0x8] ;  /* 0x0000080001087983 */ /* 0x001ee80000300a00 */
[----:B------:R-:W-:Y:S01]  /*10600*/  STL [R1+0x1cf0], R33 ;  /* 0x001cf02101007387 */ /* 0x000fe20000100800 */
[----:B----4-:R-:W-:-:S03]  /*10610*/  IMAD.MOV.U32 R0, RZ, RZ, R7 ;  /* 0x000000ffff007224 */ /* 0x010fc600078e0007 */
[----:B------:R0:W-:Y:S04]  /*10620*/  STL [R1+0x1cf4], R6 ;  /* 0x001cf40601007387 */ /* 0x0001e80000100800 */
[----:B------:R-:W-:Y:S04]  /*10630*/  STL [R1+0x1cec], R34 ;  /* 0x001cec2201007387 */ /* 0x000fe80000100800 */
[----:B------:R2:W-:Y:S04]  /*10640*/  STL [R1+0x1ce8], R0 ;  /* 0x001ce80001007387 */ /* 0x0005e80000100800 */
[----:B------:R-:W-:Y:S04]  /*10650*/  STL [R1+0x1ce0], R35 ;  /* 0x001ce02301007387 */ /* 0x000fe80000100800 */
[----:B0-----:R-:W4:Y:S01]  /*10660*/  LDL.LU.64 R6, [R1] ;  /* 0x0000000001067983 */ /* 0x001f220000300a00 */
[----:B--2---:R-:W-:-:S03]  /*10670*/  IMAD.MOV.U32 R0, RZ, RZ, R21 ;  /* 0x000000ffff007224 */ /* 0x004fc600078e0015 */
[----:B------:R-:W-:Y:S04]  /*10680*/  STL [R1+0x1ce4], R20 ;  /* 0x001ce41401007387 */ /* 0x000fe80000100800 */
[----:B------:R-:W-:Y:S04]  /*10690*/  STL [R1+0x1cdc], R36 ;  /* 0x001cdc2401007387 */ /* 0x000fe80000100800 */
[----:B------:R3:W-:Y:S04]  /*106a0*/  STL [R1+0x1cd8], R0 ;  /* 0x001cd80001007387 */ /* 0x0007e80000100800 */
[----:B------:R-:W-:Y:S01]  /*106b0*/  STL [R1+0x1cd0], R37 ;  /* 0x001cd02501007387 */ /* 0x000fe20000100800 */
[----:B---3--:R-:W-:-:S03]  /*106c0*/  IMAD.MOV.U32 R0, RZ, RZ, R19 ;  /* 0x000000ffff007224 */ /* 0x008fc600078e0013 */
[----:B------:R-:W-:Y:S04]  /*106d0*/  STL [R1+0x1cd4], R18 ;  /* 0x001cd41201007387 */ /* 0x000fe80000100800 */
[----:B------:R-:W-:Y:S04]  /*106e0*/  STL [R1+0x1ccc], R38 ;  /* 0x001ccc2601007387 */ /* 0x000fe80000100800 */
[----:B------:R0:W-:Y:S04]  /*106f0*/  STL [R1+0x1cc8], R0 ;  /* 0x001cc80001007387 */ /* 0x0001e80000100800 */
[----:B------:R-:W-:Y:S01]  /*10700*/  STL [R1+0x1cc0], R39 ;  /* 0x001cc02701007387 */ /* 0x000fe20000100800 */
[----:B0-----:R-:W-:-:S03]  /*10710*/  IMAD.MOV.U32 R0, RZ, RZ, R17 ;  /* 0x000000ffff007224 */ /* 0x001fc600078e0011 */
        /* <DEDUP_REMOVED lines=18> */
[----:B------:R-:W-:Y:S04]  /*10840*/  STL [R1+0x1c80], R47 ;  /* 0x001c802f01007387 */ /* 0x000fe80000100800 */
[----:B------:R-:W-:Y:S01]  /*10850*/  STL [R1+0x1c84], R8 ;  /* 0x001c840801007387 */ /* 0x000fe20000100800 */
[----:B0-----:R-:W-:-:S03]  /*10860*/  IMAD.MOV.U32 R0, RZ, RZ, R9 ;  /* 0x000000ffff007224 */ /* 0x001fc600078e0009 */
[----:B------:R-:W2:Y:S04]  /*10870*/  LDL.LU.64 R16, [R1+0x100] ;  /* 0x0001000001107983 */ /* 0x000ea80000300a00 */
[----:B------:R4:W-:Y:S04]  /*10880*/  STL [R1+0x1c78], R0 ;  /* 0x001c780001007387 */ /* 0x0009e80000100800 */
[----:B------:R-:W-:Y:S04]  /*10890*/  STL [R1+0x1c7c], R48 ;  /* 0x001c7c3001007387 */ /* 0x000fe80000100800 */
[----:B------:R-:W-:Y:S04]  /*108a0*/  STL [R1+0x1c70], R49 ;  /* 0x001c703101007387 */ /* 0x000fe80000100800 */
[----:B------:R-:W3:Y:S01]  /*108b0*/  LDL.LU.64 R14, [R1+0x110] ;  /* 0x00011000010e7983 */ /* 0x000ee20000300a00 */
[----:B----4-:R-:W-:-:S03]  /*108c0*/  IMAD.MOV.U32 R0, RZ, RZ, R7 ;  /* 0x000000ffff007224 */ /* 0x010fc600078e0007 */
[----:B------:R0:W-:Y:S04]  /*108d0*/  STL [R1+0x1c74], R6 ;  /* 0x001c740601007387 */ /* 0x0001e80000100800 */
[----:B------:R-:W4:Y:S04]  /*108e0*/  LDL.LU.64 R12, [R1+0x118] ;  /* 0x00011800010c7983 */ /* 0x000f280000300a00 */
[----:B------:R1:W-:Y:S04]  /*108f0*/  STL [R1+0x1c68], R0 ;  /* 0x001c680001007387 */ /* 0x0003e80000100800 */
[----:B------:R-:W-:Y:S04]  /*10900*/  STL [R1+0x1c6c], R50 ;  /* 0x001c6c3201007387 */ /* 0x000fe80000100800 */
[----:B------:R-:W-:Y:S04]  /*10910*/  STL [R1+0x1c60], R51 ;  /* 0x001c603301007387 */ /* 0x000fe80000100800 */
[----:B0-----:R-:W4:Y:S04]  /*10920*/  LDL.LU.64 R6, [R1+0x120] ;  /* 0x0001200001067983 */ /* 0x001f280000300a00 */
[----:B------:R-:W-:Y:S04]  /*10930*/  STL [R1+0x1c64], R60 ;  /* 0x001c643c01007387 */ /* 0x000fe80000100800 */
[----:B------:R-:W-:Y:S04]  /*10940*/  STL [R1+0x1c58], R61 ;  /* 0x001c583d01007387 */ /* 0x000fe80000100800 */
[----:B------:R-:W4:Y:S04]  /*10950*/  LDL.LU.64 R10, [R1+0x128] ;  /* 0x00012800010a7983 */ /* 0x000f280000300a00 */
        /* <DEDUP_REMOVED lines=18> */
[----:B--2---:R0:W-:Y:S01]  /*10a80*/  STL [R1+0xdec], R16 ;  /* 0x000dec1001007387 */ /* 0x0041e20000100800 */
[----:B-1----:R-:W-:-:S03]  /*10a90*/  IMAD.MOV.U32 R0, RZ, RZ, R17 ;  /* 0x000000ffff007224 */ /* 0x002fc600078e0011 */
[----:B0-----:R-:W2:Y:S04]  /*10aa0*/  LDL.LU.64 R16, [R1+0x170] ;  /* 0x0001700001107983 */ /* 0x001ea80000300a00 */
[----:B------:R0:W-:Y:S04]  /*10ab0*/  STL [R1+0xde8], R0 ;  /* 0x000de80001007387 */ /* 0x0001e80000100800 */
[----:B---3--:R1:W-:Y:S01]  /*10ac0*/  STL [R1+0xdf4], R14 ;  /* 0x000df40e01007387 */ /* 0x0083e20000100800 */
[----:B0-----:R-:W-:-:S03]  /*10ad0*/  IMAD.MOV.U32 R0, RZ, RZ, R15 ;  /* 0x000000ffff007224 */ /* 0x001fc600078e000f */
[----:B-1----:R-:W3:Y:S04]  /*10ae0*/  LDL.LU.64 R14, [R1+0x178] ;  /* 0x00017800010e7983 */ /* 0x002ee80000300a00 */
[----:B------:R0:W-:Y:S04]  /*10af0*/  STL [R1+0xdf0], R0 ;  /* 0x000df00001007387 */ /* 0x0001e80000100800 */
[----:B----4-:R1:W-:Y:S01]  /*10b00*/  STL [R1+0xdfc], R12 ;  /* 0x000dfc0c01007387 */ /* 0x0103e20000100800 */
[----:B0-----:R-:W-:-:S03]  /*10b10*/  IMAD.MOV.U32 R0, RZ, RZ, R13 ;  /* 0x000000ffff007224 */ /* 0x001fc600078e000d */
[----:B-1----:R-:W4:Y:S04]  /*10b20*/  LDL.LU.64 R12, [R1+0x188] ;  /* 0x00018800010c7983 */ /* 0x002f280000300a00 */
[----:B------:R0:W-:Y:S04]  /*10b30*/  STL [R1+0xdf8], R0 ;  /* 0x000df80001007387 */ /* 0x0001e80000100800 */
[----:B------:R1:W-:Y:S01]  /*10b40*/  STL [R1+0xe04], R6 ;  /* 0x000e040601007387 */ /* 0x0003e20000100800 */
        /* <DEDUP_REMOVED lines=31> */
[----:B--2---:R1:W-:Y:S01]  /*10d40*/  STL [R1+0xe44], R16 ;  /* 0x000e441001007387 */ /* 0x0043e20000100800 */
[----:B0-----:R-:W-:-:S03]  /*10d50*/  IMAD.MOV.U32 R0, RZ, RZ, R17 ;  /* 0x000000ffff007224 */ /* 0x001fc600078e0011 */
[----:B-1----:R-:W2:Y:S04]  /*10d60*/  LDL.LU.64 R16, [R1+0x1d0] ;  /* 0x0001d00001107983 */ /* 0x002ea80000300a00 */
        /* <DEDUP_REMOVED lines=521> */
[----:B------:R-:W-:Y:S04]  /*12e00*/  STL [R1+0x125c], R24 ;  /* 0x00125c1801007387 */ /* 0x000fe80000100800 */
[----:B------:R-:W4:Y:S01]  /*12e10*/  LDL.LU.64 R30, [R1+0x640] ;  /* 0x00064000011e7983 */ /* 0x000f220000300a00 */
[----:B0-----:R-:W-:-:S05]  /*12e20*/  IMAD.MOV.U32 R0, RZ, RZ, R25 ;  /* 0x000000ffff007224 */ /* 0x001fca00078e0019 */
        /* <DEDUP_REMOVED lines=8> */
[----:B------:R4:W-:Y:S02]  /*12eb0*/  STL [R1+0x1268], R0 ;  /* 0x0012680001007387 */ /* 0x0009e40000100800 */
[----:B----4-:R-:W-:Y:S02]  /*12ec0*/  IMAD.MOV.U32 R0, RZ, RZ, R13 ;  /* 0x000000ffff007224 */ /* 0x010fe400078e000d */
[----:B------:R0:W-:Y:S04]  /*12ed0*/  STL [R1+0x1274], R12 ;  /* 0x0012740c01007387 */ /* 0x0001e80000100800 */
[----:B0-----:R-:W4:Y:S04]  /*12ee0*/  LDL.LU.64 R12, [R1+0x130] ;  /* 0x00013000010c7983 */ /* 0x001f280000300a00 */
[----:B------:R0:W-:Y:S04]  /*12ef0*/  STL [R1+0x1270], R0 ;  /* 0x0012700001007387 */ /* 0x0001e80000100800 */
[----:B------:R1:W-:Y:S01]  /*12f00*/  STL [R1+0x127c], R6 ;  /* 0x00127c0601007387 */ /* 0x0003e20000100800 */
[----:B0-----:R-:W-:-:S03]  /*12f10*/  IMAD.MOV.U32 R0, RZ, RZ, R7 ;  /* 0x000000ffff007224 */ /* 0x001fc600078e0007 */
[----:B-1----:R-:W4:Y:S04]  /*12f20*/  LDL.LU.64 R6, [R1+0x650] ;  /* 0x0006500001067983 */ /* 0x002f280000300a00 */
[----:B------:R0:W-:Y:S04]  /*12f30*/  STL [R1+0x1278], R0 ;  /* 0x0012780001007387 */ /* 0x0001e80000100800 */
[----:B------:R1:W-:Y:S04]  /*12f40*/  STL [R1+0x1284], R10 ;  /* 0x0012840a01007387 */ /* 0x0003e80000100800 */
[----:B------:R-:W4:Y:S01]  /*12f50*/  LDL.LU.64 R24, [R1+0x520] ;  /* 0x0005200001187983 */ /* 0x000f220000300a00 */
[----:B0-----:R-:W-:-:S05]  /*12f60*/  IMAD.MOV.U32 R0, RZ, RZ, R11 ;  /* 0x000000ffff007224 */ /* 0x001fca00078e000b */
[----:B------:R0:W-:Y:S04]  /*12f70*/  STL [R1+0x1280], R0 ;  /* 0x0012800001007387 */ /* 0x0001e80000100800 */
[----:B------:R-:W-:Y:S04]  /*12f80*/  STL [R1+0x128c], R22 ;  /* 0x00128c1601007387 */ /* 0x000fe80000100800 */
[----:B-1----:R-:W4:Y:S01]  /*12f90*/  LDL.LU.64 R10, [R1+0x658] ;  /* 0x00065800010a7983 */ /* 0x002f220000300a00 */
[----:B0-----:R-:W-:-:S03]  /*12fa0*/  IMAD.MOV.U32 R0, RZ, RZ, R23 ;  /* 0x000000ffff007224 */ /* 0x001fc600078e0017 */
[----:B------:R-:W-:Y:S04]  /*12fb0*/  STL [R1+0x1294], R8 ;  /* 0x0012940801007387 */ /* 0x000fe80000100800 */
[----:B------:R0:W-:Y:S02]  /*12fc0*/  STL [R1+0x1288], R0 ;  /* 0x0012880001007387 */ /* 0x0001e40000100800 */
[----:B0-----:R-:W-:Y:S02]  /*12fd0*/  IMAD.MOV.U32 R0, RZ, RZ, R9 ;  /* 0x000000ffff007224 */ /* 0x001fe400078e0009 */
[----:B------:R-:W4:Y:S04]  /*12fe0*/  LDL.LU.64 R8, [R1+0x108] ;  /* 0x0001080001087983 */ /* 0x000f280000300a00 */
[----:B------:R0:W-:Y:S04]  /*12ff0*/  STL [R1+0x1290], R0 ;  /* 0x0012900001007387 */ /* 0x0001e80000100800 */
[----:B------:R1:W-:Y:S04]  /*13000*/  STL [R1+0x129c], R20 ;  /* 0x00129c1401007387 */ /* 0x0003e80000100800 */
[----:B------:R-:W4:Y:S01]  /*13010*/  LDL.LU.64 R22, [R1+0x660] ;  /* 0x0006600001167983 */ /* 0x000f220000300a00 */
[----:B0-----:R-:W-:-:S05]  /*13020*/  IMAD.MOV.U32 R0, RZ, RZ, R21 ;  /* 0x000000ffff007224 */ /* 0x001fca00078e0015 */
[----:B------:R0:W-:Y:S04]  /*13030*/  STL [R1+0x1298], R0 ;  /* 0x0012980001007387 */ /* 0x0001e80000100800 */
[----:B------:R-:W-:Y:S04]  /*13040*/  STL [R1+0x12a4], R18 ;  /* 0x0012a41201007387 */ /* 0x000fe80000100800 */
[----:B-1----:R-:W4:Y:S01]  /*13050*/  LDL.LU.64 R20, [R1+0x538] ;  /* 0x0005380001147983 */ /* 0x002f220000300a00 */
[----:B0-----:R-:W-:-:S05]  /*13060*/  IMAD.MOV.U32 R0, RZ, RZ, R19 ;  /* 0x000000ffff007224 */ /* 0x001fca00078e0013 */
[----:B------:R0:W-:Y:S04]  /*13070*/  STL [R1+0x12a0], R0 ;  /* 0x0012a00001007387 */ /* 0x0001e80000100800 */
[----:B------:R1:W-:Y:S01]  /*13080*/  STL [R1+0x12ac], R26 ;  /* 0x0012ac1a01007387 */ /* 0x0003e20000100800 */
[----:B0-----:R-:W-:-:S03]  /*13090*/  IMAD.MOV.U32 R0, RZ, RZ, R27 ;  /* 0x000000ffff007224 */ /* 0x001fc600078e001b */
[----:B------:R-:W4:Y:S04]  /*130a0*/  LDL.LU.64 R18, [R1+0x668] ;  /* 0x0006680001127983 */ /* 0x000f280000300a00 */
[----:B------:R-:W-:Y:S04]  /*130b0*/  STL [R1+0x12b4], R30 ;  /* 0x0012b41e01007387 */ /* 0x000fe80000100800 */
[----:B------:R0:W-:Y:S04]  /*130c0*/  STL [R1+0x12a8], R0 ;  /* 0x0012a80001007387 */ /* 0x0001e80000100800 */
[----:B-1----:R-:W4:Y:S01]  /*130d0*/  LDL.LU.64 R26, [R1+0xf8] ;  /* 0x0000f800011a7983 */ /* 0x002f220000300a00 */
[----:B0-----:R-:W-:-:S03]  /*130e0*/  IMAD.MOV.U32 R0, RZ, RZ, R31 ;  /* 0x000000ffff007224 */ /* 0x001fc600078e001f */
[----:B--2---:R-:W-:Y:S04]  /*130f0*/  STL [R1+0x12bc], R16 ;  /* 0x0012bc1001007387 */ /* 0x004fe80000100800 */
[----:B------:R0:W-:Y:S02]  /*13100*/  STL [R1+0x12b0], R0 ;  /* 0x0012b00001007387 */ /* 0x0001e40000100800 */
[----:B0-----:R-:W-:Y:S02]  /*13110*/  IMAD.MOV.U32 R0, RZ, RZ, R17 ;  /* 0x000000ffff007224 */ /* 0x001fe400078e0011 */
[----:B------:R-:W2:Y:S04]  /*13120*/  LDL.LU.64 R16, [R1+0x670] ;  /* 0x0006700001107983 */ /* 0x000ea80000300a00 */
        /* <DEDUP_REMOVED lines=13> */
[----:B------:R1:W-:Y:S01]  /*13200*/  STL [R1+0x12dc], R24 ;  /* 0x0012dc1801007387 */ /* 0x0003e20000100800 */
[----:B0-----:R-:W-:-:S03]  /*13210*/  IMAD.MOV.U32 R0, RZ, RZ, R25 ;  /* 0x000000ffff007224 */ /* 0x001fc600078e0019 */
[----:B------:R-:W-:Y:S04]  /*13220*/  STL [R1+0x12e4], R10 ;  /* 0x0012e40a01007387 */ /* 0x000fe80000100800 */
[----:B------:R0:W-:Y:S04]  /*13230*/  STL [R1+0x12d8], R0 ;  /* 0x0012d80001007387 */ /* 0x0001e80000100800 */
[----:B-1----:R-:W4:Y:S01]  /*13240*/  LDL.LU.64 R24, [R1+0x680] ;  /* 0x0006800001187983 */ /* 0x002f220000300a00 */
[----:B0-----:R-:W-:-:S03]  /*13250*/  IMAD.MOV.U32 R0, RZ, RZ, R11 ;  /* 0x000000ffff007224 */ /* 0x001fc600078e000b */
[----:B------:R-:W4:Y:S04]  /*13260*/  LDL.LU.64 R10, [R1+0x560] ;  /* 0x00056000010a7983 */ /* 0x000f280000300a00 */
        /* <DEDUP_REMOVED lines=15> */
[----:B------:R-:W-:Y:S04]  /*13360*/  STL [R1+0x130c], R26 ;  /* 0x00130c1a01007387 */ /* 0x000fe80000100800 */
[----:B------:R0:W-:Y:S04]  /*13370*/  STL [R1+0x1300], R0 ;  /* 0x0013000001007387 */ /* 0x0001e80000100800 */
[----:B------:R-:W4:Y:S04]  /*13380*/  LDL.LU.64 R18, [R1+0x570] ;  /* 0x0005700001127983 */ /* 0x000f280000300a00 */
        /* <DEDUP_REMOVED lines=13> */
[----:B------:R-:W4:Y:S04]  /*13460*/  LDL.LU.64 R26, [R1+0x588] ;  /* 0x00058800011a7983 */ /* 0x000f280000300a00 */
        /* <DEDUP_REMOVED lines=14> */
[----:B------:R-:W4:Y:S01]  /*13550*/  LDL.LU.64 R10, [R1+0x598] ;  /* 0x00059800010a7983 */ /* 0x000f220000300a00 */
[----:B0-----:R-:W-:-:S03]  /*13560*/  IMAD.MOV.U32 R0, RZ, RZ, R9 ;  /* 0x000000ffff007224 */ /* 0x001fc600078e0009 */
[----:B------:R-:W-:Y:S04]  /*13570*/  STL [R1+0x134c], R22 ;  /* 0x00134c1601007387 */ /* 0x000fe80000100800 */
[----:B------:R0:W-:Y:S04]  /*13580*/  STL [R1+0x1340], R0 ;  /* 0x0013400001007387 */ /* 0x0001e80000100800 */
[----:B------:R-:W4:Y:S01]  /*13590*/  LDL.LU.64 R8, [R1+0x6b8] ;  /* 0x0006b80001087983 */ /* 0x000f220000300a00 */
        /* <DEDUP_REMOVED lines=20> */
[----:B----4-:R-:W-:Y:S04]  /*136e0*/  STL [R1+0x137c], R26 ;  /* 0x00137c1a01007387 */ /* 0x010fe80000100800 */
[----:B------:R0:W-:Y:S04]  /*136f0*/  STL [R1+0x1370], R0 ;  /* 0x0013700001007387 */ /* 0x0001e80000100800 */
[----:B-1----:R-:W3:Y:S01]  /*13700*/  LDL.LU.64 R14, [R1+0xc8] ;  /* 0x0000c800010e7983 */ /* 0x002ee20000300a00 */
[----:B0-----:R-:W-:-:S03]  /*13710*/  IMAD.MOV.U32 R0, RZ, RZ, R27 ;  /* 0x000000ffff007224 */ /* 0x001fc600078e001b */
[----:B------:R-:W-:Y:S04]  /*13720*/  STL [R1+0x1384], R12 ;  /* 0x0013840c01007387 */ /* 0x000fe80000100800 */
[----:B------:R0:W-:Y:S04]  /*13730*/  STL [R1+0x1378], R0 ;  /* 0x0013780001007387 */ /* 0x0001e80000100800 */
[----:B------:R-:W-:Y:S01]  /*13740*/  STL [R1+0x138c], R6 ;  /* 0x00138c0601007387 */ /* 0x000fe20000100800 */
[----:B0-----:R-:W-:-:S05]  /*13750*/  IMAD.MOV.U32 R0, RZ, RZ, R13 ;  /* 0x000000ffff007224 */ /* 0x001fca00078e000d */
[----:B------:R0:W-:Y:S04]  /*13760*/  STL [R1+0x1380], R0 ;  /* 0x0013800001007387 */ /* 0x0001e80000100800 */
[----:B------:R-:W4:Y:S04]  /*13770*/  LDL.LU.64 R32, [R1+0x6d0] ;  /* 0x0006d00001207983 */ /* 0x000f280000300a00 */
[----:B------:R-:W4:Y:S01]  /*13780*/  LDL.LU.64 R12, [R1+0x5c0] ;  /* 0x0005c000010c7983 */ /* 0x000f220000300a00 */
[----:B0-----:R-:W-:-:S05]  /*13790*/  IMAD.MOV.U32 R0, RZ, RZ, R7 ;  /* 0x000000ffff007224 */ /* 0x001fca00078e0007 */
[----:B------:R0:W-:Y:S04]  /*137a0*/  STL [R1+0x1388], R0 ;  /* 0x0013880001007387 */ /* 0x0001e80000100800 */
[----:B------:R-:W-:Y:S04]  /*137b0*/  STL [R1+0x1394], R24 ;  /* 0x0013941801007387 */ /* 0x000fe80000100800 */
[----:B------:R-:W4:Y:S01]  /*137c0*/  LDL.LU.64 R6, [R1+0x6d8] ;  /* 0x0006d80001067983 */ /* 0x000f220000300a00 */
[----:B0-----:R-:W-:-:S03]  /*137d0*/  IMAD.MOV.U32 R0, RZ, RZ, R25 ;  /* 0x000000ffff007224 */ /* 0x001fc600078e0019 */
[----:B------:R-:W-:Y:S04]  /*137e0*/  STL [R1+0x139c], R10 ;  /* 0x00139c0a01007387 */ /* 0x000fe80000100800 */
[----:B------:R0:W-:Y:S02]  /*137f0*/  STL [R1+0x1390], R0 ;  /* 0x0013900001007387 */ /* 0x0001e40000100800 */
[----:B0-----:R-:W-:Y:S02]  /*13800*/  IMAD.MOV.U32 R0, RZ, RZ, R11 ;  /* 0x000000ffff007224 */ /* 0x001fe400078e000b */
        /* <DEDUP_REMOVED lines=17> */
[----:B------:R-:W4:Y:S04]  /*13920*/  LDL.LU.64 R22, [R1+0x6f0] ;  /* 0x0006f00001167983 */ /* 0x000f280000300a00 */
[----:B------:R2:W-:Y:S02]  /*13930*/  STL [R1+0x13b8], R0 ;  /* 0x0013b80001007387 */ /* 0x0005e40000100800 */
[----:B--2---:R-:W-:Y:S02]  /*13940*/  IMAD.MOV.U32 R0, RZ, RZ, R17 ;  /* 0x000000ffff007224 */ /* 0x004fe400078e0011 */
[----:B------:R0:W-:Y:S04]  /*13950*/  STL [R1+0x13c4], R16 ;  /* 0x0013c41001007387 */ /* 0x0001e80000100800 */
[----:B------:R-:W4:Y:S04]  /*13960*/  LDL.LU.64 R20, [R1+0x5e8] ;  /* 0x0005e80001147983 */ /* 0x000f280000300a00 */
[----:B------:R-:W4:Y:S04]  /*13970*/  LDL.LU.64 R18, [R1+0x6f8] ;  /* 0x0006f80001127983 */ /* 0x000f280000300a00 */
[----:B------:R1:W-:Y:S01]  /*13980*/  STL [R1+0x13c0], R0 ;  /* 0x0013c00001007387 */ /* 0x0003e20000100800 */
[----:B---3--:R-:W-:-:S03]  /*13990*/  IMAD.MOV.U32 R2, RZ, RZ, R15 ;  /* 0x000000ffff027224 */ /* 0x008fc600078e000f */
[----:B------:R3:W-:Y:S04]  /*139a0*/  STL [R1+0x13cc], R14 ;  /* 0x0013cc0e01007387 */ /* 0x0007e80000100800 */
[----:B0-----:R-:W2:Y:S04]  /*139b0*/  LDL.LU.64 R16, [R1+0xb0] ;  /* 0x0000b00001107983 */ /* 0x001ea80000300a00 */
[----:B-1----:R-:W2:Y:S04]  /*139c0*/  LDL.LU R0, [R1+0x710] ;  /* 0x0007100001007983 */ /* 0x002ea80000300800 */
[----:B---3--:R-:W3:Y:S04]  /*139d0*/  LDL.LU.64 R14, [R1+0x700] ;  /* 0x00070000010e7983 */ /* 0x008ee80000300a00 */
[----:B------:R4:W-:Y:S02]  /*139e0*/  STL [R1+0x13c8], R2 ;  /* 0x0013c80201007387 */ /* 0x0009e40000100800 */
[----:B----4-:R-:W-:-:S02]  /*139f0*/  IMAD.MOV.U32 R2, RZ, RZ, R33 ;  /* 0x000000ffff027224 */ /* 0x010fc400078e0021 */
[----:B------:R-:W-:Y:S04]  /*13a00*/  STL [R1+0x13d4], R32 ;  /* 0x0013d42001007387 */ /* 0x000fe80000100800 */
[----:B------:R-:W-:Y:S04]  /*13a10*/  STL [R1+0x13dc], R12 ;  /* 0x0013dc0c01007387 */ /* 0x000fe80000100800 */
[----:B------:R0:W-:Y:S02]  /*13a20*/  STL [R1+0x13d0], R2 ;  /* 0x0013d00201007387 */ /* 0x0001e40000100800 */
[----:B0-----:R-:W-:-:S02]  /*13a30*/  IMAD.MOV.U32 R2, RZ, RZ, R13 ;  /* 0x000000ffff027224 */ /* 0x001fc400078e000d */
[----:B------:R0:W-:Y:S04]  /*13a40*/  STL [R1+0x13e4], R6 ;  /* 0x0013e40601007387 */ /* 0x0001e80000100800 */
[----:B------:R1:W-:Y:S04]  /*13a50*/  STL [R1+0x13d8], R2 ;  /* 0x0013d80201007387 */ /* 0x0003e80000100800 */
[----:B------:R-:W4:Y:S04]  /*13a60*/  LDL.LU.64 R12, [R1+0x708] ;  /* 0x00070800010c7983 */ /* 0x000f280000300a00 */
[----:B0-----:R-:W4:Y:S01]  /*13a70*/  LDL.LU R6, [R1+0x714] ;  /* 0x0007140001067983 */ /* 0x001f220000300800 */
[----:B-1----:R-:W-:-:S05]  /*13a80*/  IMAD.MOV.U32 R2, RZ, RZ, R7 ;  /* 0x000000ffff027224 */ /* 0x002fca00078e0007 */
[----:B------:R0:W-:Y:S02]  /*13a90*/  STL [R1+0x13e0], R2 ;  /* 0x0013e00201007387 */ /* 0x0001e40000100800 */
[----:B0-----:R-:W-:Y:S02]  /*13aa0*/  IMAD.MOV.U32 R2, RZ, RZ, R11 ;  /* 0x000000ffff027224 */ /* 0x001fe400078e000b */
[----:B------:R0:W-:Y:S04]  /*13ab0*/  STL [R1+0x13ec], R10 ;  /* 0x0013ec0a01007387 */ /* 0x0001e80000100800 */
[----:B0-----:R-:W4:Y:S04]  /*13ac0*/  LDL.LU R11, [R1+0x71c] ;  /* 0x00071c00010b7983 */ /* 0x001f280000300800 */
[----:B------:R-:W4:Y:S04]  /*13ad0*/  LDL.LU R7, [R1+0x718] ;  /* 0x0007180001077983 */ /* 0x000f280000300800 */
[----:B------:R0:W-:Y:S04]  /*13ae0*/  STL [R1+0x13e8], R2 ;  /* 0x0013e80201007387 */ /* 0x0001e80000100800 */
[----:B------:R1:W-:Y:S01]  /*13af0*/  STL [R1+0x13f4], R8 ;  /* 0x0013f40801007387 */ /* 0x0003e20000100800 */
[----:B0-----:R-:W-:-:S03]  /*13b00*/  IMAD.MOV.U32 R2, RZ, RZ, R9 ;  /* 0x000000ffff027224 */ /* 0x001fc600078e0009 */
[----:B-1----:R-:W4:Y:S04]  /*13b10*/  LDL.LU.64 R8, [R1+0x618] ;  /* 0x0006180001087983 */ /* 0x002f280000300a00 */
[----:B------:R0:W-:Y:S04]  /*13b20*/  STL [R1+0x13f0], R2 ;  /* 0x0013f00201007387 */ /* 0x0001e80000100800 */
[----:B------:R-:W-:Y:S01]  /*13b30*/  STL [R1+0x13fc], R30 ;  /* 0x0013fc1e01007387 */ /* 0x000fe20000100800 */
[----:B0-----:R-:W-:-:S03]  /*13b40*/  IMAD.MOV.U32 R2, RZ, RZ, R31 ;  /* 0x000000ffff027224 */ /* 0x001fc600078e001f */
[----:B------:R-:W-:Y:S04]  /*13b50*/  STL [R1+0x1404], R26 ;  /* 0x0014041a01007387 */ /* 0x000fe80000100800 */
[----:B------:R0:W-:Y:S04]  /*13b60*/  STL [R1+0x13f8], R2 ;  /* 0x0013f80201007387 */ /* 0x0001e80000100800 */
[----:B------:R-:W-:Y:S01]  /*13b70*/  STL [R1+0x140c], R24 ;  /* 0x00140c1801007387 */ /* 0x000fe20000100800 */
[----:B0-----:R-:W-:-:S05]  /*13b80*/  IMAD.MOV.U32 R2, RZ, RZ, R27 ;  /* 0x000000ffff027224 */ /* 0x001fca00078e001b */
[----:B------:R0:W-:Y:S04]  /*13b90*/  STL [R1+0x1400], R2 ;  /* 0x0014000201007387 */ /* 0x0001e80000100800 */
[----:B------:R-:W-:Y:S01]  /*13ba0*/  STL [R1+0x1414], R22 ;  /* 0x0014141601007387 */ /* 0x000fe20000100800 */
[----:B0-----:R-:W-:-:S05]  /*13bb0*/  IMAD.MOV.U32 R2, RZ, RZ, R25 ;  /* 0x000000ffff027224 */ /* 0x001fca00078e0019 */
[----:B------:R0:W-:Y:S02]  /*13bc0*/  STL [R1+0x1408], R2 ;  /* 0x0014080201007387 */ /* 0x0001e40000100800 */
[----:B0-----:R-:W-:Y:S02]  /*13bd0*/  IMAD.MOV.U32 R2, RZ, RZ, R23 ;  /* 0x000000ffff027224 */ /* 0x001fe400078e0017 */
[----:B------:R-:W-:Y:S04]  /*13be0*/  STL [R1+0x141c], R20 ;  /* 0x00141c1401007387 */ /* 0x000fe80000100800 */
[----:B------:R0:W-:Y:S04]  /*13bf0*/  STL [R1+0x1410], R2 ;  /* 0x0014100201007387 */ /* 0x0001e80000100800 */
[----:B------:R-:W-:Y:S01]  /*13c00*/  STL [R1+0x1424], R18 ;  /* 0x0014241201007387 */ /* 0x000fe20000100800 */
[----:B0-----:R-:W-:-:S05]  /*13c10*/  IMAD.MOV.U32 R2, RZ, RZ, R21 ;  /* 0x000000ffff027224 */ /* 0x001fca00078e0015 */
[----:B------:R0:W-:Y:S02]  /*13c20*/  STL [R1+0x1418], R2 ;  /* 0x0014180201007387 */ /* 0x0001e40000100800 */
[----:B0-----:R-:W-:Y:S02]  /*13c30*/  IMAD.MOV.U32 R2, RZ, RZ, R19 ;  /* 0x000000ffff027224 */ /* 0x001fe400078e0013 */
[----:B------:R-:W-:Y:S01]  /*13c40*/  IMAD.MOV.U32 R10, RZ, RZ, c[0x0][0x188] ;  /* 0x00006200ff0a7624 */ /* 0x000fe200078e00ff */
[----:B--2---:R-:W-:Y:S04]  /*13c50*/  STL [R1+0x142c], R16 ;  /* 0x00142c1001007387 */ /* 0x004fe80000100800 */
[----:B------:R0:W-:Y:S01]  /*13c60*/  STL [R1+0x1420], R2 ;  /* 0x0014200201007387 */ /* 0x0001e20000100800 */
[----:B------:R-:W-:-:S02]  /*13c70*/  IMAD R0, R0, c[0x0][0x184], RZ ;  /* 0x0000610000007a24 */ /* 0x000fc400078e02ff */
[----:B0-----:R-:W-:-:S03]  /*13c80*/  IMAD.MOV.U32 R2, RZ, RZ, R17 ;  /* 0x000000ffff027224 */ /* 0x001fc600078e0011 */
[C---:B------:R-:W-:Y:S02]  /*13c90*/  LEA R18, P0, R0.reuse, c[0x0][0x160], 0x1 ;  /* 0x0000580000127a11 */ /* 0x040fe400078008ff */
[----:B------:R0:W-:Y:S02]  /*13ca0*/  STL [R1+0x1428], R2 ;  /* 0x0014280201007387 */ /* 0x0001e40000100800 */
[----:B------:R-:W-:Y:S02]  /*13cb0*/  LEA.HI.X.SX32 R19, R0, c[0x0][0x164], 0x1, P0 ;  /* 0x0000590000137a11 */ /* 0x000fe400000f0eff */
[----:B---3--:R-:W-:Y:S01]  /*13cc0*/  STL [R1+0x1434], R14 ;  /* 0x0014340e01007387 */ /* 0x008fe20000100800 */
[----:B0-----:R-:W-:-:S03]  /*13cd0*/  IMAD.MOV.U32 R2, RZ, RZ, R15 ;  /* 0x000000ffff027224 */ /* 0x001fc600078e000f */
[----:B------:R-:W-:Y:S04]  /*13ce0*/  STL [R1+0x143c], R28 ;  /* 0x00143c1c01007387 */ /* 0x000fe80000100800 */
[----:B------:R4:W-:Y:S04]  /*13cf0*/  STL [R1+0x1430], R2 ;  /* 0x0014300201007387 */ /* 0x0009e80000100800 */
[----:B------:R-:W-:Y:S01]  /*13d00*/  STL [R1+0x1438], R29 ;  /* 0x0014381d01007387 */ /* 0x000fe20000100800 */
[----:B----4-:R-:W-:Y:S02]  /*13d10*/  IMAD.MOV.U32 R2, RZ, RZ, R13 ;  /* 0x000000ffff027224 */ /* 0x010fe400078e000d */
[----:B------:R-:W-:-:S02]  /*13d20*/  IMAD R4, R6, c[0x0][0x184], RZ ;  /* 0x0000610006047a24 */ /* 0x000fc400078e02ff */
[----:B------:R-:W-:Y:S01]  /*13d30*/  IMAD R6, R10, 0x3f, RZ ;  /* 0x0000003f0a067824 */ /* 0x000fe200078e02ff */
[----:B------:R-:W-:Y:S02]  /*13d40*/  STL [R1+0x1444], R12 ;  /* 0x0014440c01007387 */ /* 0x000fe40000100800 */
[C---:B------:R-:W-:Y:S02]  /*13d50*/  LEA R16, P2, R4.reuse, c[0x0][0x160], 0x1 ;  /* 0x0000580004107a11 */ /* 0x040fe400078408ff */
[----:B------:R0:W-:Y:S02]  /*13d60*/  STL [R1+0x1440], R2 ;  /* 0x0014400201007387 */ /* 0x0001e40000100800 */
[----:B------:R-:W-:Y:S02]  /*13d70*/  LEA.HI.X.SX32 R17, R4, c[0x0][0x164], 0x1, P2 ;  /* 0x0000590004117a11 */ /* 0x000fe400010f0eff */
[----:B------:R-:W-:Y:S01]  /*13d80*/  STL.64 [R1+0xb20], R18 ;  /* 0x000b201201007387 */ /* 0x000fe20000100a00 */
[----:B0-----:R-:W-:-:S04]  /*13d90*/  IMAD.WIDE R2, R6, 0x2, R18 ;  /* 0x0000000206027825 */ /* 0x001fc800078e0212 */
[----:B------:R-:W-:Y:S02]  /*13da0*/  IMAD R5, R11, c[0x0][0x184], RZ ;  /* 0x000061000b057a24 */ /* 0x000fe400078e02ff */
[----:B------:R-:W-:-:S03]  /*13db0*/  IMAD R0, R7, c[0x0][0x184], RZ ;  /* 0x0000610007007a24 */ /* 0x000fc600078e02ff */
[C---:B------:R-:W-:Y:S02]  /*13dc0*/  LEA R12, P0, R5.reuse, c[0x0][0x160], 0x1 ;  /* 0x00005800050c7a11 */ /* 0x040fe400078008ff */
[C---:B------:R-:W-:Y:S02]  /*13dd0*/  LEA R14, P1, R0.reuse, c[0x0][0x160], 0x1 ;  /* 0x00005800000e7a11 */ /* 0x040fe400078208ff */
[----:B------:R-:W-:Y:S02]  /*13de0*/  LEA.HI.X.SX32 R13, R5, c[0x0][0x164], 0x1, P0 ;  /* 0x00005900050d7a11 */ /* 0x000fe400000f0eff */
[----:B------:R-:W-:Y:S01]  /*13df0*/  LEA.HI.X.SX32 R15, R0, c[0x0][0x164], 0x1, P1 ;  /* 0x00005900000f7a11 */ /* 0x000fe200008f0eff */
[----:B------:R-:W-:Y:S02]  /*13e00*/  IMAD R0, R10, 0x3e, RZ ;  /* 0x0000003e0a007824 */ /* 0x000fe400078e02ff */
[----:B------:R-:W-:Y:S01]  /*13e10*/  IMAD.MOV.U32 R7, RZ, RZ, R9 ;  /* 0x000000ffff077224 */ /* 0x000fe200078e0009 */
[----:B------:R-:W-:Y:S04]  /*13e20*/  STL [R1+0x144c], R8 ;  /* 0x00144c0801007387 */ /* 0x000fe80000100800 */
[----:B------:R-:W-:Y:S04]  /*13e30*/  STL [R1+0x1448], R7 ;  /* 0x0014480701007387 */ /* 0x000fe80000100800 */
[----:B------:R-:W-:Y:S01]  /*13e40*/  STL [R1+0x1454], R2 ;  /* 0x0014540201007387 */ /* 0x000fe20000100800 */
[----:B------:R-:W-:-:S03]  /*13e50*/  IMAD.WIDE R4, R6, 0x2, R14 ;  /* 0x0000000206047825 */ /* 0x000fc600078e020e */
[----:B------:R0:W-:Y:S04]  /*13e60*/  STL [R1+0x1450], R3 ;  /* 0x0014500301007387 */ /* 0x0001e80000100800 */
[----:B------:R-:W-:Y:S01]  /*13e70*/  STL.64 [R1+0xb28], R16 ;  /* 0x000b281001007387 */ /* 0x000fe20000100a00 */
[----:B0-----:R-:W-:-:S03]  /*13e80*/  IMAD.WIDE R2, R6, 0x2, R16 ;  /* 0x0000000206027825 */ /* 0x001fc600078e0210 */
[----:B------:R-:W-:Y:S01]  /*13e90*/  STL.64 [R1+0xb38], R12 ;  /* 0x000b380c01007387 */ /* 0x000fe20000100a00 */
[----:B------:R-:W-:-:S03]  /*13ea0*/  IMAD.WIDE R6, R6, 0x2, R12 ;  /* 0x0000000206067825 */ /* 0x000fc600078e020c */
[----:B------:R-:W-:Y:S01]  /*13eb0*/  STL.64 [R1+0xb30], R14 ;  /* 0x000b300e01007387 */ /* 0x000fe20000100a00 */
[----:B------:R-:W-:-:S03]  /*13ec0*/  IMAD.WIDE R8, R0, 0x2, R18 ;  /* 0x0000000200087825 */ /* 0x000fc600078e0212 */
[----:B------:R-:W-:Y:S04]  /*13ed0*/  STL [R1+0x145c], R2 ;  /* 0x00145c0201007387 */ /* 0x000fe80000100800 */
[----:B------:R0:W-:Y:S01]  /*13ee0*/  STL [R1+0x1458], R3 ;  /* 0x0014580301007387 */ /* 0x0001e20000100800 */
[----:B------:R-:W-:-:S03]  /*13ef0*/  IMAD R11, R10, 0x3d, RZ ;  /* 0x0000003d0a0b7824 */ /* 0x000fc600078e02ff */
[----:B------:R-:W-:Y:S04]  /*13f00*/  STL [R1+0x1464], R4 ;  /* 0x0014640401007387 */ /* 0x000fe80000100800 */
[----:B------:R1:W-:Y:S01]  /*13f10*/  STL [R1+0x1460], R5 ;  /* 0x0014600501007387 */ /* 0x0003e20000100800 */
[----:B0-----:R-:W-:-:S03]  /*13f20*/  IMAD.WIDE R2, R0, 0x2, R16 ;  /* 0x0000000200027825 */ /* 0x001fc600078e0210 */
[----:B------:R-:W-:Y:S04]  /*13f30*/  STL [R1+0x146c], R6 ;  /* 0x00146c0601007387 */ /* 0x000fe80000100800 */
[----:B------:R0:W-:Y:S01]  /*13f40*/  STL [R1+0x1468], R7 ;  /* 0x0014680701007387 */ /* 0x0001e20000100800 */
[----:B-1----:R-:W-:-:S03]  /*13f50*/  IMAD.WIDE R4, R0, 0x2, R14 ;  /* 0x0000000200047825 */ /* 0x002fc600078e020e */
[----:B------:R-:W-:Y:S04]  /*13f60*/  STL [R1+0x1474], R8 ;  /* 0x0014740801007387 */ /* 0x000fe80000100800 */
[----:B------:R1:W-:Y:S01]  /*13f70*/  STL [R1+0x1470], R9 ;  /* 0x0014700901007387 */ /* 0x0003e20000100800 */
[----:B0-----:R-:W-:-:S03]  /*13f80*/  IMAD.WIDE R6, R0, 0x2, R12 ;  /* 0x0000000200067825 */ /* 0x001fc600078e020c */
[----:B------:R-:W-:Y:S04]  /*13f90*/  STL [R1+0x147c], R2 ;  /* 0x00147c0201007387 */ /* 0x000fe80000100800 */
[----:B------:R0:W-:Y:S01]  /*13fa0*/  STL [R1+0x1478], R3 ;  /* 0x0014780301007387 */ /* 0x0001e20000100800 */
[----:B-1----:R-:W-:-:S03]  /*13fb0*/  IMAD.WIDE R8, R11, 0x2, R18 ;  /* 0x000000020b087825 */ /* 0x002fc600078e0212 */
[----:B------:R-:W-:Y:S01]  /*13fc0*/  STL [R1+0x1484], R4 ;  /* 0x0014840401007387 */ /* 0x000fe20000100800 */
[----:B------:R-:W-:-:S03]  /*13fd0*/  IMAD R0, R10, 0x3c, RZ ;  /* 0x0000003c0a007824 */ /* 0x000fc600078e02ff */
        /* <DEDUP_REMOVED lines=363> */
[----:B------:R-:W-:-:S03]  /*15690*/  IMAD.SHL.U32 R0, R10, 0x20, RZ ;  /* 0x000000200a007824 */ /* 0x000fc600078e00ff */
        /* <DEDUP_REMOVED lines=394> */
[----:B------:R1:W-:Y:S04]  /*16f40*/  STL [R1+0x1bd4], R8 ;  /* 0x001bd40801007387 */ /* 0x0003e80000100800 */
[----:B------:R-:W-:Y:S01]  /*16f50*/  STL [R1+0x1bd0], R9 ;  /* 0x001bd00901007387 */ /* 0x000fe20000100800 */
[----:B0-----:R-:W-:-:S03]  /*16f60*/  IMAD.WIDE R6, R11, 0x2, R12 ;  /* 0x000000020b067825 */ /* 0x001fc600078e020c */
[----:B------:R-:W-:Y:S01]  /*16f70*/  STL [R1+0x1bdc], R2 ;  /* 0x001bdc0201007387 */ /* 0x000fe20000100800 */
[----:B-1----:R-:W-:-:S03]  /*16f80*/  IMAD.SHL.U32 R8, R10, 0x2, RZ ;  /* 0x000000020a087824 */ /* 0x002fc600078e00ff */
[----:B------:R0:W-:Y:S04]  /*16f90*/  STL [R1+0x1bd8], R3 ;  /* 0x001bd80301007387 */ /* 0x0001e80000100800 */
        /* <DEDUP_REMOVED lines=9> */
[----:B------:R-:W-:Y:S01]  /*17030*/  STL [R1+0x1bfc], R4 ;  /* 0x001bfc0401007387 */ /* 0x000fe20000100800 */
[----:B------:R-:W-:-:S03]  /*17040*/  IMAD.WIDE R8, R8, 0x2, R12 ;  /* 0x0000000208087825 */ /* 0x000fc600078e020c */
[----:B------:R0:W-:Y:S01]  /*17050*/  STL [R1+0x1bf8], R5 ;  /* 0x001bf80501007387 */ /* 0x0001e20000100800 */
[----:B-1----:R-:W-:-:S03]  /*17060*/  IMAD.WIDE R2, R10, 0x2, R18 ;  /* 0x000000020a027825 */ /* 0x002fc600078e0212 */
[----:B------:R-:W-:Y:S04]  /*17070*/  STL [R1+0x1c04], R6 ;  /* 0x001c040601007387 */ /* 0x000fe80000100800 */
[----:B------:R1:W-:Y:S01]  /*17080*/  STL [R1+0x1c00], R7 ;  /* 0x001c000701007387 */ /* 0x0003e20000100800 */
[----:B0-----:R-:W-:-:S03]  /*17090*/  IMAD.WIDE R4, R10, 0x2, R16 ;  /* 0x000000020a047825 */ /* 0x001fc600078e0210 */
[----:B------:R-:W-:Y:S04]  /*170a0*/  STL [R1+0x1c0c], R8 ;  /* 0x001c0c0801007387 */ /* 0x000fe80000100800 */
[----:B------:R-:W-:Y:S01]  /*170b0*/  STL [R1+0x1c08], R9 ;  /* 0x001c080901007387 */ /* 0x000fe20000100800 */
[----:B-1----:R-:W-:-:S03]  /*170c0*/  IMAD.WIDE R6, R10, 0x2, R14 ;  /* 0x000000020a067825 */ /* 0x002fc600078e020e */
[----:B------:R-:W-:Y:S04]  /*170d0*/  STL [R1+0x1c14], R2 ;  /* 0x001c140201007387 */ /* 0x000fe80000100800 */
[----:B------:R0:W-:Y:S04]  /*170e0*/  STL [R1+0x1c10], R3 ;  /* 0x001c100301007387 */ /* 0x0001e80000100800 */
[----:B------:R-:W-:Y:S04]  /*170f0*/  STL [R1+0x1c1c], R4 ;  /* 0x001c1c0401007387 */ /* 0x000fe80000100800 */
[----:B------:R-:W-:Y:S01]  /*17100*/  STL [R1+0x1c18], R5 ;  /* 0x001c180501007387 */ /* 0x000fe20000100800 */
[----:B0-----:R-:W-:-:S03]  /*17110*/  IMAD.WIDE R2, R10, 0x2, R12 ;  /* 0x000000020a027825 */ /* 0x001fc600078e020c */
[----:B------:R-:W-:Y:S04]  /*17120*/  STL [R1+0x1c24], R6 ;  /* 0x001c240601007387 */ /* 0x000fe80000100800 */
[----:B------:R-:W-:Y:S04]  /*17130*/  STL [R1+0x1c20], R7 ;  /* 0x001c200701007387 */ /* 0x000fe80000100800 */
[----:B------:R-:W-:Y:S04]  /*17140*/  STL [R1+0x1c2c], R2 ;  /* 0x001c2c0201007387 */ /* 0x000fe80000100800 */
[----:B------:R0:W-:Y:S04]  /*17150*/  STL [R1+0x1c28], R3 ;  /* 0x001c280301007387 */ /* 0x0001e80000100800 */
        /* <DEDUP_REMOVED lines=363> */
[----:B------:R-:W1:Y:S04]  /*18810*/  S2R R13, SR_TID.X ;  /* 0x00000000000d7919 */ /* 0x000e680000002100 */
        /* <DEDUP_REMOVED lines=20> */
[----:B------:R-:W-:Y:S01]  /*18960*/  STL [R1+0x248], RZ ;  /* 0x000248ff01007387 */ /* 0x000fe20000100800 */
[----:B-1----:R-:W-:-:S03]  /*18970*/  LOP3.LUT R13, R13, 0x1f, RZ, 0xc0, !PT ;  /* 0x0000001f0d0d7812 */ /* 0x002fc600078ec0ff */
[----:B------:R-:W-:Y:S04]  /*18980*/  STL [R1+0x24c], RZ ;  /* 0x00024cff01007387 */ /* 0x000fe80000100800 */
[----:B------:R-:W-:Y:S04]  /*18990*/  STL [R1+0xc30], RZ ;  /* 0x000c30ff01007387 */ /* 0x000fe80000100800 */
[----:B------:R-:W-:Y:S04]  /*189a0*/  STL [R1+0xc34], RZ ;  /* 0x000c34ff01007387 */ /* 0x000fe80000100800 */
[----:B------:R-:W-:Y:S04]  /*189b0*/  STL [R1+0xc38], RZ ;  /* 0x000c38ff01007387 */ /* 0x000fe80000100800 */
[----:B------:R-:W-:Y:S01]  /*189c0*/  STL [R1+0xc3c], RZ ;  /* 0x000c3cff01007387 */ /* 0x000fe20000100800 */
[----:B0-----:R-:W-:-:S03]  /*189d0*/  IMAD.SHL.U32 R3, R13, 0x2, RZ ;  /* 0x000000020d037824 */ /* 0x001fc600078e00ff */
[----:B------:R-:W-:Y:S04]  /*189e0*/  STL [R1+0xc20], RZ ;  /* 0x000c20ff01007387 */ /* 0x000fe80000100800 */
[----:B------:R-:W-:Y:S04]  /*189f0*/  STL [R1+0xc24], RZ ;  /* 0x000c24ff01007387 */ /* 0x000fe80000100800 */
[----:B------:R-:W-:Y:S04]  /*18a00*/  STL [R1+0xc28], RZ ;  /* 0x000c28ff01007387 */ /* 0x000fe80000100800 */
[----:B------:R-:W-:Y:S04]  /*18a10*/  STL [R1+0xc2c], RZ ;  /* 0x000c2cff01007387 */ /* 0x000fe80000100800 */
[----:B------:R-:W2:Y:S04]  /*18a20*/  LDL.LU R13, [R1+0x720] ;  /* 0x00072000010d7983 */ /* 0x000ea80000300800 */
        /* <DEDUP_REMOVED lines=27> */
[----:B------:R-:W0:Y:S01]  /*18be0*/  S2R R15, SR_TID.X ;  /* 0x00000000000f7919 */ /* 0x000e220000002100 */
[----:B------:R-:W-:-:S04]  /*18bf0*/  IMAD.MOV.U32 R12, RZ, RZ, c[0x0][0x18c] ;  /* 0x00006300ff0c7624 */ /* 0x000fc800078e00ff */
[----:B------:R-:W-:Y:S02]  /*18c00*/  IMAD.SHL.U32 R4, R12, 0x40, RZ ;  /* 0x000000400c047824 */ /* 0x000fe400078e00ff */
[----:B------:R-:W-:-:S03]  /*18c10*/  IMAD.SHL.U32 R10, R10, 0x40, RZ ;  /* 0x000000400a0a7824 */ /* 0x000fc600078e00ff */
[----:B------:R-:W-:Y:S02]  /*18c20*/  SHF.R.S32.HI R2, RZ, 0x1f, R4 ;  /* 0x0000001fff027819 */ /* 0x000fe40000011404 */
[----:B------:R-:W-:Y:S02]  /*18c30*/  SHF.R.S32.HI R0, RZ, 0x1f, R10 ;  /* 0x0000001fff007819 */ /* 0x000fe4000001140a */
[----:B------:R-:W-:Y:S01]  /*18c40*/  SHF.L.U64.HI R2, R4, 0x1, R2 ;  /* 0x0000000104027819 */ /* 0x000fe20000010202 */
[C---:B0-----:R-:W-:Y:S02]  /*18c50*/  IMAD.SHL.U32 R14, R15.reuse, 0x2, RZ ;  /* 0x000000020f0e7824 */ /* 0x041fe400078e00ff */
[----:B------:R-:W-:Y:S01]  /*18c60*/  IMAD.SHL.U32 R15, R15, 0x80, RZ ;  /* 0x000000800f0f7824 */ /* 0x000fe200078e00ff */
[C---:B------:R-:W-:Y:S02]  /*18c70*/  LOP3.LUT R4, R3.reuse, 0x10, RZ, 0x3c, !PT ;  /* 0x0000001003047812 */ /* 0x040fe400078e3cff */
[----:B------:R-:W-:-:S02]  /*18c80*/  LOP3.LUT R6, R3, 0x20, RZ, 0x3c, !PT ;  /* 0x0000002003067812 */ /* 0x000fc400078e3cff */
[----:B------:R-:W-:Y:S02]  /*18c90*/  SHF.L.U64.HI R0, R10, 0x1, R0 ;  /* 0x000000010a007819 */ /* 0x000fe40000010200 */
[----:B--2---:R-:W-:-:S05]  /*18ca0*/  SHF.R.S32.HI R5, RZ, 0x6, R13 ;  /* 0x00000006ff057819 */ /* 0x004fca000001140d */
[----:B------:R0:W-:Y:S04]  /*18cb0*/  STL [R1+0x1dc4], R5 ;  /* 0x001dc40501007387 */ /* 0x0001e80000100800 */
[----:B------:R1:W-:Y:S04]  /*18cc0*/  STL [R1+0x2dc], RZ ;  /* 0x0002dcff01007387 */ /* 0x0003e80000100800 */
        /* <DEDUP_REMOVED lines=70> */
[----:B------:R-:W2:Y:S04]  /*19130*/  S2R R13, SR_TID.X ;  /* 0x00000000000d7919 */ /* 0x000ea80000002100 */
        /* <DEDUP_REMOVED lines=19> */
[----:B------:R1:W-:Y:S01]  /*19270*/  STL [R1+0x834], RZ ;  /* 0x000834ff01007387 */ /* 0x0003e20000100800 */
[----:B--2---:R-:W-:-:S03]  /*19280*/  LOP3.LUT R12, R13, 0x7, RZ, 0xc0, !PT ;  /* 0x000000070d0c7812 */ /* 0x004fc600078ec0ff */
[----:B------:R1:W-:Y:S04]  /*19290*/  STL [R1+0x838], RZ ;  /* 0x000838ff01007387 */ /* 0x0003e80000100800 */
[----:B------:R1:W-:Y:S01]  /*192a0*/  STL [R1+0x83c], RZ ;  /* 0x00083cff01007387 */ /* 0x0003e20000100800 */
[C---:B------:R-:W-:Y:S02]  /*192b0*/  IMAD R13, R12.reuse, 0x110, RZ ;  /* 0x000001100c0d7824 */ /* 0x040fe400078e02ff */
[----:B------:R-:W-:-:S03]  /*192c0*/  IMAD R12, R12, 0x90, RZ ;  /* 0x000000900c0c7824 */ /* 0x000fc600078e02ff */
[--C-:B------:R-:W-:Y:S02]  /*192d0*/  LOP3.LUT R13, R13, 0x10, R14.reuse, 0x78, !PT ;  /* 0x000000100d0d7812 */ /* 0x100fe400078e780e */
[----:B------:R-:W-:Y:S02]  /*192e0*/  LOP3.LUT R12, R12, 0x30, R14, 0x78, !PT ;  /* 0x000000300c0c7812 */ /* 0x000fe400078e780e */
[----:B------:R-:W-:Y:S02]  /*192f0*/  LOP3.LUT R13, R13, 0x800, R15, 0xf8, !PT ;  /* 0x000008000d0d7812 */ /* 0x000fe400078ef80f */
[----:B0-----:R-:W-:Y:S02]  /*19300*/  LOP3.LUT R5, R3, 0x30, RZ, 0x3c, !PT ;  /* 0x0000003003057812 */ /* 0x001fe400078e3cff */
[----:B------:R-:W-:Y:S02]  /*19310*/  LOP3.LUT R4, R12, 0x40, RZ, 0x3c, !PT ;  /* 0x000000400c047812 */ /* 0x000fe400078e3cff */
[----:B------:R-:W-:-:S02]  /*19320*/  LOP3.LUT R6, R13, 0x20, RZ, 0x3c, !PT ;  /* 0x000000200d067812 */ /* 0x000fc400078e3cff */
[C---:B------:R-:W-:Y:S02]  /*19330*/  LOP3.LUT R5, R13.reuse, 0x40, RZ, 0x3c, !PT ;  /* 0x000000400d057812 */ /* 0x040fe400078e3cff */
[----:B-1----:R-:W-:-:S06]  /*19340*/  LOP3.LUT R4, R13, 0x60, RZ, 0x3c, !PT ;  /* 0x000000600d047812 */ /* 0x002fcc00078e3cff */
.L_x_2:
[----:B------:R-:W2:Y:S01]  /*19350*/  LDL.64 R4, [R1+0xb38] ;  /* 0x000b380001047983 */ /* 0x000ea20000100a00 */
[----:B-----5:R-:W-:-:S03]  /*19360*/  IMAD.MOV.U32 R29, RZ, RZ, c[0x0][0x180] ;  /* 0x00006000ff1d7624 */ /* 0x020fc600078e00ff */
[----:B--2---:R0:W-:Y:S04]  /*19370*/  STL [R1+0x3a48], R5 ;  /* 0x003a480501007387 */ /* 0x0041e80000100800 */
[----:B0-----:R-:W2:Y:S04]  /*19380*/  LDL R5, [R1+0xde0] ;  /* 0x000de00001057983 */ /* 0x001ea80000100800 */
[----:B------:R-:W-:Y:S04]  /*19390*/  STL [R1+0x3858], R31 ;  /* 0x0038581f01007387 */ /* 0x000fe80000100800 */
        /* <DEDUP_REMOVED lines=201> */
[----:B------:R-:W-:Y:S01]  /*1a030*/  STL [R1+0x3504], R0 ;  /* 0x0035040001007387 */ /* 0x000fe20000100800 */
[----:B--2---:R-:W-:-:S03]  /*1a040*/  IMAD R29, R5, -0x40, R29 ;  /* 0xffffffc0051d7824 */ /* 0x004fc600078e021d */
[----:B------:R-:W-:Y:S04]  /*1a050*/  STL [R1+0x350c], R0 ;  /* 0x00350c0001007387 */ /* 0x000fe80000100800 */
[----:B------:R-:W-:Y:S04]  /*1a060*/  STL [R1+0x3514], R0 ;  /* 0x0035140001007387 */ /* 0x000fe80000100800 */
[----:B------:R0:W-:Y:S04]  /*1a070*/  STL [R1+0x2010], R2 ;  /* 0x0020100201007387 */ /* 0x0001e80000100800 */
[----:B0-----:R-:W2:Y:S04]  /*1a080*/  LDL.LU R2, [R1+0x1468] ;  /* 0x0014680001027983 */ /* 0x001ea80000300800 */
[----:B------:R-:W3:Y:S01]  /*1a090*/  LDL.LU R5, [R1+0x3a48] ;  /* 0x003a480001057983 */ /* 0x000ee20000300800 */
[----:B------:R-:W-:-:S02]  /*1a0a0*/  ISETP.GT.AND P0, PT, R29, RZ, PT ;  /* 0x000000ff1d00720c */ /* 0x000fc40003f04270 */
[----:B------:R-:W-:Y:S02]  /*1a0b0*/  PRMT R61, RZ, 0x7610, R61 ;  /* 0x00007610ff3d7816 */ /* 0x000fe4000000003d */
[----:B------:R-:W-:Y:S02]  /*1a0c0*/  PRMT R31, RZ, 0x7610, R31 ;  /* 0x00007610ff1f7816 */ /* 0x000fe4000000001f */
[----:B------:R-:W-:-:S07]  /*1a0d0*/  ISETP.GT.AND P1, PT, R29, 0x1, PT ;  /* 0x000000011d00780c */ /* 0x000fce0003f24270 */
[----:B---3--:R-:W3:Y:S04]  /*1a0e0*/  @P0 LDG.E.U16 R61, [R4.64] ;  /* 0x00000004043d0981 */ /* 0x008ee8000c1e1500 */
[----:B---3--:R0:W-:Y:S04]  /*1a0f0*/  STL [R1+0x340], R61 ;  /* 0x0003403d01007387 */ /* 0x0081e80000100800 */
[----:B0-----:R-:W3:Y:S04]  /*1a100*/  LDL.LU R61, [R1+0x3a44] ;  /* 0x003a4400013d7983 */ /* 0x001ee80000300800 */
[----:B------:R-:W4:Y:S01]  /*1a110*/  LDL.64 R4, [R1+0xb30] ;  /* 0x000b300001047983 */ /* 0x000f220000100a00 */
[----:B---3--:R-:W-:-:S03]  /*1a120*/  PRMT R61, RZ, 0x7610, R61 ;  /* 0x00007610ff3d7816 */ /* 0x008fc6000000003d */
[----:B----4-:R-:W3:Y:S04]  /*1a130*/  @P0 LDG.E.U16 R31, [R4.64] ;  /* 0x00000004041f0981 */ /* 0x010ee8000c1e1500 */
        /* <DEDUP_REMOVED lines=12> */
[----:B------:R-:W4:Y:S04]  /*1a200*/  LDL R4, [R1+0x1c28] ;  /* 0x001c280001047983 */ /* 0x000f280000100800 */
[----:B------:R-:W4:Y:S01]  /*1a210*/  LDL R5, [R1+0x1c2c] ;  /* 0x001c2c0001057983 */ /* 0x000f220000100800 */
[----:B------:R-:W-:-:S02]  /*1a220*/  ISETP.GT.AND P0, PT, R29, 0x2, PT ;  /* 0x000000021d00780c */ /* 0x000fc40003f04270 */
[----:B---3--:R-:W-:Y:S02]  /*1a230*/  PRMT R31, RZ, 0x7610, R31 ;  /* 0x00007610ff1f7816 */ /* 0x008fe4000000001f */
[----:B----4-:R-:W-:-:S04]  /*1a240*/  @P1 LOP3.LUT R5, R5, R4, RZ, 0x3c, !PT ;  /* 0x0000000405051212 */ /* 0x010fc800078e3cff */
[----:B------:R-:W-:-:S04]  /*1a250*/  @P1 LOP3.LUT R4, R5, R4, RZ, 0x3c, !PT ;  /* 0x0000000405041212 */ /* 0x000fc800078e3cff */
[----:B------:R-:W-:-:S05]  /*1a260*/  @P1 LOP3.LUT R5, R5, R4, RZ, 0x3c, !PT ;  /* 0x0000000405051212 */ /* 0x000fca00078e3cff */
[----:B------:R-:W3:Y:S04]  /*1a270*/  @P1 LDG.E.U16 R61, [R4.64] ;  /* 0x00000004043d1981 */ /* 0x000ee8000c1e1500 */
[----:B---3--:R0:W-:Y:S04]  /*1a280*/  STL [R1+0x330], R61 ;  /* 0x0003303d01007387 */ /* 0x0081e80000100800 */
[----:B0-----:R-:W3:Y:S04]  /*1a290*/  LDL.LU R61, [R1+0x3a34] ;  /* 0x003a3400013d7983 */ /* 0x001ee80000300800 */
[----:B------:R-:W4:Y:S04]  /*1a2a0*/  LDL R4, [R1+0x1c20] ;  /* 0x001c200001047983 */ /* 0x000f280000100800 */
[----:B------:R-:W4:Y:S01]  /*1a2b0*/  LDL R5, [R1+0x1c24] ;  /* 0x001c240001057983 */ /* 0x000f220000100800 */
[----:B---3--:R-:W-:-:S02]  /*1a2c0*/  PRMT R61, RZ, 0x7610, R61 ;  /* 0x00007610ff3d7816 */ /* 0x008fc4000000003d */
        /* <DEDUP_REMOVED lines=1099> */
[----:B------:R-:W-:-:S02]  /*1e780*/  PRMT R60, RZ, 0x7610, R60 ;  /* 0x00007610ff3c7816 */ /* 0x000fc4000000003c */
[----:B------:R-:W-:Y:S02]  /*1e790*/  PRMT R59, RZ, 0x7610, R59 ;  /* 0x00007610ff3b7816 */ /* 0x000fe4000000003b */
[----:B------:R-:W-:Y:S02]  /*1e7a0*/  PRMT R58, RZ, 0x7610, R58 ;  /* 0x00007610ff3a7816 */ /* 0x000fe4000000003a */
[----:B------:R-:W-:Y:S02]  /*1e7b0*/  ISETP.GT.AND P0, PT, R29, 0x20, PT ;  /* 0x000000201d00780c */ /* 0x000fe40003f04270 */
[----:B----4-:R-:W-:-:S04]  /*1e7c0*/  @P1 LOP3.LUT R5, R5, R4, RZ, 0x3c, !PT ;  /* 0x0000000405051212 */ /* 0x010fc800078e3cff */
[----:B------:R-:W-:-:S04]  /*1e7d0*/  @P1 LOP3.LUT R4, R5, R4, RZ, 0x3c, !PT ;  /* 0x0000000405041212 */ /* 0x000fc800078e3cff */
[----:B------:R-:W-:-:S05]  /*1e7e0*/  @P1 LOP3.LUT R5, R5, R4, RZ, 0x3c, !PT ;  /* 0x0000000405051212 */ /* 0x000fca00078e3cff */
[----:B------:R-:W4:Y:S04]  /*1e7f0*/  @P1 LDG.E.U16 R61, [R4.64] ;  /* 0x00000004043d1981 */ /* 0x000f28000c1e1500 */
[----:B----4-:R0:W-:Y:S04]  /*1e800*/  STL [R1+0x390], R61 ;  /* 0x0003903d01007387 */ /* 0x0101e80000100800 */
[----:B0-----:R-:W4:Y:S04]  /*1e810*/  LDL.LU R61, [R1+0x3854] ;  /* 0x00385400013d7983 */ /* 0x001f280000300800 */
[----:B------:R-:W2:Y:S04]  /*1e820*/  LDL R4, [R1+0x1860] ;  /* 0x0018600001047983 */ /* 0x000ea80000100800 */
[----:B------:R-:W2:Y:S02]  /*1e830*/  LDL R5, [R1+0x1864] ;  /* 0x0018640001057983 */ /* 0x000ea40000100800 */
[----:B--2---:R-:W-:-:S04]  /*1e840*/  @P1 LOP3.LUT R5, R5, R4, RZ, 0x3c, !PT ;  /* 0x0000000405051212 */ /* 0x004fc800078e3cff */
[----:B------:R-:W-:-:S04]  /*1e850*/  @P1 LOP3.LUT R4, R5, R4, RZ, 0x3c, !PT ;  /* 0x0000000405041212 */ /* 0x000fc800078e3cff */
[----:B------:R-:W-:-:S05]  /*1e860*/  @P1 LOP3.LUT R5, R5, R4, RZ, 0x3c, !PT ;  /* 0x0000000405051212 */ /* 0x000fca00078e3cff */
[----:B------:R-:W2:Y:S04]  /*1e870*/  @P1 LDG.E.U16 R60, [R4.64] ;  /* 0x00000004043c1981 */ /* 0x000ea8000c1e1500 */
[----:B--2---:R0:W-:Y:S04]  /*1e880*/  STL [R1+0x38c], R60 ;  /* 0x00038c3c01007387 */ /* 0x0041e80000100800 */
[----:B0-----:R-:W2:Y:S04]  /*1e890*/  LDL.LU R60, [R1+0x3850] ;  /* 0x00385000013c7983 */ /* 0x001ea80000300800 */
        /* <DEDUP_REMOVED lines=9> */
[----:B------:R-:W2:Y:S01]  /*1e930*/  LDL R5, [R1+0x1854] ;  /* 0x0018540001057983 */ /* 0x000ea20000100800 */
[----:B------:R-:W-:-:S02]  /*1e940*/  PRMT R57, RZ, 0x7610, R57 ;  /* 0x00007610ff397816 */ /* 0x000fc40000000039 */
        /* <DEDUP_REMOVED lines=9> */
[----:B------:R-:W-:Y:S02]  /*1e9e0*/  PRMT R55, RZ, 0x7610, R55 ;  /* 0x00007610ff377816 */ /* 0x000fe40000000037 */
[----:B------:R-:W-:Y:S02]  /*1e9f0*/  PRMT R3, RZ, 0x7610, R3 ;  /* 0x00007610ff037816 */ /* 0x000fe40000000003 */
[----:B------:R-:W-:Y:S02]  /*1ea00*/  ISETP.GT.AND P1, PT, R29, 0x21, PT ;  /* 0x000000211d00780c */ /* 0x000fe40003f24270 */
        /* <DEDUP_REMOVED lines=260> */
[----:B0-----:R-:W2:Y:S01]  /*1fa50*/  LDL.LU R26, [R1+0x37d4] ;  /* 0x0037d400011a7983 */ /* 0x001ea20000300800 */
[----:B------:R-:W2:Y:S02]  /*1fa60*/  LDL R4, [R1+0x1760] ;  /* 0x0017600001047983 */ /* 0x000ea40000100800 */
        /* <DEDUP_REMOVED lines=186> */
[----:B---3--:R-:W-:-:S02]  /*20610*/  PRMT R31, RZ, 0x7610, R31 ;  /* 0x00007610ff1f7816 */ /* 0x008fc4000000001f */
[----:B--2---:R-:W-:-:S04]  /*20620*/  @P0 LOP3.LUT R5, R5, R4, RZ, 0x3c, !PT ;  /* 0x0000000405050212 */ /* 0x004fc800078e3cff */
[----:B------:R-:W-:-:S04]  /*20630*/  @P0 LOP3.LUT R4, R5, R4, RZ, 0x3c, !PT ;  /* 0x0000000405040212 */ /* 0x000fc800078e3cff */
[----:B------:R-:W-:-:S05]  /*20640*/  @P0 LOP3.LUT R5, R5, R4, RZ, 0x3c, !PT ;  /* 0x0000000405050212 */ /* 0x000fca00078e3cff */
[----:B------:R0:W2:Y:S04]  /*20650*/  @P0 LDG.E.U16 R31, [R4.64] ;  /* 0x00000004041f0981 */ /* 0x0000a8000c1e1500 */
[----:B0-----:R-:W3:Y:S04]  /*20660*/  LDL R4, [R1+0x16b8] ;  /* 0x0016b80001047983 */ /* 0x001ee80000100800 */
[----:B------:R-:W3:Y:S01]  /*20670*/  LDL R5, [R1+0x16bc] ;  /* 0x0016bc0001057983 */ /* 0x000ee20000100800 */
[----:B------:R-:W-:-:S03]  /*20680*/  PRMT R7, RZ, 0x7610, R7 ;  /* 0x00007610ff077816 */ /* 0x000fc60000000007 */
[----:B--2---:R0:W-:Y:S04]  /*20690*/  STL [R1+0xc], R31 ;  /* 0x00000c1f01007387 */ /* 0x0041e80000100800 */
[----:B0-----:R-:W2:Y:S01]  /*206a0*/  LDL R31, [R1+0x169c] ;  /* 0x00169c00011f7983 */ /* 0x001ea20000100800 */
[----:B---3--:R-:W-:-:S04]  /*206b0*/  @P0 LOP3.LUT R5, R5, R4, RZ, 0x3c, !PT ;  /* 0x0000000405050212 */ /* 0x008fc800078e3cff */
[----:B------:R-:W-:-:S04]  /*206c0*/  @P0 LOP3.LUT R4, R5, R4, RZ, 0x3c, !PT ;  /* 0x0000000405040212 */ /* 0x000fc800078e3cff */
[----:B------:R-:W-:-:S05]  /*206d0*/  @P0 LOP3.LUT R5, R5, R4, RZ, 0x3c, !PT ;  /* 0x0000000405050212 */ /* 0x000fca00078e3cff */
[----:B------:R-:W3:Y:S04]  /*206e0*/  @P0 LDG.E.U16 R7, [R4.64] ;  /* 0x0000000404070981 */ /* 0x000ee8000c1e1500 */
[----:B---3--:R0:W-:Y:S04]  /*206f0*/  STL [R1+0x8], R7 ;  /* 0x0000080701007387 */ /* 0x0081e80000100800 */
[----:B0-----:R-:W3:Y:S01]  /*20700*/  LDL.LU R7, [R1+0x3780] ;  /* 0x0037800001077983 */ /* 0x001ee20000300800 */
        /* <DEDUP_REMOVED lines=16> */
[----:B------:R0:W2:Y:S04]  /*20810*/  @P1 LDG.E.U16 R0, [R4.64] ;  /* 0x0000000404001981 */ /* 0x0000a8000c1e1500 */
[----:B0-----:R-:W3:Y:S04]  /*20820*/  LDL R4, [R1+0x16a0] ;  /* 0x0016a00001047983 */ /* 0x001ee80000100800 */
[----:B------:R-:W3:Y:S01]  /*20830*/  LDL R5, [R1+0x16a4] ;  /* 0x0016a40001057983 */ /* 0x000ee20000100800 */
[----:B----4-:R-:W-:-:S03]  /*20840*/  PRMT R61, RZ, 0x7610, R61 ;  /* 0x00007610ff3d7816 */ /* 0x010fc6000000003d */
[----:B--2---:R-:W-:Y:S01]  /*20850*/  STL [R1+0x3760], R0 ;  /* 0x0037600001007387 */ /* 0x004fe20000100800 */
[----:B---3--:R-:W-:-:S04]  /*20860*/  @P1 LOP3.LUT R5, R5, R4, RZ, 0x3c, !PT ;  /* 0x0000000405051212 */ /* 0x008fc800078e3cff */
[----:B------:R-:W-:-:S04]  /*20870*/  @P1 LOP3.LUT R4, R5, R4, RZ, 0x3c, !PT ;  /* 0x0000000405041212 */ /* 0x000fc800078e3cff */
[----:B------:R-:W-:-:S05]  /*20880*/  @P1 LOP3.LUT R5, R5, R4, RZ, 0x3c, !PT ;  /* 0x0000000405051212 */ /* 0x000fca00078e3cff */
[----:B------:R0:W2:Y:S04]  /*20890*/  @P1 LDG.E.U16 R61, [R4.64] ;  /* 0x00000004043d1981 */ /* 0x0000a8000c1e1500 */
[----:B0-----:R-:W3:Y:S01]  /*208a0*/  LDL R5, [R1+0x1698] ;  /* 0x0016980001057983 */ /* 0x001ee20000100800 */
[----:B------:R-:W-:Y:S01]  /*208b0*/  PRMT R60, RZ, 0x7610, R60 ;  /* 0x00007610ff3c7816 */ /* 0x000fe2000000003c */
[----:B------:R-:W-:Y:S02]  /*208c0*/  @P1 IMAD.MOV.U32 R4, RZ, RZ, R31 ;  /* 0x000000ffff041224 */ /* 0x000fe400078e001f */
[----:B--2---:R-:W-:Y:S01]  /*208d0*/  STL [R1+0x3764], R61 ;  /* 0x0037643d01007387 */ /* 0x004fe20000100800 */
[----:B------:R-:W2:Y:S03]  /*208e0*/  LDL R31, [R1+0x167c] ;  /* 0x00167c00011f7983 */ /* 0x000ea60000100800 */
[----:B---3--:R0:W3:Y:S04]  /*208f0*/  @P1 LDG.E.U16 R60, [R4.64] ;  /* 0x00000004043c1981 */ /* 0x0080e8000c1e1500 */
[----:B0-----:R-:W4:Y:S04]  /*20900*/  LDL R4, [R1+0x1690] ;  /* 0x0016900001047983 */ /* 0x001f280000100800 */
[----:B------:R-:W4:Y:S01]  /*20910*/  LDL R5, [R1+0x1694] ;  /* 0x0016940001057983 */ /* 0x000f220000100800 */
[----:B------:R-:W-:-:S03]  /*20920*/  PRMT R59, RZ, 0x7610, R59 ;  /* 0x00007610ff3b7816 */ /* 0x000fc6000000003b */
[----:B---3--:R0:W-:Y:S04]  /*20930*/  STL [R1+0x3768], R60 ;  /* 0x0037683c01007387 */ /* 0x0081e80000100800 */
[----:B0-----:R-:W3:Y:S01]  /*20940*/  LDL R60, [R1+0x168c] ;  /* 0x00168c00013c7983 */ /* 0x001ee20000100800 */
[-C--:B----4-:R-:W-:Y:S02]  /*20950*/  @P1 LOP3.LUT R5, R5, R4.reuse, RZ, 0x3c, !PT ;  /* 0x0000000405051212 */ /* 0x090fe400078e3cff */
[----:B------:R-:W-:Y:S02]  /*20960*/  ISETP.GT.AND P0, PT, R29, 0x2e, PT ;  /* 0x0000002e1d00780c */ /* 0x000fe40003f04270 */
[----:B------:R-:W-:-:S04]  /*20970*/  @P1 LOP3.LUT R4, R5, R4, RZ, 0x3c, !PT ;  /* 0x0000000405041212 */ /* 0x000fc800078e3cff */
[----:B------:R-:W-:-:S05]  /*20980*/  @P1 LOP3.LUT R5, R5, R4, RZ, 0x3c, !PT ;  /* 0x0000000405051212 */ /* 0x000fca00078e3cff */
[----:B------:R0:W4:Y:S04]  /*20990*/  @P1 LDG.E.U16 R59, [R4.64] ;  /* 0x00000004043b1981 */ /* 0x000128000c1e1500 */
[----:B0-----:R-:W2:Y:S01]  /*209a0*/  LDL R5, [R1+0x1688] ;  /* 0x0016880001057983 */ /* 0x001ea20000100800 */
[----:B------:R-:W-:Y:S01]  /*209b0*/  PRMT R58, RZ, 0x7610, R58 ;  /* 0x00007610ff3a7816 */ /* 0x000fe2000000003a */
[----:B---3--:R-:W-:Y:S02]  /*209c0*/  @P0 IMAD.MOV.U32 R4, RZ, RZ, R60 ;  /* 0x000000ffff040224 */ /* 0x008fe400078e003c */
[----:B----4-:R0:W-:Y:S01]  /*209d0*/  STL [R1+0x376c], R59 ;  /* 0x00376c3b01007387 */ /* 0x0101e20000100800 */
[----:B------:R-:W-:Y:S01]  /*209e0*/  PRMT R57, RZ, 0x7610, R57 ;  /* 0x00007610ff397816 */ /* 0x000fe20000000039 */
[----:B------:R-:W3:Y:S02]  /*209f0*/  LDL R60, [R1+0x1668] ;  /* 0x00166800013c7983 */ /* 0x000ee40000100800 */
[----:B--2---:R1:W2:Y:S04]  /*20a00*/  @P0 LDG.E.U16 R58, [R4.64] ;  /* 0x00000004043a0981 */ /* 0x0042a8000c1e1500 */
[----:B0-----:R-:W4:Y:S04]  /*20a10*/  LDL R59, [R1+0x166c] ;  /* 0x00166c00013b7983 */ /* 0x001f280000100800 */
[----:B-1----:R-:W2:Y:S04]  /*20a20*/  LDL R4, [R1+0x1680] ;  /* 0x0016800001047983 */ /* 0x002ea80000100800 */
[----:B------:R-:W2:Y:S02]  /*20a30*/  LDL R5, [R1+0x1684] ;  /* 0x0016840001057983 */ /* 0x000ea40000100800 */
[----:B--2---:R-:W-:-:S04]  /*20a40*/  @P0 LOP3.LUT R5, R5, R4, RZ, 0x3c, !PT ;  /* 0x0000000405050212 */ /* 0x004fc800078e3cff */
[----:B------:R-:W-:-:S04]  /*20a50*/  @P0 LOP3.LUT R4, R5, R4, RZ, 0x3c, !PT ;  /* 0x0000000405040212 */ /* 0x000fc800078e3cff */
[----:B------:R-:W-:Y:S01]  /*20a60*/  @P0 LOP3.LUT R5, R5, R4, RZ, 0x3c, !PT ;  /* 0x0000000405050212 */ /* 0x000fe200078e3cff */
[----:B------:R0:W-:Y:S04]  /*20a70*/  STL [R1+0x3704], R58 ;  /* 0x0037043a01007387 */ /* 0x0001e80000100800 */
[----:B------:R1:W2:Y:S01]  /*20a80*/  @P0 LDG.E.U16 R57, [R4.64] ;  /* 0x0000000404390981 */ /* 0x0002a2000c1e1500 */
[----:B------:R-:W-:-:S03]  /*20a90*/  PRMT R56, RZ, 0x7610, R56 ;  /* 0x00007610ff387816 */ /* 0x000fc60000000038 */
[----:B0-----:R-:W3:Y:S04]  /*20aa0*/  LDL R58, [R1+0x1664] ;  /* 0x00166400013a7983 */ /* 0x001ee80000100800 */
[----:B-1----:R-:W3:Y:S01]  /*20ab0*/  LDL R5, [R1+0x1678] ;  /* 0x0016780001057983 */ /* 0x002ee20000100800 */
[----:B------:R-:W-:-:S03]  /*20ac0*/  @P0 IMAD.MOV.U32 R4, RZ, RZ, R31 ;  /* 0x000000ffff040224 */ /* 0x000fc600078e001f */
[----:B--2---:R0:W-:Y:S01]  /*20ad0*/  STL [R1+0x3708], R57 ;  /* 0x0037083901007387 */ /* 0x0041e20000100800 */
[----:B------:R-:W-:Y:S02]  /*20ae0*/  ISETP.GT.AND P1, PT, R29, 0x2f, PT ;  /* 0x0000002f1d00780c */ /* 0x000fe40003f24270 */
[----:B------:R-:W-:Y:S02]  /*20af0*/  PRMT R55, RZ, 0x7610, R55 ;  /* 0x00007610ff377816 */ /* 0x000fe40000000037 */
[----:B------:R-:W-:Y:S01]  /*20b00*/  PRMT R3, RZ, 0x7610, R3 ;  /* 0x00007610ff037816 */ /* 0x000fe20000000003 */
[----:B------:R-:W2:Y:S04]  /*20b10*/  LDL R31, [R1+0x165c] ;  /* 0x00165c00011f7983 */ /* 0x000ea80000100800 */
[----:B---3--:R1:W3:Y:S04]  /*20b20*/  @P0 LDG.E.U16 R56, [R4.64] ;  /* 0x0000000404380981 */ /* 0x0082e8000c1e1500 */
[----:B-1----:R-:W2:Y:S04]  /*20b30*/  LDL R4, [R1+0x1670] ;  /* 0x0016700001047983 */ /* 0x002ea80000100800 */
[----:B------:R-:W2:Y:S02]  /*20b40*/  LDL R5, [R1+0x1674] ;  /* 0x0016740001057983 */ /* 0x000ea40000100800 */
[----:B--2---:R-:W-:-:S04]  /*20b50*/  @P0 LOP3.LUT R5, R5, R4, RZ, 0x3c, !PT ;  /* 0x0000000405050212 */ /* 0x004fc800078e3cff */
[----:B------:R-:W-:-:S04]  /*20b60*/  @P0 LOP3.LUT R4, R5, R4, RZ, 0x3c, !PT ;  /* 0x0000000405040212 */ /* 0x000fc800078e3cff */
[----:B------:R-:W-:-:S05]  /*20b70*/  @P0 LOP3.LUT R5, R5, R4, RZ, 0x3c, !PT ;  /* 0x0000000405050212 */ /* 0x000fca00078e3cff */
[----:B------:R4:W2:Y:S02]  /*20b80*/  @P0 LDG.E.U16 R55, [R4.64] ;  /* 0x0000000404370981 */ /* 0x0008a4000c1e1500 */
[----:B----4-:R-:W-:Y:S02]  /*20b90*/  @P1 IMAD.MOV.U32 R4, RZ, RZ, R59 ;  /* 0x000000ffff041224 */ /* 0x010fe400078e003b */
[----:B------:R-:W-:-:S05]  /*20ba0*/  @P1 IMAD.MOV.U32 R5, RZ, RZ, R60 ;  /* 0x000000ffff051224 */ /* 0x000fca00078e003c */
[----:B------:R-:W4:Y:S04]  /*20bb0*/  @P1 LDG.E.U16 R3, [R4.64] ;  /* 0x0000000404031981 */ /* 0x000f28000c1e1500 */
[----:B---3--:R-:W-:Y:S04]  /*20bc0*/  STL [R1+0x370c], R56 ;  /* 0x00370c3801007387 */ /* 0x008fe80000100800 */
[----:B--2---:R-:W-:Y:S01]  /*20bd0*/  STL [R1+0x3710], R55 ;  /* 0x0037103701007387 */ /* 0x004fe20000100800 */
[----:B------:R-:W2:Y:S02]  /*20be0*/  LDL R60, [R1+0x1648] ;  /* 0x00164800013c7983 */ /* 0x000ea40000100800 */
[----:B------:R-:W3:Y:S01]  /*20bf0*/  LDL R59, [R1+0x164c] ;  /* 0x00164c00013b7983 */ /* 0x000ee20000100800 */
[----:B----4-:R-:W-:Y:S01]  /*20c00*/  STL [R1+0x350], R3 ;  /* 0x0003500301007387 */ /* 0x010fe20000100800 */
[----:B------:R-:W4:Y:S01]  /*20c10*/  LDL R5, [R1+0x1660] ;  /* 0x0016600001057983 */ /* 0x000f220000100800 */
[----:B0-----:R-:W-:Y:S01]  /*20c20*/  PRMT R57, RZ, 0x7610, R57 ;  /* 0x00007610ff397816 */ /* 0x001fe20000000039 */
[----:B------:R-:W-:Y:S01]  /*20c30*/  @P1 IMAD.MOV.U32 R4, RZ, RZ, R58 ;  /* 0x000000ffff041224 */ /* 0x000fe200078e003a */
[----:B------:R-:W-:Y:S01]  /*20c40*/  PRMT R30, RZ, 0x7610, R30 ;  /* 0x00007610ff1e7816 */ /* 0x000fe2000000001e */
[----:B------:R-:W2:Y:S04]  /*20c50*/  LDL R58, [R1+0x1640] ;  /* 0x00164000013a7983 */ /* 0x000ea80000100800 */
[----:B----4-:R0:W4:Y:S04]  /*20c60*/  @P1 LDG.E.U16 R57, [R4.64] ;  /* 0x0000000404391981 */ /* 0x010128000c1e1500 */
[----:B0-----:R-:W2:Y:S01]  /*20c70*/  LDL R5, [R1+0x1658] ;  /* 0x0016580001057983 */ /* 0x001ea20000100800 */
[----:B------:R-:W-:-:S03]  /*20c80*/  @P1 IMAD.MOV.U32 R4, RZ, RZ, R31 ;  /* 0x000000ffff041224 */ /* 0x000fc600078e001f */
[----:B----4-:R0:W-:Y:S01]  /*20c90*/  STL [R1+0x34c], R57 ;  /* 0x00034c3901007387 */ /* 0x0101e20000100800 */
[----:B------:R-:W-:Y:S01]  /*20ca0*/  ISETP.GT.AND P0, PT, R29, 0x30, PT ;  /* 0x000000301d00780c */ /* 0x000fe20003f04270 */
[----:B------:R-:W4:Y:S02]  /*20cb0*/  LDL R31, [R1+0x1638] ;  /* 0x00163800011f7983 */ /* 0x000f240000100800 */
[----:B--2---:R1:W2:Y:S04]  /*20cc0*/  @P1 LDG.E.U16 R30, [R4.64] ;  /* 0x00000004041e1981 */ /* 0x0042a8000c1e1500 */
[----:B0-----:R-:W3:Y:S04]  /*20cd0*/  LDL R57, [R1+0x1644] ;  /* 0x0016440001397983 */ /* 0x001ee80000100800 */
[----:B-1----:R-:W3:Y:S04]  /*20ce0*/  LDL R4, [R1+0x1650] ;  /* 0x0016500001047983 */ /* 0x002ee80000100800 */
[----:B------:R-:W3:Y:S01]  /*20cf0*/  LDL R5, [R1+0x1654] ;  /* 0x0016540001057983 */ /* 0x000ee20000100800 */
[----:B------:R-:W-:-:S02]  /*20d00*/  PRMT R61, RZ, 0x7610, R61 ;  /* 0x00007610ff3d7816 */ /* 0x000fc4000000003d */
[----:B------:R-:W-:Y:S02]  /*20d10*/  PRMT R54, RZ, 0x7610, R54 ;  /* 0x00007610ff367816 */ /* 0x000fe40000000036 */
[----:B------:R-:W-:Y:S01]  /*20d20*/  PRMT R53, RZ, 0x7610, R53 ;  /* 0x00007610ff357816 */ /* 0x000fe20000000035 */
[----:B--2---:R0:W-:Y:S04]  /*20d30*/  STL [R1+0x348], R30 ;  /* 0x0003481e01007387 */ /* 0x0041e80000100800 */
[----:B0-----:R-:W2:Y:S01]  /*20d40*/  LDL R30, [R1+0x163c] ;  /* 0x00163c00011e7983 */ /* 0x001ea20000100800 */
[----:B---3--:R-:W-:-:S04]  /*20d50*/  @P1 LOP3.LUT R5, R5, R4, RZ, 0x3c, !PT ;  /* 0x0000000405051212 */ /* 0x008fc800078e3cff */
[----:B------:R-:W-:-:S04]  /*20d60*/  @P1 LOP3.LUT R4, R5, R4, RZ, 0x3c, !PT ;  /* 0x0000000405041212 */ /* 0x000fc800078e3cff */
[----:B------:R-:W-:-:S05]  /*20d70*/  @P1 LOP3.LUT R5, R5, R4, RZ, 0x3c, !PT ;  /* 0x0000000405051212 */ /* 0x000fca00078e3cff */
[----:B------:R0:W3:Y:S02]  /*20d80*/  @P1 LDG.E.U16 R61, [R4.64] ;  /* 0x00000004043d1981 */ /* 0x0000e4000c1e1500 */
[----:B0-----:R-:W-:Y:S02]  /*20d90*/  @P0 IMAD.MOV.U32 R4, RZ, RZ, R59 ;  /* 0x000000ffff040224 */ /* 0x001fe400078e003b */
[----:B------:R-:W-:-:S05]  /*20da0*/  @P0 IMAD.MOV.U32 R5, RZ, RZ, R60 ;  /* 0x000000ffff050224 */ /* 0x000fca00078e003c */
[----:B------:R0:W3:Y:S02]  /*20db0*/  @P0 LDG.E.U16 R54, [R4.64] ;  /* 0x0000000404360981 */ /* 0x0000e4000c1e1500 */
[----:B0-----:R-:W-:Y:S02]  /*20dc0*/  @P0 IMAD.MOV.U32 R4, RZ, RZ, R57 ;  /* 0x000000ffff040224 */ /* 0x001fe400078e0039 */
[----:B------:R-:W-:-:S05]  /*20dd0*/  @P0 IMAD.MOV.U32 R5, RZ, RZ, R58 ;  /* 0x000000ffff050224 */ /* 0x000fca00078e003a */
[----:B------:R4:W3:Y:S01]  /*20de0*/  @P0 LDG.E.U16 R53, [R4.64] ;  /* 0x0000000404350981 */ /* 0x0008e2000c1e1500 */
[----:B------:R-:W-:Y:S01]  /*20df0*/  PRMT R52, RZ, 0x7610, R52 ;  /* 0x00007610ff347816 */ /* 0x000fe20000000034 */
[----:B----4-:R-:W-:Y:S02]  /*20e00*/  @P0 IMAD.MOV.U32 R5, RZ, RZ, R31 ;  /* 0x000000ffff050224 */ /* 0x010fe400078e001f */
[----:B--2---:R-:W-:-:S05]  /*20e10*/  @P0 IMAD.MOV.U32 R4, RZ, RZ, R30 ;  /* 0x000000ffff040224 */ /* 0x004fca00078e001e */
[----:B------:R-:W2:Y:S04]  /*20e20*/  @P0 LDG.E.U16 R52, [R4.64] ;  /* 0x0000000404340981 */ /* 0x000ea8000c1e1500 */
[----:B---3--:R0:W-:Y:S01]  /*20e30*/  STL [R1+0x344], R61 ;  /* 0x0003443d01007387 */ /* 0x0081e20000100800 */
[----:B------:R-:W3:Y:S03]  /*20e40*/  LDL R60, [R1+0x1634] ;  /* 0x00163400013c7983 */ /* 0x000ee60000100800 */
[----:B0-----:R-:W4:Y:S04]  /*20e50*/  LDL R61, [R1+0x1630] ;  /* 0x00163000013d7983 */ /* 0x001f280000100800 */
[----:B------:R0:W-:Y:S01]  /*20e60*/  STL [R1+0x3770], R54 ;  /* 0x0037703601007387 */ /* 0x0001e20000100800 */
[----:B------:R-:W4:Y:S02]  /*20e70*/  LDL R58, [R1+0x1628] ;  /* 0x00162800013a7983 */ /* 0x000f240000100800 */
[----:B------:R-:W4:Y:S01]  /*20e80*/  LDL R57, [R1+0x162c] ;  /* 0x00162c0001397983 */ /* 0x000f220000100800 */
[----:B------:R-:W-:Y:S01]  /*20e90*/  STL [R1+0x3774], R53 ;  /* 0x0037743501007387 */ /* 0x000fe20000100800 */
[----:B------:R-:W4:Y:S03]  /*20ea0*/  LDL R59, [R1+0x1620] ;  /* 0x00162000013b7983 */ /* 0x000f260000100800 */
[----:B0-----:R-:W4:Y:S01]  /*20eb0*/  LDL R54, [R1+0x1624] ;  /* 0x0016240001367983 */ /* 0x001f220000100800 */
[----:B------:R-:W-:-:S03]  /*20ec0*/  ISETP.GT.AND P1, PT, R29, 0x31, PT ;  /* 0x000000311d00780c */ /* 0x000fc60003f24270 */
[----:B------:R-:W4:Y:S04]  /*20ed0*/  LDL R31, [R1+0x1618] ;  /* 0x00161800011f7983 */ /* 0x000f280000100800 */
[----:B------:R-:W4:Y:S01]  /*20ee0*/  LDL R30, [R1+0x161c] ;  /* 0x00161c00011e7983 */ /* 0x000f220000100800 */
[----:B------:R-:W-:Y:S02]  /*20ef0*/  PRMT R51, RZ, 0x7610, R51 ;  /* 0x00007610ff337816 */ /* 0x000fe40000000033 */
[----:B------:R-:W-:Y:S01]  /*20f00*/  PRMT R50, RZ, 0x7610, R50 ;  /* 0x00007610ff327816 */ /* 0x000fe20000000032 */
[----:B--2---:R-:W-:Y:S01]  /*20f10*/  STL [R1+0x3778], R52 ;  /* 0x0037783401007387 */ /* 0x004fe20000100800 */
[----:B---3--:R-:W-:-:S03]  /*20f20*/  @P0 IMAD.MOV.U32 R4, RZ, RZ, R60 ;  /* 0x000000ffff040224 */ /* 0x008fc600078e003c */
[----:B------:R-:W2:Y:S01]  /*20f30*/  LDL R60, [R1+0x1614] ;  /* 0x00161400013c7983 */ /* 0x000ea20000100800 */
[----:B----4-:R-:W-:-:S03]  /*20f40*/  @P0 IMAD.MOV.U32 R5, RZ, RZ, R61 ;  /* 0x000000ffff050224 */ /* 0x010fc600078e003d */
[----:B------:R-:W3:Y:S04]  /*20f50*/  LDL R61, [R1+0x1610] ;  /* 0x00161000013d7983 */ /* 0x000ee80000100800 */
[----:B------:R0:W4:Y:S02]  /*20f60*/  @P0 LDG.E.U16 R51, [R4.64] ;  /* 0x0000000404330981 */ /* 0x000124000c1e1500 */
[----:B0-----:R-:W-:Y:S02]  /*20f70*/  @P1 IMAD.MOV.U32 R4, RZ, RZ, R57 ;  /* 0x000000ffff041224 */ /* 0x001fe400078e0039 */
[----:B------:R-:W-:Y:S01]  /*20f80*/  @P1 IMAD.MOV.U32 R5, RZ, RZ, R58 ;  /* 0x000000ffff051224 */ /* 0x000fe200078e003a */
[----:B------:R-:W4:Y:S04]  /*20f90*/  LDL R57, [R1+0x160c] ;  /* 0x00160c0001397983 */ /* 0x000f280000100800 */
[----:B------:R-:W4:Y:S04]  /*20fa0*/  LDL R58, [R1+0x1608] ;  /* 0x00160800013a7983 */ /* 0x000f280000100800 */
[----:B------:R0:W4:Y:S02]  /*20fb0*/  @P1 LDG.E.U16 R50, [R4.64] ;  /* 0x0000000404321981 */ /* 0x000124000c1e1500 */
[----:B0-----:R-:W-:-:S02]  /*20fc0*/  @P1 IMAD.MOV.U32 R4, RZ, RZ, R54 ;  /* 0x000000ffff041224 */ /* 0x001fc400078e0036 */
[----:B------:R-:W-:Y:S01]  /*20fd0*/  @P1 IMAD.MOV.U32 R5, RZ, RZ, R59 ;  /* 0x000000ffff051224 */ /* 0x000fe200078e003b */
[----:B------:R-:W4:Y:S04]  /*20fe0*/  LDL R54, [R1+0x1604] ;  /* 0x0016040001367983 */ /* 0x000f280000100800 */
[----:B------:R-:W4:Y:S01]  /*20ff0*/  LDL R59, [R1+0x1600] ;  /* 0x00160000013b7983 */ /* 0x000f220000100800 */
[----:B------:R-:W-:Y:S02]  /*21000*/  PRMT R49, RZ, 0x7610, R49 ;  /* 0x00007610ff317816 */ /* 0x000fe40000000031 */
[----:B------:R-:W-:Y:S02]  /*21010*/  PRMT R48, RZ, 0x7610, R48 ;  /* 0x00007610ff307816 */ /* 0x000fe40000000030 */
[----:B------:R-:W-:-:S02]  /*21020*/  ISETP.GT.AND P0, PT, R29, 0x32, PT ;  /* 0x000000321d00780c */ /* 0x000fc40003f04270 */
[----:B------:R0:W4:Y:S01]  /*21030*/  @P1 LDG.E.U16 R49, [R4.64] ;  /* 0x0000000404311981 */ /* 0x000122000c1e1500 */
[----:B------:R-:W-:Y:S01]  /*21040*/  PRMT R47, RZ, 0x7610, R47 ;  /* 0x00007610ff2f7816 */ /* 0x000fe2000000002f */
[----:B0-----:R-:W-:Y:S02]  /*21050*/  @P1 IMAD.MOV.U32 R4, RZ, RZ, R30 ;  /* 0x000000ffff041224 */ /* 0x001fe400078e001e */
[----:B------:R-:W-:Y:S01]  /*21060*/  @P1 IMAD.MOV.U32 R5, RZ, RZ, R31 ;  /* 0x000000ffff051224 */ /* 0x000fe200078e001f */
[----:B------:R-:W4:Y:S04]  /*21070*/  LDL R30, [R1+0x15fc] ;  /* 0x0015fc00011e7983 */ /* 0x000f280000100800 */
[----:B------:R-:W4:Y:S04]  /*21080*/  LDL R31, [R1+0x15f8] ;  /* 0x0015f800011f7983 */ /* 0x000f280000100800 */
[----:B------:R2:W4:Y:S01]  /*21090*/  @P1 LDG.E.U16 R48, [R4.64] ;  /* 0x0000000404301981 */ /* 0x000522000c1e1500 */
[----:B------:R-:W-:-:S02]  /*210a0*/  PRMT R46, RZ, 0x7610, R46 ;  /* 0x00007610ff2e7816 */ /* 0x000fc4000000002e */
[----:B------:R-:W-:Y:S01]  /*210b0*/  PRMT R45, RZ, 0x7610, R45 ;  /* 0x00007610ff2d7816 */ /* 0x000fe2000000002d */
[----:B--2---:R-:W-:Y:S02]  /*210c0*/  @P1 IMAD.MOV.U32 R4, RZ, RZ, R60 ;  /* 0x000000ffff041224 */ /* 0x004fe400078e003c */
[----:B---3--:R-:W-:-:S05]  /*210d0*/  @P1 IMAD.MOV.U32 R5, RZ, RZ, R61 ;  /* 0x000000ffff051224 */ /* 0x008fca00078e003d */
[----:B------:R4:W2:Y:S02]  /*210e0*/  @P1 LDG.E.U16 R47, [R4.64] ;  /* 0x00000004042f1981 */ /* 0x0008a4000c1e1500 */
[----:B----4-:R-:W-:Y:S02]  /*210f0*/  @P0 IMAD.MOV.U32 R4, RZ, RZ, R57 ;  /* 0x000000ffff040224 */ /* 0x010fe400078e0039 */
[----:B------:R-:W-:Y:S01]  /*21100*/  @P0 IMAD.MOV.U32 R5, RZ, RZ, R58 ;  /* 0x000000ffff050224 */ /* 0x000fe200078e003a */
[----:B------:R-:W3:Y:S04]  /*21110*/  LDL R57, [R1+0x15f4] ;  /* 0x0015f40001397983 */ /* 0x000ee80000100800 */
[----:B------:R-:W4:Y:S04]  /*21120*/  LDL R58, [R1+0x15f0] ;  /* 0x0015f000013a7983 */ /* 0x000f280000100800 */
[----:B------:R0:W2:Y:S02]  /*21130*/  @P0 LDG.E.U16 R46, [R4.64] ;  /* 0x00000004042e0981 */ /* 0x0000a4000c1e1500 */
[----:B0-----:R-:W-:-:S02]  /*21140*/  @P0 IMAD.MOV.U32 R4, RZ, RZ, R54 ;  /* 0x000000ffff040224 */ /* 0x001fc400078e0036 */
[----:B------:R-:W-:-:S05]  /*21150*/  @P0 IMAD.MOV.U32 R5, RZ, RZ, R59 ;  /* 0x000000ffff050224 */ /* 0x000fca00078e003b */
[----:B------:R0:W2:Y:S01]  /*21160*/  @P0 LDG.E.U16 R45, [R4.64] ;  /* 0x00000004042d0981 */ /* 0x0000a2000c1e1500 */
[----:B------:R-:W-:Y:S02]  /*21170*/  PRMT R44, RZ, 0x7610, R44 ;  /* 0x00007610ff2c7816 */ /* 0x000fe4000000002c */
[----:B------:R-:W-:Y:S01]  /*21180*/  PRMT R43, RZ, 0x7610, R43 ;  /* 0x00007610ff2b7816 */ /* 0x000fe2000000002b */
[----:B0-----:R-:W-:Y:S02]  /*21190*/  @P0 IMAD.MOV.U32 R4, RZ, RZ, R30 ;  /* 0x000000ffff040224 */ /* 0x001fe400078e001e */
[----:B------:R-:W-:-:S05]  /*211a0*/  @P0 IMAD.MOV.U32 R5, RZ, RZ, R31 ;  /* 0x000000ffff050224 */ /* 0x000fca00078e001f */
[----:B------:R3:W2:Y:S02]  /*211b0*/  @P0 LDG.E.U16 R44, [R4.64] ;  /* 0x00000004042c0981 */ /* 0x0006a4000c1e1500 */
[----:B---3--:R-:W-:Y:S02]  /*211c0*/  @P0 IMAD.MOV.U32 R4, RZ, RZ, R57 ;  /* 0x000000ffff040224 */ /* 0x008fe400078e0039 */
[----:B----4-:R-:W-:Y:S01]  /*211d0*/  @P0 IMAD.MOV.U32 R5, RZ, RZ, R58 ;  /* 0x000000ffff050224 */ /* 0x010fe200078e003a */
[----:B--2---:R-:W-:Y:S01]  /*211e0*/  STL [R1+0x3714], R46 ;  /* 0x0037142e01007387 */ /* 0x004fe20000100800 */
[----:B------:R-:W2:Y:S02]  /*211f0*/  LDL R61, [R1+0x15c8] ;  /* 0x0015c800013d7983 */ /* 0x000ea40000100800 */
[----:B------:R-:W3:Y:S01]  /*21200*/  LDL R60, [R1+0x15cc] ;  /* 0x0015cc00013c7983 */ /* 0x000ee20000100800 */
[----:B------:R2:W4:Y:S04]  /*21210*/  @P0 LDG.E.U16 R43, [R4.64] ;  /* 0x00000004042b0981 */ /* 0x000528000c1e1500 */
[----:B------:R-:W-:Y:S01]  /*21220*/  STL [R1+0x3718], R45 ;  /* 0x0037182d01007387 */ /* 0x000fe20000100800 */
[----:B------:R-:W4:Y:S02]  /*21230*/  LDL R54, [R1+0x15c4] ;  /* 0x0015c40001367983 */ /* 0x000f240000100800 */
[----:B------:R-:W4:Y:S01]  /*21240*/  LDL R59, [R1+0x15c0] ;  /* 0x0015c000013b7983 */ /* 0x000f220000100800 */
[----:B------:R-:W-:Y:S01]  /*21250*/  ISETP.GT.AND P1, PT, R29, 0x34, PT ;  /* 0x000000341d00780c */ /* 0x000fe20003f24270 */
[----:B------:R-:W4:Y:S04]  /*21260*/  LDL R31, [R1+0x15b8] ;  /* 0x0015b800011f7983 */ /* 0x000f280000100800 */
[----:B------:R-:W4:Y:S01]  /*21270*/  LDL R30, [R1+0x15bc] ;  /* 0x0015bc00011e7983 */ /* 0x000f220000100800 */
[----:B------:R-:W-:-:S03]  /*21280*/  PRMT R42, RZ, 0x7610, R42 ;  /* 0x00007610ff2a7816 */ /* 0x000fc6000000002a */
[----:B------:R-:W-:Y:S01]  /*21290*/  STL [R1+0x371c], R44 ;  /* 0x00371c2c01007387 */ /* 0x000fe20000100800 */
[----:B------:R-:W4:Y:S02]  /*212a0*/  LDL R58, [R1+0x15b0] ;  /* 0x0015b000013a7983 */ /* 0x000f240000100800 */
[----:B------:R-:W4:Y:S02]  /*212b0*/  LDL R57, [R1+0x15b4] ;  /* 0x0015b40001397983 */ /* 0x000f240000100800 */
[----:B--2---:R-:W-:Y:S02]  /*212c0*/  @P1 IMAD.MOV.U32 R5, RZ, RZ, R61 ;  /* 0x000000ffff051224 */ /* 0x004fe400078e003d */
[----:B---3--:R-:W-:Y:S01]  /*212d0*/  @P1 IMAD.MOV.U32 R4, RZ, RZ, R60 ;  /* 0x000000ffff041224 */ /* 0x008fe200078e003c */
[----:B----4-:R-:W-:Y:S01]  /*212e0*/  STL [R1+0x3720], R43 ;  /* 0x0037202b01007387 */ /* 0x010fe20000100800 */
[----:B------:R-:W2:Y:S02]  /*212f0*/  LDL R61, [R1+0x15a8] ;  /* 0x0015a800013d7983 */ /* 0x000ea40000100800 */
[----:B------:R-:W3:Y:S01]  /*21300*/  LDL R60, [R1+0x15ac] ;  /* 0x0015ac00013c7983 */ /* 0x000ee20000100800 */
[----:B------:R0:W4:Y:S02]  /*21310*/  @P1 LDG.E.U16 R42, [R4.64] ;  /* 0x00000004042a1981 */ /* 0x000124000c1e1500 */
[----:B0-----:R-:W-:-:S02]  /*21320*/  @P1 IMAD.MOV.U32 R4, RZ, RZ, R54 ;  /* 0x000000ffff041224 */ /* 0x001fc400078e0036 */
[----:B------:R-:W4:Y:S01]  /*21330*/  LDL R54, [R1+0x15a4] ;  /* 0x0015a40001367983 */ /* 0x000f220000100800 */
[----:B------:R-:W-:Y:S01]  /*21340*/  PRMT R41, RZ, 0x7610, R41 ;  /* 0x00007610ff297816 */ /* 0x000fe20000000029 */
[----:B------:R-:W-:Y:S01]  /*21350*/  @P1 IMAD.MOV.U32 R5, RZ, RZ, R59 ;  /* 0x000000ffff051224 */ /* 0x000fe200078e003b */
[----:B------:R-:W-:Y:S02]  /*21360*/  PRMT R40, RZ, 0x7610, R40 ;  /* 0x00007610ff287816 */ /* 0x000fe40000000028 */
[----:B------:R-:W-:Y:S01]  /*21370*/  ISETP.GT.AND P0, PT, R29, 0x35, PT ;  /* 0x000000351d00780c */ /* 0x000fe20003f04270 */
[----:B------:R-:W4:Y:S04]  /*21380*/  LDL R59, [R1+0x15a0] ;  /* 0x0015a000013b7983 */ /* 0x000f280000100800 */
[----:B------:R0:W4:Y:S01]  /*21390*/  @P1 LDG.E.U16 R41, [R4.64] ;  /* 0x0000000404291981 */ /* 0x000122000c1e1500 */
[----:B------:R-:W-:Y:S01]  /*213a0*/  PRMT R39, RZ, 0x7610, R39 ;  /* 0x00007610ff277816 */ /* 0x000fe20000000027 */
[----:B0-----:R-:W-:-:S02]  /*213b0*/  @P1 IMAD.MOV.U32 R4, RZ, RZ, R30 ;  /* 0x000000ffff041224 */ /* 0x001fc400078e001e */
[----:B------:R-:W-:Y:S01]  /*213c0*/  @P1 IMAD.MOV.U32 R5, RZ, RZ, R31 ;  /* 0x000000ffff051224 */ /* 0x000fe200078e001f */
[----:B------:R-:W4:Y:S04]  /*213d0*/  LDL R30, [R1+0x159c] ;  /* 0x00159c00011e7983 */ /* 0x000f280000100800 */
[----:B------:R-:W4:Y:S04]  /*213e0*/  LDL R31, [R1+0x1598] ;  /* 0x00159800011f7983 */ /* 0x000f280000100800 */
[----:B------:R0:W4:Y:S01]  /*213f0*/  @P1 LDG.E.U16 R40, [R4.64] ;  /* 0x0000000404281981 */ /* 0x000122000c1e1500 */
[----:B------:R-:W-:Y:S01]  /*21400*/  PRMT R38, RZ, 0x7610, R38 ;  /* 0x00007610ff267816 */ /* 0x000fe20000000026 */
[----:B0-----:R-:W-:-:S02]  /*21410*/  @P1 IMAD.MOV.U32 R4, RZ, RZ, R57 ;  /* 0x000000ffff041224 */ /* 0x001fc400078e0039 */
[----:B------:R-:W-:Y:S01]  /*21420*/  @P1 IMAD.MOV.U32 R5, RZ, RZ, R58 ;  /* 0x000000ffff051224 */ /* 0x000fe200078e003a */
[----:B------:R-:W4:Y:S04]  /*21430*/  LDL R57, [R1+0x1594] ;  /* 0x0015940001397983 */ /* 0x000f280000100800 */
[----:B------:R-:W4:Y:S04]  /*21440*/  LDL R58, [R1+0x1590] ;  /* 0x00159000013a7983 */ /* 0x000f280000100800 */
[----:B------:R2:W4:Y:S02]  /*21450*/  @P1 LDG.E.U16 R39, [R4.64] ;  /* 0x0000000404271981 */ /* 0x000524000c1e1500 */
[----:B--2---:R-:W-:-:S02]  /*21460*/  @P0 IMAD.MOV.U32 R5, RZ, RZ, R61 ;  /* 0x000000ffff050224 */ /* 0x004fc400078e003d */
[----:B---3--:R-:W-:Y:S01]  /*21470*/  @P0 IMAD.MOV.U32 R4, RZ, RZ, R60 ;  /* 0x000000ffff040224 */ /* 0x008fe200078e003c */
[----:B------:R-:W2:Y:S01]  /*21480*/  LDL R61, [R1+0x1588] ;  /* 0x00158800013d7983 */ /* 0x000ea20000100800 */
[----:B------:R-:W-:Y:S02]  /*21490*/  PRMT R37, RZ, 0x7610, R37 ;  /* 0x00007610ff257816 */ /* 0x000fe40000000025 */
[----:B------:R-:W-:Y:S02]  /*214a0*/  PRMT R36, RZ, 0x7610, R36 ;  /* 0x00007610ff247816 */ /* 0x000fe40000000024 */
[----:B------:R-:W-:Y:S01]  /*214b0*/  ISETP.GT.AND P1, PT, R29, 0x36, PT ;  /* 0x000000361d00780c */ /* 0x000fe20003f24270 */
[----:B------:R4:W3:Y:S01]  /*214c0*/  @P0 LDG.E.U16 R38, [R4.64] ;  /* 0x0000000404260981 */ /* 0x0008e2000c1e1500 */
[----:B------:R-:W-:Y:S02]  /*214d0*/  PRMT R35, RZ, 0x7610, R35 ;  /* 0x00007610ff237816 */ /* 0x000fe40000000023 */
[----:B------:R-:W-:Y:S01]  /*214e0*/  PRMT R34, RZ, 0x7610, R34 ;  /* 0x00007610ff227816 */ /* 0x000fe20000000022 */
[----:B------:R-:W3:Y:S01]  /*214f0*/  LDL R60, [R1+0x1540] ;  /* 0x00154000013c7983 */ /* 0x000ee20000100800 */
[----:B----4-:R-:W-:-:S03]  /*21500*/  @P0 IMAD.MOV.U32 R4, RZ, RZ, R54 ;  /* 0x000000ffff040224 */ /* 0x010fc600078e0036 */
[----:B------:R-:W4:Y:S01]  /*21510*/  LDL R54, [R1+0x158c] ;  /* 0x00158c0001367983 */ /* 0x000f220000100800 */
[----:B------:R-:W-:Y:S02]  /*21520*/  @P0 IMAD.MOV.U32 R5, RZ, RZ, R59 ;  /* 0x000000ffff050224 */ /* 0x000fe400078e003b */
[----:B------:R-:W3:Y:S03]  /*21530*/  LDL R59, [R1+0x1544] ;  /* 0x00154400013b7983 */ /* 0x000ee60000100800 */
[----:B------:R0:W3:Y:S02]  /*21540*/  @P0 LDG.E.U16 R37, [R4.64] ;  /* 0x0000000404250981 */ /* 0x0000e4000c1e1500 */
[----:B0-----:R-:W-:Y:S02]  /*21550*/  @P0 IMAD.MOV.U32 R4, RZ, RZ, R30 ;  /* 0x000000ffff040224 */ /* 0x001fe400078e001e */
[----:B------:R-:W-:Y:S01]  /*21560*/  @P0 IMAD.MOV.U32 R5, RZ, RZ, R31 ;  /* 0x000000ffff050224 */ /* 0x000fe200078e001f */
[----:B------:R-:W3:Y:S04]  /*21570*/  LDL R30, [R1+0x154c] ;  /* 0x00154c00011e7983 */ /* 0x000ee80000100800 */
[----:B------:R-:W3:Y:S04]  /*21580*/  LDL R31, [R1+0x1548] ;  /* 0x00154800011f7983 */ /* 0x000ee80000100800 */
[----:B------:R0:W3:Y:S02]  /*21590*/  @P0 LDG.E.U16 R36, [R4.64] ;  /* 0x0000000404240981 */ /* 0x0000e4000c1e1500 */
[----:B0-----:R-:W-:-:S02]  /*215a0*/  @P0 IMAD.MOV.U32 R4, RZ, RZ, R57 ;  /* 0x000000ffff040224 */ /* 0x001fc400078e0039 */
[----:B------:R-:W-:Y:S01]  /*215b0*/  @P0 IMAD.MOV.U32 R5, RZ, RZ, R58 ;  /* 0x000000ffff050224 */ /* 0x000fe200078e003a */
[----:B------:R-:W3:Y:S04]  /*215c0*/  LDL R57, [R1+0x153c] ;  /* 0x00153c0001397983 */ /* 0x000ee80000100800 */
[----:B------:R-:W3:Y:S04]  /*215d0*/  LDL R58, [R1+0x1538] ;  /* 0x00153800013a7983 */ /* 0x000ee80000100800 */
[----:B------:R2:W3:Y:S02]  /*215e0*/  @P0 LDG.E.U16 R35, [R4.64] ;  /* 0x0000000404230981 */ /* 0x0004e4000c1e1500 */
[----:B--2---:R-:W-:-:S02]  /*215f0*/  @P1 IMAD.MOV.U32 R5, RZ, RZ, R61 ;  /* 0x000000ffff051224 */ /* 0x004fc400078e003d */
[----:B----4-:R-:W-:Y:S01]  /*21600*/  @P1 IMAD.MOV.U32 R4, RZ, RZ, R54 ;  /* 0x000000ffff041224 */ /* 0x010fe200078e0036 */
[----:B------:R-:W-:Y:S01]  /*21610*/  ISETP.GT.AND P0, PT, R29, 0x38, PT ;  /* 0x000000381d00780c */ /* 0x000fe20003f04270 */
[----:B------:R-:W2:Y:S04]  /*21620*/  LDL R61, [R1+0x1530] ;  /* 0x00153000013d7983 */ /* 0x000ea80000100800 */
[----:B------:R3:W4:Y:S04]  /*21630*/  @P1 LDG.E.U16 R34, [R4.64] ;  /* 0x0000000404221981 */ /* 0x000728000c1e1500 */
[----:B------:R-:W2:Y:S04]  /*21640*/  LDL R54, [R1+0x1534] ;  /* 0x0015340001367983 */ /* 0x000ea80000100800 */
[----:B---3--:R-:W-:-:S02]  /*21650*/  @P0 IMAD.MOV.U32 R4, RZ, RZ, R30 ;  /* 0x000000ffff040224 */ /* 0x008fc400078e001e */
[----:B------:R-:W-:Y:S01]  /*21660*/  @P0 IMAD.MOV.U32 R5, RZ, RZ, R31 ;  /* 0x000000ffff050224 */ /* 0x000fe200078e001f */
[----:B------:R-:W-:Y:S02]  /*21670*/  PRMT R28, RZ, 0x7610, R28 ;  /* 0x00007610ff1c7816 */ /* 0x000fe4000000001c */
[----:B------:R-:W-:-:S04]  /*21680*/  PRMT R27, RZ, 0x7610, R27 ;  /* 0x00007610ff1b7816 */ /* 0x000fc8000000001b */
[----:B------:R0:W3:Y:S04]  /*21690*/  @P0 LDG.E.U16 R28, [R4.64] ;  /* 0x00000004041c0981 */ /* 0x0000e8000c1e1500 */
[----:B----4-:R1:W-:Y:S01]  /*216a0*/  STL [R1+0x3724], R34 ;  /* 0x0037242201007387 */ /* 0x0103e20000100800 */
[----:B------:R-:W4:Y:S02]  /*216b0*/  LDL R31, [R1+0x14c8] ;  /* 0x0014c800011f7983 */ /* 0x000f240000100800 */
[----:B------:R-:W3:Y:S02]  /*216c0*/  LDL R30, [R1+0x14cc] ;  /* 0x0014cc00011e7983 */ /* 0x000ee40000100800 */
[----:B0-----:R-:W-:Y:S02]  /*216d0*/  @P0 IMAD.MOV.U32 R4, RZ, RZ, R59 ;  /* 0x000000ffff040224 */ /* 0x001fe400078e003b */
[----:B------:R-:W-:Y:S01]  /*216e0*/  @P0 IMAD.MOV.U32 R5, RZ, RZ, R60 ;  /* 0x000000ffff050224 */ /* 0x000fe200078e003c */
[----:B------:R-:W3:Y:S04]  /*216f0*/  LDL R59, [R1+0x14c4] ;  /* 0x0014c400013b7983 */ /* 0x000ee80000100800 */
[----:B------:R-:W3:Y:S04]  /*21700*/  LDL R60, [R1+0x14c0] ;  /* 0x0014c000013c7983 */ /* 0x000ee80000100800 */
[----:B------:R0:W3:Y:S01]  /*21710*/  @P0 LDG.E.U16 R27, [R4.64] ;  /* 0x00000004041b0981 */ /* 0x0000e2000c1e1500 */
[----:B------:R-:W-:-:S02]  /*21720*/  PRMT R26, RZ, 0x7610, R26 ;  /* 0x00007610ff1a7816 */ /* 0x000fc4000000001a */
[----:B------:R-:W-:Y:S02]  /*21730*/  ISETP.GT.AND P2, PT, R29, 0x3c, PT ;  /* 0x0000003c1d00780c */ /* 0x000fe40003f44270 */
[----:B------:R-:W-:Y:S01]  /*21740*/  PRMT R25, RZ, 0x7610, R25 ;  /* 0x00007610ff197816 */ /* 0x000fe20000000019 */
[----:B-1----:R-:W3:Y:S01]  /*21750*/  LDL R34, [R1+0x14b4] ;  /* 0x0014b40001227983 */ /* 0x002ee20000100800 */
[----:B0-----:R-:W-:Y:S02]  /*21760*/  @P0 IMAD.MOV.U32 R4, RZ, RZ, R57 ;  /* 0x000000ffff040224 */ /* 0x001fe400078e0039 */
[----:B------:R-:W-:Y:S01]  /*21770*/  @P0 IMAD.MOV.U32 R5, RZ, RZ, R58 ;  /* 0x000000ffff050224 */ /* 0x000fe200078e003a */
[----:B------:R-:W3:Y:S04]  /*21780*/  LDL R57, [R1+0x14bc] ;  /* 0x0014bc0001397983 */ /* 0x000ee80000100800 */
[----:B------:R-:W3:Y:S04]  /*21790*/  LDL R58, [R1+0x14b8] ;  /* 0x0014b800013a7983 */ /* 0x000ee80000100800 */
[----:B------:R2:W3:Y:S02]  /*217a0*/  @P0 LDG.E.U16 R26, [R4.64] ;  /* 0x00000004041a0981 */ /* 0x0004e4000c1e1500 */
[----:B--2---:R-:W-:-:S02]  /*217b0*/  @P0 IMAD.MOV.U32 R4, RZ, RZ, R54 ;  /* 0x000000ffff040224 */ /* 0x004fc400078e0036 */
[----:B------:R-:W-:Y:S01]  /*217c0*/  @P0 IMAD.MOV.U32 R5, RZ, RZ, R61 ;  /* 0x000000ffff050224 */ /* 0x000fe200078e003d */
[----:B------:R-:W2:Y:S04]  /*217d0*/  LDL R54, [R1+0x14b0] ;  /* 0x0014b00001367983 */ /* 0x000ea80000100800 */
[----:B------:R4:W2:Y:S02]  /*217e0*/  @P0 LDG.E.U16 R25, [R4.64] ;  /* 0x0000000404190981 */ /* 0x0008a4000c1e1500 */
[----:B----4-:R-:W-:Y:S02]  /*217f0*/  @P2 IMAD.MOV.U32 R5, RZ, RZ, R31 ;  /* 0x000000ffff052224 */ /* 0x010fe400078e001f */
[----:B---3--:R-:W-:Y:S01]  /*21800*/  @P2 IMAD.MOV.U32 R4, RZ, RZ, R30 ;  /* 0x000000ffff042224 */ /* 0x008fe200078e001e */
[----:B------:R-:W3:Y:S04]  /*21810*/  LDL R31, [R1+0x1580] ;  /* 0x00158000011f7983 */ /* 0x000ee80000100800 */
[----:B------:R-:W4:Y:S01]  /*21820*/  LDL R30, [R1+0x1584] ;  /* 0x00158400011e7983 */ /* 0x000f220000100800 */
[----:B------:R-:W-:-:S02]  /*21830*/  PRMT R24, RZ, 0x7610, R24 ;  /* 0x00007610ff187816 */ /* 0x000fc40000000018 */
[----:B------:R-:W-:-:S04]  /*21840*/  PRMT R23, RZ, 0x7610, R23 ;  /* 0x00007610ff177816 */ /* 0x000fc80000000017 */
[----:B------:R0:W4:Y:S01]  /*21850*/  @P2 LDG.E.U16 R24, [R4.64] ;  /* 0x0000000404182981 */ /* 0x000122000c1e1500 */
[----:B------:R-:W-:Y:S01]  /*21860*/  PRMT R22, RZ, 0x7610, R22 ;  /* 0x00007610ff167816 */ /* 0x000fe20000000016 */
[----:B0-----:R-:W-:Y:S02]  /*21870*/  @P2 IMAD.MOV.U32 R4, RZ, RZ, R59 ;  /* 0x000000ffff042224 */ /* 0x001fe400078e003b */
        /* <DEDUP_REMOVED lines=12> */
[----:B--2---:R-:W-:Y:S01]  /*21940*/  @P2 IMAD.MOV.U32 R5, RZ, RZ, R54 ;  /* 0x000000ffff052224 */ /* 0x004fe200078e0036 */
[----:B------:R-:W2:Y:S04]  /*21950*/  LDL R34, [R1+0x151c] ;  /* 0x00151c0001227983 */ /* 0x000ea80000100800 */
[----:B------:R-:W2:Y:S04]  /*21960*/  LDL R54, [R1+0x1518] ;  /* 0x0015180001367983 */ /* 0x000ea80000100800 */
[----:B------:R3:W2:Y:S02]  /*21970*/  @P2 LDG.E.U16 R21, [R4.64] ;  /* 0x0000000404152981 */ /* 0x0006a4000c1e1500 */
[----:B---3--:R-:W-:-:S02]  /*21980*/  @P1 IMAD.MOV.U32 R5, RZ, RZ, R31 ;  /* 0x000000ffff051224 */ /* 0x008fc400078e001f */
[----:B----4-:R-:W-:Y:S01]  /*21990*/  @P1 IMAD.MOV.U32 R4, RZ, RZ, R30 ;  /* 0x000000ffff041224 */ /* 0x010fe200078e001e */
[----:B------:R-:W3:Y:S04]  /*219a0*/  LDL R31, [R1+0x1510] ;  /* 0x00151000011f7983 */ /* 0x000ee80000100800 */
[----:B------:R-:W4:Y:S04]  /*219b0*/  LDL R30, [R1+0x1514] ;  /* 0x00151400011e7983 */ /* 0x000f280000100800 */
[----:B------:R0:W4:Y:S01]  /*219c0*/  @P1 LDG.E.U16 R33, [R4.64] ;  /* 0x0000000404211981 */ /* 0x000122000c1e1500 */
[----:B------:R-:W-:-:S02]  /*219d0*/  ISETP.GT.AND P0, PT, R29, 0x39, PT ;  /* 0x000000391d00780c */ /* 0x000fc40003f04270 */
[----:B------:R-:W-:Y:S02]  /*219e0*/  PRMT R20, RZ, 0x7610, R20 ;  /* 0x00007610ff147816 */ /* 0x000fe40000000014 */
[----:B------:R-:W-:Y:S02]  /*219f0*/  PRMT R19, RZ, 0x7610, R19 ;  /* 0x00007610ff137816 */ /* 0x000fe40000000013 */
[----:B------:R-:W-:-:S07]  /*21a00*/  PRMT R18, RZ, 0x7610, R18 ;  /* 0x00007610ff127816 */ /* 0x000fce0000000012 */
[----:B0-----:R-:W-:Y:S02]  /*21a10*/  @P0 IMAD.MOV.U32 R4, RZ, RZ, R59 ;  /* 0x000000ffff040224 */ /* 0x001fe400078e003b */
[----:B------:R-:W-:-:S05]  /*21a20*/  @P0 IMAD.MOV.U32 R5, RZ, RZ, R60 ;  /* 0x000000ffff050224 */ /* 0x000fca00078e003c */
[----:B------:R0:W4:Y:S02]  /*21a30*/  @P0 LDG.E.U16 R20, [R4.64] ;  /* 0x0000000404140981 */ /* 0x000124000c1e1500 */
[----:B0-----:R-:W-:Y:S02]  /*21a40*/  @P0 IMAD.MOV.U32 R4, RZ, RZ, R57 ;  /* 0x000000ffff040224 */ /* 0x001fe400078e0039 */
[----:B------:R-:W-:-:S05]  /*21a50*/  @P0 IMAD.MOV.U32 R5, RZ, RZ, R58 ;  /* 0x000000ffff050224 */ /* 0x000fca00078e003a */
[----:B------:R2:W4:Y:S01]  /*21a60*/  @P0 LDG.E.U16 R19, [R4.64] ;  /* 0x0000000404130981 */ /* 0x000522000c1e1500 */
[----:B------:R-:W-:Y:S01]  /*21a70*/  PRMT R17, RZ, 0x7610, R17 ;  /* 0x00007610ff117816 */ /* 0x000fe20000000011 */
[----:B--2---:R-:W-:Y:S02]  /*21a80*/  @P0 IMAD.MOV.U32 R4, RZ, RZ, R34 ;  /* 0x000000ffff040224 */ /* 0x004fe400078e0022 */
[----:B------:R-:W-:-:S05]  /*21a90*/  @P0 IMAD.MOV.U32 R5, RZ, RZ, R54 ;  /* 0x000000ffff050224 */ /* 0x000fca00078e0036 */
[----:B------:R3:W2:Y:S02]  /*21aa0*/  @P0 LDG.E.U16 R18, [R4.64] ;  /* 0x0000000404120981 */ /* 0x0006a4000c1e1500 */
[----:B---3--:R-:W-:Y:S02]  /*21ab0*/  @P0 IMAD.MOV.U32 R5, RZ, RZ, R31 ;  /* 0x000000ffff050224 */ /* 0x008fe400078e001f */
[----:B----4-:R-:W-:Y:S01]  /*21ac0*/  @P0 IMAD.MOV.U32 R4, RZ, RZ, R30 ;  /* 0x000000ffff040224 */ /* 0x010fe200078e001e */
[----:B------:R-:W-:Y:S01]  /*21ad0*/  STL [R1+0x3728], R33 ;  /* 0x0037282101007387 */ /* 0x000fe20000100800 */
[----:B------:R-:W3:Y:S02]  /*21ae0*/  LDL R61, [R1+0x14ac] ;  /* 0x0014ac00013d7983 */ /* 0x000ee40000100800 */
[----:B------:R-:W4:Y:S02]  /*21af0*/  LDL R60, [R1+0x14a0] ;  /* 0x0014a000013c7983 */ /* 0x000f240000100800 */
[----:B------:R-:W2:Y:S01]  /*21b00*/  LDL R59, [R1+0x14a4] ;  /* 0x0014a400013b7983 */ /* 0x000ea20000100800 */
[----:B------:R0:W2:Y:S01]  /*21b10*/  @P0 LDG.E.U16 R17, [R4.64] ;  /* 0x0000000404110981 */ /* 0x0000a2000c1e1500 */
[----:B------:R-:W-:-:S03]  /*21b20*/  ISETP.GT.AND P2, PT, R29, 0x3d, PT ;  /* 0x0000003d1d00780c */ /* 0x000fc60003f44270 */
[----:B------:R-:W2:Y:S04]  /*21b30*/  LDL R58, [R1+0x1498] ;  /* 0x00149800013a7983 */ /* 0x000ea80000100800 */
[----:B------:R-:W2:Y:S04]  /*21b40*/  LDL R57, [R1+0x149c] ;  /* 0x00149c0001397983 */ /* 0x000ea80000100800 */
[----:B------:R-:W2:Y:S04]  /*21b50*/  LDL R54, [R1+0x1490] ;  /* 0x0014900001367983 */ /* 0x000ea80000100800 */
[----:B------:R-:W2:Y:S01]  /*21b60*/  LDL R34, [R1+0x1494] ;  /* 0x0014940001227983 */ /* 0x000ea20000100800 */
[----:B------:R-:W-:-:S03]  /*21b70*/  PRMT R16, RZ, 0x7610, R16 ;  /* 0x00007610ff107816 */ /* 0x000fc60000000010 */
[----:B------:R-:W2:Y:S04]  /*21b80*/  LDL R31, [R1+0x1578] ;  /* 0x00157800011f7983 */ /* 0x000ea80000100800 */
[----:B0-----:R-:W2:Y:S04]  /*21b90*/  LDL R5, [R1+0x14a8] ;  /* 0x0014a80001057983 */ /* 0x001ea80000100800 */
[----:B------:R-:W4:Y:S01]  /*21ba0*/  LDL R30, [R1+0x157c] ;  /* 0x00157c00011e7983 */ /* 0x000f220000100800 */
[----:B------:R-:W-:Y:S01]  /*21bb0*/  PRMT R15, RZ, 0x7610, R15 ;  /* 0x00007610ff0f7816 */ /* 0x000fe2000000000f */
[----:B---3--:R-:W-:-:S05]  /*21bc0*/  @P2 IMAD.MOV.U32 R4, RZ, RZ, R61 ;  /* 0x000000ffff042224 */ /* 0x008fca00078e003d */
[----:B--2---:R0:W2:Y:S02]  /*21bd0*/  @P2 LDG.E.U16 R16, [R4.64] ;  /* 0x0000000404102981 */ /* 0x0040a4000c1e1500 */
[----:B0-----:R-:W-:Y:S02]  /*21be0*/  @P2 IMAD.MOV.U32 R4, RZ, RZ, R59 ;  /* 0x000000ffff042224 */ /* 0x001fe400078e003b */
[----:B----4-:R-:W-:Y:S01]  /*21bf0*/  @P2 IMAD.MOV.U32 R5, RZ, RZ, R60 ;  /* 0x000000ffff052224 */ /* 0x010fe200078e003c */
[----:B------:R-:W3:Y:S04]  /*21c00*/  LDL R59, [R1+0x1574] ;  /* 0x00157400013b7983 */ /* 0x000ee80000100800 */
[----:B------:R-:W4:Y:S04]  /*21c10*/  LDL R60, [R1+0x1570] ;  /* 0x00157000013c7983 */ /* 0x000f280000100800 */
[----:B------:R0:W2:Y:S01]  /*21c20*/  @P2 LDG.E.U16 R15, [R4.64] ;  /* 0x00000004040f2981 */ /* 0x0000a2000c1e1500 */
[----:B------:R-:W-:-:S02]  /*21c30*/  PRMT R14, RZ, 0x7610, R14 ;  /* 0x00007610ff0e7816 */ /* 0x000fc4000000000e */
[----:B------:R-:W-:Y:S01]  /*21c40*/  PRMT R13, RZ, 0x7610, R13 ;  /* 0x00007610ff0d7816 */ /* 0x000fe2000000000d */
[----:B0-----:R-:W-:Y:S02]  /*21c50*/  @P2 IMAD.MOV.U32 R4, RZ, RZ, R57 ;  /* 0x000000ffff042224 */ /* 0x001fe400078e0039 */
[----:B------:R-:W-:Y:S01]  /*21c60*/  @P2 IMAD.MOV.U32 R5, RZ, RZ, R58 ;  /* 0x000000ffff052224 */ /* 0x000fe200078e003a */
[----:B------:R-:W-:Y:S01]  /*21c70*/  PRMT R32, RZ, 0x7610, R32 ;  /* 0x00007610ff207816 */ /* 0x000fe20000000020 */
[----:B------:R-:W2:Y:S04]  /*21c80*/  LDL R58, [R1+0x1508] ;  /* 0x00150800013a7983 */ /* 0x000ea80000100800 */
[----:B------:R0:W2:Y:S04]  /*21c90*/  @P2 LDG.E.U16 R14, [R4.64] ;  /* 0x00000004040e2981 */ /* 0x0000a8000c1e1500 */
[----:B------:R-:W2:Y:S01]  /*21ca0*/  LDL R57, [R1+0x150c] ;  /* 0x00150c0001397983 */ /* 0x000ea20000100800 */
[----:B0-----:R-:W-:-:S02]  /*21cb0*/  @P2 IMAD.MOV.U32 R4, RZ, RZ, R34 ;  /* 0x000000ffff042224 */ /* 0x001fc400078e0022 */
[----:B------:R-:W-:Y:S01]  /*21cc0*/  @P2 IMAD.MOV.U32 R5, RZ, RZ, R54 ;  /* 0x000000ffff052224 */ /* 0x000fe200078e0036 */
[----:B------:R-:W-:Y:S01]  /*21cd0*/  PRMT R12, RZ, 0x7610, R12 ;  /* 0x00007610ff0c7816 */ /* 0x000fe2000000000c */
[----:B------:R-:W2:Y:S04]  /*21ce0*/  LDL R54, [R1+0x1500] ;  /* 0x0015000001367983 */ /* 0x000ea80000100800 */
[----:B------:R0:W2:Y:S04]  /*21cf0*/  @P2 LDG.E.U16 R13, [R4.64] ;  /* 0x00000004040d2981 */ /* 0x0000a8000c1e1500 */
[----:B------:R-:W2:Y:S01]  /*21d00*/  LDL R34, [R1+0x1504] ;  /* 0x0015040001227983 */ /* 0x000ea20000100800 */
[----:B0-----:R-:W-:-:S02]  /*21d10*/  @P1 IMAD.MOV.U32 R4, RZ, RZ, R30 ;  /* 0x000000ffff041224 */ /* 0x001fc400078e001e */
[----:B------:R-:W-:Y:S01]  /*21d20*/  @P1 IMAD.MOV.U32 R5, RZ, RZ, R31 ;  /* 0x000000ffff051224 */ /* 0x000fe200078e001f */
[----:B------:R-:W-:Y:S02]  /*21d30*/  ISETP.GT.AND P0, PT, R29, 0x3a, PT ;  /* 0x0000003a1d00780c */ /* 0x000fe40003f04270 */
[----:B------:R-:W-:Y:S01]  /*21d40*/  PRMT R11, RZ, 0x7610, R11 ;  /* 0x00007610ff0b7816 */ /* 0x000fe2000000000b */
[----:B------:R-:W2:Y:S04]  /*21d50*/  LDL R31, [R1+0x14f8] ;  /* 0x0014f800011f7983 */ /* 0x000ea80000100800 */
[----:B------:R3:W2:Y:S04]  /*21d60*/  @P1 LDG.E.U16 R32, [R4.64] ;  /* 0x0000000404201981 */ /* 0x0006a8000c1e1500 */
[----:B------:R-:W2:Y:S01]  /*21d70*/  LDL R30, [R1+0x14fc] ;  /* 0x0014fc00011e7983 */ /* 0x000ea20000100800 */
[----:B---3--:R-:W-:-:S02]  /*21d80*/  @P1 IMAD.MOV.U32 R4, RZ, RZ, R59 ;  /* 0x000000ffff041224 */ /* 0x008fc400078e003b */
[----:B----4-:R-:W-:-:S05]  /*21d90*/  @P1 IMAD.MOV.U32 R5, RZ, RZ, R60 ;  /* 0x000000ffff051224 */ /* 0x010fca00078e003c */
[----:B------:R2:W3:Y:S02]  /*21da0*/  @P1 LDG.E.U16 R12, [R4.64] ;  /* 0x00000004040c1981 */ /* 0x0004e4000c1e1500 */
[----:B--2---:R-:W-:Y:S02]  /*21db0*/  @P0 IMAD.MOV.U32 R5, RZ, RZ, R58 ;  /* 0x000000ffff050224 */ /* 0x004fe400078e003a */
[----:B------:R-:W-:-:S05]  /*21dc0*/  @P0 IMAD.MOV.U32 R4, RZ, RZ, R57 ;  /* 0x000000ffff040224 */ /* 0x000fca00078e0039 */
[----:B------:R0:W2:Y:S01]  /*21dd0*/  @P0 LDG.E.U16 R11, [R4.64] ;  /* 0x00000004040b0981 */ /* 0x0000a2000c1e1500 */
[----:B------:R-:W-:Y:S01]  /*21de0*/  PRMT R10, RZ, 0x7610, R10 ;  /* 0x00007610ff0a7816 */ /* 0x000fe2000000000a */
[----:B0-----:R-:W-:Y:S02]  /*21df0*/  @P0 IMAD.MOV.U32 R4, RZ, RZ, R34 ;  /* 0x000000ffff040224 */ /* 0x001fe400078e0022 */
[----:B------:R-:W-:-:S05]  /*21e00*/  @P0 IMAD.MOV.U32 R5, RZ, RZ, R54 ;  /* 0x000000ffff050224 */ /* 0x000fca00078e0036 */
[----:B------:R0:W4:Y:S04]  /*21e10*/  @P0 LDG.E.U16 R10, [R4.64] ;  /* 0x00000004040a0981 */ /* 0x000128000c1e1500 */
[----:B------:R-:W-:Y:S04]  /*21e20*/  STL [R1+0x372c], R32 ;  /* 0x00372c2001007387 */ /* 0x000fe80000100800 */
[----:B---3--:R1:W-:Y:S01]  /*21e30*/  STL [R1+0x3730], R12 ;  /* 0x0037300c01007387 */ /* 0x0083e20000100800 */
[----:B------:R-:W3:Y:S02]  /*21e40*/  LDL R59, [R1+0x14f0] ;  /* 0x0014f000013b7983 */ /* 0x000ee40000100800 */
[----:B------:R-:W3:Y:S01]  /*21e50*/  LDL R58, [R1+0x14f4] ;  /* 0x0014f400013a7983 */ /* 0x000ee20000100800 */
[----:B------:R-:W-:Y:S01]  /*21e60*/  PRMT R9, RZ, 0x7610, R9 ;  /* 0x00007610ff097816 */ /* 0x000fe20000000009 */
[----:B0-----:R-:W-:-:S02]  /*21e70*/  @P0 IMAD.MOV.U32 R4, RZ, RZ, R30 ;  /* 0x000000ffff040224 */ /* 0x001fc400078e001e */
[----:B------:R-:W-:Y:S01]  /*21e80*/  @P0 IMAD.MOV.U32 R5, RZ, RZ, R31 ;  /* 0x000000ffff050224 */ /* 0x000fe200078e001f */
[----:B------:R-:W-:-:S04]  /*21e90*/  PRMT R8, RZ, 0x7610, R8 ;  /* 0x00007610ff087816 */ /* 0x000fc80000000008 */
[----:B------:R3:W3:Y:S04]  /*21ea0*/  @P0 LDG.E.U16 R9, [R4.64] ;  /* 0x0000000404090981 */ /* 0x0006e8000c1e1500 */
[----:B--2---:R-:W-:Y:S01]  /*21eb0*/  STL [R1+0x3734], R11 ;  /* 0x0037340b01007387 */ /* 0x004fe20000100800 */
[----:B------:R-:W2:Y:S02]  /*21ec0*/  LDL R57, [R1+0x1488] ;  /* 0x0014880001397983 */ /* 0x000ea40000100800 */
[----:B-1----:R-:W2:Y:S01]  /*21ed0*/  LDL R12, [R1+0x148c] ;  /* 0x00148c00010c7983 */ /* 0x002ea20000100800 */
[----:B----4-:R0:W-:Y:S01]  /*21ee0*/  STL [R1+0x3738], R10 ;  /* 0x0037380a01007387 */ /* 0x0101e20000100800 */
[----:B------:R-:W4:Y:S02]  /*21ef0*/  LDL R54, [R1+0x1480] ;  /* 0x0014800001367983 */ /* 0x000f240000100800 */
[----:B------:R-:W4:Y:S01]  /*21f00*/  LDL R34, [R1+0x1484] ;  /* 0x0014840001227983 */ /* 0x000f220000100800 */
[----:B------:R-:W-:-:S02]  /*21f10*/  ISETP.GT.AND P1, PT, R29, 0x3e, PT ;  /* 0x0000003e1d00780c */ /* 0x000fc40003f24270 */
[----:B------:R-:W-:Y:S01]  /*21f20*/  PRMT R7, RZ, 0x7610, R7 ;  /* 0x00007610ff077816 */ /* 0x000fe20000000007 */
[----:B------:R-:W4:Y:S04]  /*21f30*/  LDL R31, [R1+0x1478] ;  /* 0x00147800011f7983 */ /* 0x000f280000100800 */
[----:B------:R-:W4:Y:S01]  /*21f40*/  LDL R30, [R1+0x147c] ;  /* 0x00147c00011e7983 */ /* 0x000f220000100800 */
[----:B---3--:R-:W-:Y:S02]  /*21f50*/  @P0 IMAD.MOV.U32 R5, RZ, RZ, R59 ;  /* 0x000000ffff050224 */ /* 0x008fe400078e003b */
[----:B------:R-:W-:-:S05]  /*21f60*/  @P0 IMAD.MOV.U32 R4, RZ, RZ, R58 ;  /* 0x000000ffff040224 */ /* 0x000fca00078e003a */
[----:B------:R2:W3:Y:S04]  /*21f70*/  @P0 LDG.E.U16 R8, [R4.64] ;  /* 0x0000000404080981 */ /* 0x0004e8000c1e1500 */
[----:B------:R-:W-:Y:S01]  /*21f80*/  STL [R1+0x373c], R9 ;  /* 0x00373c0901007387 */ /* 0x000fe20000100800 */
[----:B--2---:R-:W-:Y:S02]  /*21f90*/  @P1 IMAD.MOV.U32 R5, RZ, RZ, R57 ;  /* 0x000000ffff051224 */ /* 0x004fe400078e0039 */
[----:B------:R-:W-:-:S05]  /*21fa0*/  @P1 IMAD.MOV.U32 R4, RZ, RZ, R12 ;  /* 0x000000ffff041224 */ /* 0x000fca00078e000c */
[----:B------:R4:W2:Y:S01]  /*21fb0*/  @P1 LDG.E.U16 R7, [R4.64] ;  /* 0x0000000404071981 */ /* 0x0008a2000c1e1500 */
[----:B------:R-:W-:Y:S01]  /*21fc0*/  PRMT R6, RZ, 0x7610, R6 ;  /* 0x00007610ff067816 */ /* 0x000fe20000000006 */
[----:B----4-:R-:W-:Y:S02]  /*21fd0*/  @P1 IMAD.MOV.U32 R5, RZ, RZ, R54 ;  /* 0x000000ffff051224 */ /* 0x010fe400078e0036 */
[----:B------:R-:W-:-:S05]  /*21fe0*/  @P1 IMAD.MOV.U32 R4, RZ, RZ, R34 ;  /* 0x000000ffff041224 */ /* 0x000fca00078e0022 */
[----:B------:R1:W4:Y:S04]  /*21ff0*/  @P1 LDG.E.U16 R6, [R4.64] ;  /* 0x0000000404061981 */ /* 0x000328000c1e1500 */
[----:B---3--:R2:W-:Y:S01]  /*22000*/  STL [R1+0x3740], R8 ;  /* 0x0037400801007387 */ /* 0x0085e20000100800 */
[----:B------:R-:W3:Y:S02]  /*22010*/  LDL R12, [R1+0x1470] ;  /* 0x00147000010c7983 */ /* 0x000ee40000100800 */
[----:B0-----:R-:W3:Y:S01]  /*22020*/  LDL R10, [R1+0x1474] ;  /* 0x00147400010a7983 */ /* 0x001ee20000100800 */
[----:B-1----:R-:W-:Y:S02]  /*22030*/  PRMT R5, RZ, 0x7610, R5 ;  /* 0x00007610ff057816 */ /* 0x002fe40000000005 */
[----:B------:R-:W-:-:S04]  /*22040*/  PRMT R4, RZ, 0x7610, R4 ;  /* 0x00007610ff047816 */ /* 0x000fc80000000004 */
[----:B------:R3:W3:Y:S04]  /*22050*/  @P1 LDG.E.U16 R5, [R30.64] ;  /* 0x000000041e051981 */ /* 0x0006e8000c1e1500 */
[----:B--2---:R0:W-:Y:S01]  /*22060*/  STL [R1+0x3744], R7 ;  /* 0x0037440701007387 */ /* 0x0041e20000100800 */
[----:B------:R-:W2:Y:S02]  /*22070*/  LDL R58, [R1+0x15e8] ;  /* 0x0015e800013a7983 */ /* 0x000ea40000100800 */
[----:B------:R-:W2:Y:S01]  /*22080*/  LDL R54, [R1+0x15ec] ;  /* 0x0015ec0001367983 */ /* 0x000ea20000100800 */
[----:B----4-:R-:W-:Y:S01]  /*22090*/  STL [R1+0x3748], R6 ;  /* 0x0037480601007387 */ /* 0x010fe20000100800 */
[----:B------:R-:W4:Y:S02]  /*220a0*/  LDL R8, [R1+0x15e0] ;  /* 0x0015e00001087983 */ /* 0x000f240000100800 */
[----:B0-----:R-:W4:Y:S01]  /*220b0*/  LDL R7, [R1+0x15e4] ;  /* 0x0015e40001077983 */ /* 0x001f220000100800 */
        /* <DEDUP_REMOVED lines=8> */
[----:B------:R-:W3:Y:S02]  /*22140*/  LDL R12, [R1+0x15d0] ;  /* 0x0015d000010c7983 */ /* 0x000ee40000100800 */
[----:B------:R-:W3:Y:S02]  /*22150*/  LDL R10, [R1+0x15d4] ;  /* 0x0015d400010a7983 */ /* 0x000ee40000100800 */
[----:B--2---:R-:W-:Y:S02]  /*22160*/  @P0 IMAD.MOV.U32 R31, RZ, RZ, R58 ;  /* 0x000000ffff1f0224 */ /* 0x004fe400078e003a */
[----:B------:R-:W-:-:S05]  /*22170*/  @P0 IMAD.MOV.U32 R30, RZ, RZ, R54 ;  /* 0x000000ffff1e0224 */ /* 0x000fca00078e0036 */
[----:B------:R4:W2:Y:S02]  /*22180*/  @P0 LDG.E.U16 R53, [R30.64] ;  /* 0x000000041e350981 */ /* 0x0008a4000c1e1500 */
[----:B----4-:R-:W-:Y:S02]  /*22190*/  @P0 IMAD.MOV.U32 R31, RZ, RZ, R8 ;  /* 0x000000ffff1f0224 */ /* 0x010fe400078e0008 */
[----:B------:R-:W-:Y:S01]  /*221a0*/  @P0 IMAD.MOV.U32 R30, RZ, RZ, R7 ;  /* 0x000000ffff1e0224 */ /* 0x000fe200078e0007 */
[----:B---3--:R0:W-:Y:S01]  /*221b0*/  STL [R1+0x3750], R4 ;  /* 0x0037500401007387 */ /* 0x0081e20000100800 */
[----:B------:R-:W3:Y:S01]  /*221c0*/  LDL R54, [R1+0x1568] ;  /* 0x0015680001367983 */ /* 0x000ee20000100800 */
[----:B0-----:R-:W-:-:S06]  /*221d0*/  PRMT R4, RZ, 0x7610, R4 ;  /* 0x00007610ff047816 */ /* 0x001fcc0000000004 */
[----:B------:R0:W4:Y:S04]  /*221e0*/  @P0 LDG.E.U16 R4, [R30.64] ;  /* 0x000000041e040981 */ /* 0x000128000c1e1500 */
[----:B--2---:R1:W-:Y:S01]  /*221f0*/  STL [R1+0x2e0], R53 ;  /* 0x0002e03501007387 */ /* 0x0043e20000100800 */
[----:B------:R-:W2:Y:S02]  /*22200*/  LDL R8, [R1+0x1560] ;  /* 0x0015600001087983 */ /* 0x000ea40000100800 */
[----:B------:R-:W2:Y:S01]  /*22210*/  LDL R7, [R1+0x1564] ;  /* 0x0015640001077983 */ /* 0x000ea20000100800 */
[----:B-1----:R-:W2:Y:S01]  /*22220*/  LDL R53, [R1+0x156c] ;  /* 0x00156c0001357983 */ /* 0x002ea20000100800 */
[----:B0-----:R-:W-:Y:S02]  /*22230*/  @P0 IMAD.MOV.U32 R30, RZ, RZ, R34 ;  /* 0x000000ffff1e0224 */ /* 0x001fe400078e0022 */
[----:B------:R-:W2:Y:S01]  /*22240*/  LDL R34, [R1+0x1558] ;  /* 0x0015580001227983 */ /* 0x000ea20000100800 */
[----:B------:R-:W-:-:S02]  /*22250*/  PRMT R56, RZ, 0x7610, R56 ;  /* 0x00007610ff387816 */ /* 0x000fc40000000038 */
[----:B------:R-:W-:Y:S01]  /*22260*/  ISETP.GT.AND P1, PT, R29, 0x37, PT ;  /* 0x000000371d00780c */ /* 0x000fe20003f24270 */
[----:B------:R-:W-:Y:S01]  /*22270*/  @P0 IMAD.MOV.U32 R31, RZ, RZ, R57 ;  /* 0x000000ffff1f0224 */ /* 0x000fe200078e0039 */
[----:B------:R-:W-:-:S04]  /*22280*/  PRMT R55, RZ, 0x7610, R55 ;  /* 0x00007610ff377816 */ /* 0x000fc80000000037 */
[----:B------:R0:W2:Y:S04]  /*22290*/  @P0 LDG.E.U16 R56, [R30.64] ;  /* 0x000000041e380981 */ /* 0x0000a8000c1e1500 */
[----:B----4-:R1:W-:Y:S04]  /*222a0*/  STL [R1+0x228], R4 ;  /* 0x0002280401007387 */ /* 0x0103e80000100800 */
[----:B-1----:R-:W4:Y:S01]  /*222b0*/  LDL R4, [R1+0x155c] ;  /* 0x00155c0001047983 */ /* 0x002f220000100800 */
[----:B0-----:R-:W-:Y:S02]  /*222c0*/  @P0 IMAD.MOV.U32 R30, RZ, RZ, R10 ;  /* 0x000000ffff1e0224 */ /* 0x001fe400078e000a */
[----:B------:R-:W-:Y:S01]  /*222d0*/  @P0 IMAD.MOV.U32 R31, RZ, RZ, R12 ;  /* 0x000000ffff1f0224 */ /* 0x000fe200078e000c */
[----:B------:R-:W-:-:S02]  /*222e0*/  PRMT R45, RZ, 0x7610, R45 ;  /* 0x00007610ff2d7816 */ /* 0x000fc4000000002d */
[----:B------:R-:W-:Y:S02]  /*222f0*/  PRMT R43, RZ, 0x7610, R43 ;  /* 0x00007610ff2b7816 */ /* 0x000fe4000000002b */
[----:B------:R-:W-:Y:S01]  /*22300*/  PRMT R32, RZ, 0x7610, R32 ;  /* 0x00007610ff207816 */ /* 0x000fe20000000020 */
[----:B------:R-:W4:Y:S04]  /*22310*/  LDL R12, [R1+0x1550] ;  /* 0x00155000010c7983 */ /* 0x000f280000100800 */
[----:B------:R2:W4:Y:S04]  /*22320*/  @P0 LDG.E.U16 R55, [R30.64] ;  /* 0x000000041e370981 */ /* 0x000528000c1e1500 */
[----:B------:R-:W4:Y:S01]  /*22330*/  LDL R10, [R1+0x1554] ;  /* 0x00155400010a7983 */ /* 0x000f220000100800 */
[----:B--2---:R-:W-:-:S02]  /*22340*/  @P1 IMAD.MOV.U32 R30, RZ, RZ, R53 ;  /* 0x000000ffff1e1224 */ /* 0x004fc400078e0035 */
[----:B---3--:R-:W-:-:S05]  /*22350*/  @P1 IMAD.MOV.U32 R31, RZ, RZ, R54 ;  /* 0x000000ffff1f1224 */ /* 0x008fca00078e0036 */
[----:B------:R0:W2:Y:S02]  /*22360*/  @P1 LDG.E.U16 R45, [R30.64] ;  /* 0x000000041e2d1981 */ /* 0x0000a4000c1e1500 */
[----:B0-----:R-:W-:Y:S02]  /*22370*/  @P1 IMAD.MOV.U32 R30, RZ, RZ, R7 ;  /* 0x000000ffff1e1224 */ /* 0x001fe400078e0007 */
[----:B------:R-:W-:Y:S01]  /*22380*/  @P1 IMAD.MOV.U32 R31, RZ, RZ, R8 ;  /* 0x000000ffff1f1224 */ /* 0x000fe200078e0008 */
[----:B------:R-:W3:Y:S04]  /*22390*/  LDL R7, [R1+0x14ec] ;  /* 0x0014ec0001077983 */ /* 0x000ee80000100800 */
[----:B------:R-:W3:Y:S04]  /*223a0*/  LDL R8, [R1+0x14e8] ;  /* 0x0014e80001087983 */ /* 0x000ee80000100800 */
[----:B------:R0:W3:Y:S02]  /*223b0*/  @P1 LDG.E.U16 R43, [R30.64] ;  /* 0x000000041e2b1981 */ /* 0x0000e4000c1e1500 */
[----:B0-----:R-:W-:-:S02]  /*223c0*/  @P1 IMAD.MOV.U32 R31, RZ, RZ, R34 ;  /* 0x000000ffff1f1224 */ /* 0x001fc400078e0022 */
[----:B----4-:R-:W-:-:S05]  /*223d0*/  @P1 IMAD.MOV.U32 R30, RZ, RZ, R4 ;  /* 0x000000ffff1e1224 */ /* 0x010fca00078e0004 */
[----:B------:R0:W4:Y:S01]  /*223e0*/  @P1 LDG.E.U16 R32, [R30.64] ;  /* 0x000000041e201981 */ /* 0x000122000c1e1500 */
[----:B------:R-:W-:-:S03]  /*223f0*/  ISETP.GT.AND P0, PT, R29, 0x3b, PT ;  /* 0x0000003b1d00780c */ /* 0x000fc60003f04270 */
[----:B--2---:R1:W-:Y:S01]  /*22400*/  STL [R1+0x210], R45 ;  /* 0x0002102d01007387 */ /* 0x0043e20000100800 */
[----:B------:R-:W2:Y:S03]  /*22410*/  LDL R4, [R1+0x14e4] ;  /* 0x0014e40001047983 */ /* 0x000ea60000100800 */
[----:B-1----:R-:W2:Y:S04]  /*22420*/  LDL R45, [R1+0x14e0] ;  /* 0x0014e000012d7983 */ /* 0x002ea80000100800 */
[----:B---3--:R1:W-:Y:S01]  /*22430*/  STL [R1+0x208], R43 ;  /* 0x0002082b01007387 */ /* 0x0083e20000100800 */
[----:B------:R-:W3:Y:S02]  /*22440*/  LDL R34, [R1+0x14dc] ;  /* 0x0014dc0001227983 */ /* 0x000ee40000100800 */
[----:B0-----:R-:W-:Y:S01]  /*22450*/  @P1 IMAD.MOV.U32 R31, RZ, RZ, R12 ;  /* 0x000000ffff1f1224 */ /* 0x001fe200078e000c */
[----:B-1----:R-:W3:Y:S01]  /*22460*/  LDL R43, [R1+0x14d8] ;  /* 0x0014d800012b7983 */ /* 0x002ee20000100800 */
[----:B------:R-:W-:Y:S01]  /*22470*/  PRMT R52, RZ, 0x7610, R52 ;  /* 0x00007610ff347816 */ /* 0x000fe20000000034 */
[----:B------:R-:W-:-:S05]  /*22480*/  @P1 IMAD.MOV.U32 R30, RZ, RZ, R10 ;  /* 0x000000ffff1e1224 */ /* 0x000fca00078e000a */
[----:B------:R0:W3:Y:S02]  /*22490*/  @P1 LDG.E.U16 R52, [R30.64] ;  /* 0x000000041e341981 */ /* 0x0000e4000c1e1500 */
[----:B0-----:R-:W-:Y:S02]  /*224a0*/  @P0 IMAD.MOV.U32 R30, RZ, RZ, R7 ;  /* 0x000000ffff1e0224 */ /* 0x001fe400078e0007 */
[----:B------:R-:W-:Y:S01]  /*224b0*/  @P0 IMAD.MOV.U32 R31, RZ, RZ, R8 ;  /* 0x000000ffff1f0224 */ /* 0x000fe200078e0008 */
[----:B----4-:R0:W-:Y:S01]  /*224c0*/  STL [R1+0x1fc], R32 ;  /* 0x0001fc2001007387 */ /* 0x0101e20000100800 */
[----:B------:R-:W4:Y:S02]  /*224d0*/  LDL R12, [R1+0x14d4] ;  /* 0x0014d400010c7983 */ /* 0x000f240000100800 */
[----:B------:R-:W4:Y:S01]  /*224e0*/  LDL R10, [R1+0x146c] ;  /* 0x00146c00010a7983 */ /* 0x000f220000100800 */
[----:B0-----:R-:W4:Y:S01]  /*224f0*/  LDL R32, [R1+0x14d0] ;  /* 0x0014d00001207983 */ /* 0x001f220000100800 */
[----:B------:R-:W-:Y:S02]  /*22500*/  STL [R1+0x220], R56 ;  /* 0x0002203801007387 */ /* 0x000fe40000100800 */
[----:B------:R-:W4:Y:S02]  /*22510*/  LDL R8, [R1+0x1460] ;  /* 0x0014600001087983 */ /* 0x000f240000100800 */
[----:B------:R-:W4:Y:S01]  /*22520*/  LDL R7, [R1+0x1464] ;  /* 0x0014640001077983 */ /* 0x000f220000100800 */
[----:B------:R-:W-:-:S02]  /*22530*/  PRMT R46, RZ, 0x7610, R46 ;  /* 0x00007610ff2e7816 */ /* 0x000fc4000000002e */
[----:B------:R-:W-:-:S04]  /*22540*/  PRMT R44, RZ, 0x7610, R44 ;  /* 0x00007610ff2c7816 */ /* 0x000fc8000000002c */
[----:B------:R2:W4:Y:S01]  /*22550*/  @P0 LDG.E.U16 R46, [R30.64] ;  /* 0x000000041e2e0981 */ /* 0x000522000c1e1500 */
[----:B------:R-:W-:Y:S02]  /*22560*/  PRMT R33, RZ, 0x7610, R33 ;  /* 0x00007610ff217816 */ /* 0x000fe40000000021 */
[----:B------:R-:W-:Y:S01]  /*22570*/  ISETP.GT.AND P1, PT, R29, 0x3f, PT ;  /* 0x0000003f1d00780c */ /* 0x000fe20003f24270 */
[----:B--2---:R-:W-:Y:S02]  /*22580*/  @P0 IMAD.MOV.U32 R30, RZ, RZ, R4 ;  /* 0x000000ffff1e0224 */ /* 0x004fe400078e0004 */
[----:B------:R-:W-:-:S05]  /*22590*/  @P0 IMAD.MOV.U32 R31, RZ, RZ, R45 ;  /* 0x000000ffff1f0224 */ /* 0x000fca00078e002d */
[----:B------:R3:W2:Y:S01]  /*225a0*/  @P0 LDG.E.U16 R44, [R30.64] ;  /* 0x000000041e2c0981 */ /* 0x0006a2000c1e1500 */
[----:B------:R-:W-:Y:S01]  /*225b0*/  PRMT R11, RZ, 0x7610, R11 ;  /* 0x00007610ff0b7816 */ /* 0x000fe2000000000b */
[----:B---3--:R-:W-:Y:S02]  /*225c0*/  @P0 IMAD.MOV.U32 R30, RZ, RZ, R34 ;  /* 0x000000ffff1e0224 */ /* 0x008fe400078e0022 */
[----:B------:R-:W-:-:S05]  /*225d0*/  @P0 IMAD.MOV.U32 R31, RZ, RZ, R43 ;  /* 0x000000ffff1f0224 */ /* 0x000fca00078e002b */
[----:B------:R4:W3:Y:S01]  /*225e0*/  @P0 LDG.E.U16 R33, [R30.64] ;  /* 0x000000041e210981 */ /* 0x0008e2000c1e1500 */
[----:B------:R-:W-:Y:S02]  /*225f0*/  PRMT R9, RZ, 0x7610, R9 ;  /* 0x00007610ff097816 */ /* 0x000fe40000000009 */
[----:B------:R-:W-:Y:S01]  /*22600*/  PRMT R5, RZ, 0x7610, R5 ;  /* 0x00007610ff057816 */ /* 0x000fe20000000005 */
[----:B------:R-:W-:Y:S01]  /*22610*/  STL [R1+0x218], R55 ;  /* 0x0002183701007387 */ /* 0x000fe20000100800 */
[----:B------:R-:W2:Y:S02]  /*22620*/  LDL R4, [R1+0x1458] ;  /* 0x0014580001047983 */ /* 0x000ea40000100800 */
[----:B----4-:R-:W-:Y:S02]  /*22630*/  @P0 IMAD.MOV.U32 R30, RZ, RZ, R12 ;  /* 0x000000ffff1e0224 */ /* 0x010fe400078e000c */
[----:B------:R-:W-:-:S05]  /*22640*/  @P0 IMAD.MOV.U32 R31, RZ, RZ, R32 ;  /* 0x000000ffff1f0224 */ /* 0x000fca00078e0020 */
[----:B------:R0:W4:Y:S02]  /*22650*/  @P0 LDG.E.U16 R11, [R30.64] ;  /* 0x000000041e0b0981 */ /* 0x000124000c1e1500 */
[----:B0-----:R-:W-:Y:S02]  /*22660*/  @P1 IMAD.MOV.U32 R30, RZ, RZ, R10 ;  /* 0x000000ffff1e1224 */ /* 0x001fe400078e000a */
[----:B------:R-:W-:-:S05]  /*22670*/  @P1 IMAD.MOV.U32 R31, RZ, RZ, R2 ;  /* 0x000000ffff1f1224 */ /* 0x000fca00078e0002 */
[----:B------:R0:W3:Y:S02]  /*22680*/  @P1 LDG.E.U16 R9, [R30.64] ;  /* 0x000000041e091981 */ /* 0x0000e4000c1e1500 */
[----:B0-----:R-:W-:Y:S02]  /*22690*/  @P1 IMAD.MOV.U32 R30, RZ, RZ, R7 ;  /* 0x000000ffff1e1224 */ /* 0x001fe400078e0007 */
[----:B------:R-:W-:-:S05]  /*226a0*/  @P1 IMAD.MOV.U32 R31, RZ, RZ, R8 ;  /* 0x000000ffff1f1224 */ /* 0x000fca00078e0008 */
[----:B------:R2:W3:Y:S04]  /*226b0*/  @P1 LDG.E.U16 R5, [R30.64] ;  /* 0x000000041e051981 */ /* 0x0004e8000c1e1500 */
[----:B------:R0:W-:Y:S04]  /*226c0*/  STL [R1+0x2014], R2 ;  /* 0x0020140201007387 */ /* 0x0001e80000100800 */
[----:B0-----:R-:W4:Y:S01]  /*226d0*/  LDL.LU R2, [R1+0x145c] ;  /* 0x00145c0001027983 */ /* 0x001f220000300800 */
[----:B--2---:R-:W-:-:S03]  /*226e0*/  @P1 IMAD.MOV.U32 R31, RZ, RZ, R4 ;  /* 0x000000ffff1f1224 */ /* 0x004fc600078e0004 */
[----:B---3--:R0:W-:Y:S01]  /*226f0*/  STL [R1+0x1c8], R5 ;  /* 0x0001c80501007387 */ /* 0x0081e20000100800 */
[----:B------:R-:W2:Y:S03]  /*22700*/  LDL R4, [R1+0x1454] ;  /* 0x0014540001047983 */ /* 0x000ea60000100800 */
[----:B0-----:R-:W3:Y:S01]  /*22710*/  LDL R5, [R1+0x1450] ;  /* 0x0014500001057983 */ /* 0x001ee20000100800 */
[----:B------:R-:W-:Y:S01]  /*22720*/  PRMT R6, RZ, 0x7610, R6 ;  /* 0x00007610ff067816 */ /* 0x000fe20000000006 */
[----:B----4-:R-:W-:Y:S01]  /*22730*/  @P1 IMAD.MOV.U32 R30, RZ, RZ, R2 ;  /* 0x000000ffff1e1224 */ /* 0x010fe200078e0002 */
[----:B------:R-:W-:-:S04]  /*22740*/  PRMT R0, RZ, 0x7610, R0 ;  /* 0x00007610ff007816 */ /* 0x000fc80000000000 */
[----:B------:R2:W4:Y:S04]  /*22750*/  @P1 LDG.E.U16 R6, [R30.64] ;  /* 0x000000041e061981 */ /* 0x000528000c1e1500 */
[----:B------:R-:W-:Y:S01]  /*22760*/  STL [R1+0x20ec], R2 ;  /* 0x0020ec0201007387 */ /* 0x000fe20000100800 */
[----:B------:R-:W-:Y:S02]  /*22770*/  STL [R1+0x3470], R2 ;  /* 0x0034700201007387 */ /* 0x000fe40000100800 */
[----:B------:R-:W-:Y:S02]  /*22780*/  STL [R1+0x1f4], R52 ;  /* 0x0001f43401007387 */ /* 0x000fe40000100800 */
[----:B------:R-:W-:Y:S01]  /*22790*/  STL [R1+0x347c], R2 ;  /* 0x00347c0201007387 */ /* 0x000fe20000100800 */
        /* <DEDUP_REMOVED lines=13> */
[----:B------:R0:W-:Y:S02]  /*22870*/  STL [R1+0x1e0], R33 ;  /* 0x0001e02101007387 */ /* 0x0001e40000100800 */
        /* <DEDUP_REMOVED lines=17> */
[----:B--2---:R-:W-:-:S02]  /*22990*/  @P1 IMAD.MOV.U32 R30, RZ, RZ, R4 ;  /* 0x000000ffff1e1224 */ /* 0x004fc400078e0004 */
[----:B---3--:R-:W-:-:S05]  /*229a0*/  @P1 IMAD.MOV.U32 R31, RZ, RZ, R5 ;  /* 0x000000ffff1f1224 */ /* 0x008fca00078e0005 */
[----:B------:R-:W2:Y:S04]  /*229b0*/  @P1 LDG.E.U16 R0, [R30.64] ;  /* 0x000000041e001981 */ /* 0x000ea8000c1e1500 */
        /* <DEDUP_REMOVED lines=37> */
[----:B0-----:R-:W3:Y:S02]  /*22c10*/  LDL.LU R33, [R1+0x340] ;  /* 0x0003400001217983 */ /* 0x001ee40000300800 */
[----:B------:R-:W3:Y:S02]  /*22c20*/  LDL.LU R34, [R1+0x33c] ;  /* 0x00033c0001227983 */ /* 0x000ee40000300800 */
[----:B------:R-:W3:Y:S01]  /*22c30*/  LDL.LU R43, [R1+0x338] ;  /* 0x00033800012b7983 */ /* 0x000ee20000300800 */
[----:B------:R-:W3:Y:S01]  /*22c40*/  LDL.LU R44, [R1+0x334] ;  /* 0x00033400012c7983 */ /* 0x000ee20000300800 */
[----:B------:R-:W3:Y:S02]  /*22c50*/  LDL.LU R45, [R1+0x300] ;  /* 0x00030000012d7983 */ /* 0x000ee40000300800 */
        /* <DEDUP_REMOVED lines=10> */
[----:B------:R-:W3:Y:S04]  /*22d00*/  LDL.LU R61, [R1+0x194] ;  /* 0x00019400013d7983 */ /* 0x000ee80000300800 */
[----:B------:R-:W0:Y:S04]  /*22d10*/  S2R R3, SR_TID.X ;  /* 0x0000000000037919 */ /* 0x000e280000002100 */
[----:B------:R-:W1:Y:S04]  /*22d20*/  S2R R32, SR_TID.X ;  /* 0x0000000000207919 */ /* 0x000e680000002100 */
[----:B------:R-:W-:Y:S06]  /*22d30*/  BAR.SYNC.DEFER_BLOCKING 0x0 ;  /* 0x0000000000007b1d */ /* 0x000fec0000010000 */
[----:B--2---:R2:W-:Y:S04]  /*22d40*/  STL [R1+0x1b8], R0 ;  /* 0x0001b80001007387 */ /* 0x0045e80000100800 */
[----:B--2---:R-:W2:Y:S01]  /*22d50*/  LDL.LU R0, [R1+0x170] ;  /* 0x0001700001007983 */ /* 0x004ea20000300800 */
        /* <DEDUP_REMOVED lines=10> */
[----:B----4-:R-:W-:Y:S01]  /*22e00*/  STL [R1+0x1c0], R6 ;  /* 0x0001c00601007387 */ /* 0x010fe20000100800 */
        /* <DEDUP_REMOVED lines=28> */
[----:B0-----:R-:W-:Y:S01]  /*22fd0*/  LOP3.LUT R3, R3, 0x1f, RZ, 0xc0, !PT ;  /* 0x0000001f03037812 */ /* 0x001fe200078ec0ff */
[----:B------:R-:W-:Y:S01]  /*22fe0*/  STL [R1+0x36e0], R31 ;  /* 0x0036e01f01007387 */ /* 0x000fe20000100800 */
[----:B------:R-:W-:Y:S02]  /*22ff0*/  STL [R1+0x359c], R30 ;  /* 0x00359c1e01007387 */ /* 0x000fe40000100800 */
[----:B------:R-:W-:Y:S02]  /*23000*/  STL [R1+0x35a4], R30 ;  /* 0x0035a41e01007387 */ /* 0x000fe40000100800 */
[----:B------:R1:W-:Y:S02]  /*23010*/  STL [R1+0x36e4], R30 ;  /* 0x0036e41e01007387 */ /* 0x0003e40000100800 */
[----:B------:R-:W-:Y:S01]  /*23020*/  IMAD.SHL.U32 R3, R3, 0x2, RZ ;  /* 0x0000000203037824 */ /* 0x000fe200078e00ff */
[----:B-1----:R-:W-:-:S04]  /*23030*/  LOP3.LUT R30, R32, 0x1f, RZ, 0xc0, !PT ;  /* 0x0000001f201e7812 */ /* 0x002fc800078ec0ff */
[----:B---3--:R0:W-:Y:S04]  /*23040*/  STS.U16 [R3+0x4c0], R52 ;  /* 0x0004c03403007388 */ /* 0x0081e80000000400 */
[----:B------:R1:W-:Y:S04]  /*23050*/  STS.U16 [R3+0x480], R53 ;  /* 0x0004803503007388 */ /* 0x0003e80000000400 */
[----:B------:R-:W-:Y:S01]  /*23060*/  STL [R1+0x3754], R30 ;  /* 0x0037541e01007387 */ /* 0x000fe20000100800 */
[----:B------:R-:W-:Y:S03]  /*23070*/  STL [R1+0x36e8], R29 ;  /* 0x0036e81d01007387 */ /* 0x000fe60000100800 */
[----:B------:R3:W-:Y:S04]  /*23080*/  STS.U16 [R3+0x800], R54 ;  /* 0x0008003603007388 */ /* 0x0007e80000000400 */
[----:B0-----:R-:W4:Y:S01]  /*23090*/  LDL.LU R52, [R1+0x15c] ;  /* 0x00015c0001347983 */ /* 0x001f220000300800 */
[----:B-1----:R-:W4:Y:S03]  /*230a0*/  LDL.LU R53, [R1+0x158] ;  /* 0x0001580001357983 */ /* 0x002f260000300800 */
[----:B---3--:R-:W3:Y:S01]  /*230b0*/  LDL.LU R54, [R1+0x154] ;  /* 0x0001540001367983 */ /* 0x008ee20000300800 */
[----:B------:R-:W-:-:S03]  /*230c0*/  LOP3.LUT R12, R32, 0x1f, RZ, 0xc0, !PT ;  /* 0x0000001f200c7812 */ /* 0x000fc600078ec0ff */
[----:B------:R0:W-:Y:S04]  /*230d0*/  STS.U16 [R3+0xc00], R59 ;  /* 0x000c003b03007388 */ /* 0x0001e80000000400 */
[----:B------:R1:W-:Y:S01]  /*230e0*/  STS.U16 [R3+0xcc0], R60 ;  /* 0x000cc03c03007388 */ /* 0x0003e20000000400 */
[----:B------:R-:W-:-:S03]  /*230f0*/  LOP3.LUT R2, R12, 0x20, RZ, 0xfc, !PT ;  /* 0x000000200c027812 */ /* 0x000fc600078efcff */
[----:B------:R1:W-:Y:S01]  /*23100*/  STS.U16 [R3+0xc80], R61 ;  /* 0x000c803d03007388 */ /* 0x0003e20000000400 */
[-C--:B------:R-:W-:Y:S02]  /*23110*/  ISETP.GE.AND P0, PT, R30, R29.reuse, PT ;  /* 0x0000001d1e00720c */ /* 0x080fe40003f06270 */
[----:B------:R-:W-:Y:S01]  /*23120*/  ISETP.GE.AND P1, PT, R2, R29, PT ;  /* 0x0000001d0200720c */ /* 0x000fe20003f26270 */
[----:B0-----:R-:W3:Y:S01]  /*23130*/  LDL.LU R59, [R1+0x130] ;  /* 0x00013000013b7983 */ /* 0x001ee20000300800 */
[----:B-1----:R-:W3:Y:S03]  /*23140*/  LDL.LU R60, [R1+0x12c] ;  /* 0x00012c00013c7983 */ /* 0x002ee60000300800 */
[----:B------:R-:W3:Y:S04]  /*23150*/  LDL.LU R61, [R1+0x128] ;  /* 0x00012800013d7983 */ /* 0x000ee80000300800 */
[----:B------:R-:W-:Y:S04]  /*23160*/  STS.U16 [R3], R33 ;  /* 0x0000002103007388 */ /* 0x000fe80000000400 */
[----:B------:R-:W-:Y:S04]  /*23170*/  STS.U16 [R3+0x40], R34 ;  /* 0x0000402203007388 */ /* 0x000fe80000000400 */
        /* <DEDUP_REMOVED lines=8> */
[----:B--2---:R0:W-:Y:S04]  /*23200*/  STS.U16 [R3+0x1000], R0 ;  /* 0x0010000003007388 */ /* 0x0041e80000000400 */
[----:B0-----:R-:W2:Y:S01]  /*23210*/  LDL.LU R0, [R1+0x124] ;  /* 0x0001240001007983 */ /* 0x001ea20000300800 */
[----:B------:R-:W2:Y:S02]  /*23220*/  LDL.LU R29, [R1+0x100] ;  /* 0x00010000011d7983 */ /* 0x000ea40000300800 */
[----:B------:R-:W2:Y:S02]  /*23230*/  LDL.LU R30, [R1+0xfc] ;  /* 0x0000fc00011e7983 */ /* 0x000ea40000300800 */
[----:B------:R-:W2:Y:S01]  /*23240*/  LDL.LU R31, [R1+0xf8] ;  /* 0x0000f800011f7983 */ /* 0x000ea20000300800 */
[----:B------:R-:W2:Y:S01]  /*23250*/  LDL.LU R2, [R1+0xf4] ;  /* 0x0000f40001027983 */ /* 0x000ea20000300800 */
        /* <DEDUP_REMOVED lines=19> */
[----:B------:R-:W2:Y:S04]  /*23390*/  LDL.LU R58, [R1+0x4] ;  /* 0x00000400013a7983 */ /* 0x000ea80000300800 */
[----:B----4-:R0:W-:Y:S04]  /*233a0*/  STS.U16 [R3+0x1040], R52 ;  /* 0x0010403403007388 */ /* 0x0101e80000000400 */
[----:B------:R1:W-:Y:S04]  /*233b0*/  STS.U16 [R3+0x1080], R53 ;  /* 0x0010803503007388 */ /* 0x0003e80000000400 */
[----:B---3--:R3:W-:Y:S04]  /*233c0*/  STS.U16 [R3+0x10c0], R54 ;  /* 0x0010c03603007388 */ /* 0x0087e80000000400 */
[----:B0-----:R-:W4:Y:S01]  /*233d0*/  LDL.LU R52, [R1+0x3778] ;  /* 0x0037780001347983 */ /* 0x001f220000300800 */
[----:B-1----:R-:W4:Y:S03]  /*233e0*/  LDL.LU R53, [R1+0x3774] ;  /* 0x0037740001357983 */ /* 0x002f260000300800 */
[----:B---3--:R-:W3:Y:S04]  /*233f0*/  LDL.LU R54, [R1+0x3770] ;  /* 0x0037700001367983 */ /* 0x008ee80000300800 */
[----:B------:R0:W-:Y:S04]  /*23400*/  STS.U16 [R3+0x1440], R59 ;  /* 0x0014403b03007388 */ /* 0x0001e80000000400 */
[----:B------:R1:W-:Y:S04]  /*23410*/  STS.U16 [R3+0x1400], R60 ;  /* 0x0014003c03007388 */ /* 0x0003e80000000400 */
[----:B------:R1:W-:Y:S04]  /*23420*/  STS.U16 [R3+0x14c0], R61 ;  /* 0x0014c03d03007388 */ /* 0x0003e80000000400 */
[----:B0-----:R-:W4:Y:S01]  /*23430*/  LDL.LU R59, [R1+0x376c] ;  /* 0x00376c00013b7983 */ /* 0x001f220000300800 */
[----:B-1----:R-:W4:Y:S02]  /*23440*/  LDL.LU R60, [R1+0x3768] ;  /* 0x00376800013c7983 */ /* 0x002f240000300800 */
[----:B------:R-:W4:Y:S01]  /*23450*/  LDL.LU R61, [R1+0x3764] ;  /* 0x00376400013d7983 */ /* 0x000f220000300800 */
[----:B--2---:R0:W-:Y:S04]  /*23460*/  STS.U16 [R3+0x1480], R0 ;  /* 0x0014800003007388 */ /* 0x0041e80000000400 */
[----:B0-----:R-:W2:Y:S04]  /*23470*/  LDL.LU R0, [R1+0x3760] ;  /* 0x0037600001007983 */ /* 0x001ea80000300800 */
[----:B------:R0:W-:Y:S04]  /*23480*/  STS.U16 [R3+0x20c0], R11 ;  /* 0x0020c00b03007388 */ /* 0x0001e80000000400 */
[----:B------:R1:W-:Y:S04]  /*23490*/  STS.U16 [R3+0x2440], R12 ;  /* 0x0024400c03007388 */ /* 0x0003e80000000400 */
[----:B------:R1:W-:Y:S04]  /*234a0*/  STS.U16 [R3+0x2400], R32 ;  /* 0x0024002003007388 */ /* 0x0003e80000000400 */
[----:B------:R1:W-:Y:S04]  /*234b0*/  STS.U16 [R3+0x24c0], R33 ;  /* 0x0024c02103007388 */ /* 0x0003e80000000400 */
[----:B------:R1:W-:Y:S04]  /*234c0*/  STS.U16 [R3+0x2480], R34 ;  /* 0x0024802203007388 */ /* 0x0003e80000000400 */
[----:B------:R1:W-:Y:S04]  /*234d0*/  STS.U16 [R3+0x2800], R43 ;  /* 0x0028002b03007388 */ /* 0x0003e80000000400 */
[----:B0-----:R-:W2:Y:S01]  /*234e0*/  LDL.LU R11, [R1+0x330] ;  /* 0x00033000010b7983 */ /* 0x001ea20000300800 */
[----:B-1----:R-:W2:Y:S02]  /*234f0*/  LDL.LU R12, [R1+0x32c] ;  /* 0x00032c00010c7983 */ /* 0x002ea40000300800 */
[----:B------:R-:W2:Y:S02]  /*23500*/  LDL.LU R32, [R1+0x328] ;  /* 0x0003280001207983 */ /* 0x000ea40000300800 */
[----:B------:R-:W2:Y:S01]  /*23510*/  LDL.LU R33, [R1+0x324] ;  /* 0x0003240001217983 */ /* 0x000ea20000300800 */
[----:B------:R-:W2:Y:S04]  /*23520*/  LDL.LU R34, [R1+0x2f0] ;  /* 0x0002f00001227983 */ /* 0x000ea80000300800 */
[----:B------:R0:W-:Y:S01]  /*23530*/  STS.U16 [R3+0x2840], R44 ;  /* 0x0028402c03007388 */ /* 0x0001e20000000400 */
[----:B------:R-:W2:Y:S03]  /*23540*/  LDL.LU R43, [R1+0x2ec] ;  /* 0x0002ec00012b7983 */ /* 0x000ea60000300800 */
[----:B------:R1:W-:Y:S04]  /*23550*/  STS.U16 [R3+0x2880], R45 ;  /* 0x0028802d03007388 */ /* 0x0003e80000000400 */
[----:B------:R1:W-:Y:S04]  /*23560*/  STS.U16 [R3+0x28c0], R46 ;  /* 0x0028c02e03007388 */ /* 0x0003e80000000400 */
[----:B------:R1:W-:Y:S04]  /*23570*/  STS.U16 [R3+0x2c40], R55 ;  /* 0x002c403703007388 */ /* 0x0003e80000000400 */
[----:B------:R1:W-:Y:S04]  /*23580*/  STS.U16 [R3+0x2c00], R56 ;  /* 0x002c003803007388 */ /* 0x0003e80000000400 */
[----:B------:R1:W-:Y:S04]  /*23590*/  STS.U16 [R3+0x2cc0], R57 ;  /* 0x002cc03903007388 */ /* 0x0003e80000000400 */
[----:B0-----:R-:W2:Y:S01]  /*235a0*/  LDL.LU R44, [R1+0x2e8] ;  /* 0x0002e800012c7983 */ /* 0x001ea20000300800 */
[----:B-1----:R-:W2:Y:S02]  /*235b0*/  LDL.LU R45, [R1+0x2e4] ;  /* 0x0002e400012d7983 */ /* 0x002ea40000300800 */
[----:B------:R-:W2:Y:S01]  /*235c0*/  LDL.LU R46, [R1+0x1cc] ;  /* 0x0001cc00012e7983 */ /* 0x000ea20000300800 */
[----:B------:R-:W2:Y:S01]  /*235d0*/  LDL.LU R55, [R1+0x1c4] ;  /* 0x0001c40001377983 */ /* 0x000ea20000300800 */
[----:B------:R-:W2:Y:S03]  /*235e0*/  LDL.LU R56, [R1+0x1bc] ;  /* 0x0001bc0001387983 */ /* 0x000ea60000300800 */
[----:B------:R0:W-:Y:S01]  /*235f0*/  STS.U16 [R3+0x2c80], R58 ;  /* 0x002c803a03007388 */ /* 0x0001e20000000400 */
[----:B------:R-:W2:Y:S03]  /*23600*/  LDL.LU R57, [R1+0x1b4] ;  /* 0x0001b40001397983 */ /* 0x000ea60000300800 */
[----:B0-----:R-:W2:Y:S04]  /*23610*/  LDL.LU R58, [R1+0x190] ;  /* 0x00019000013a7983 */ /* 0x001ea80000300800 */
[----:B------:R0:W-:Y:S04]  /*23620*/  STS.U16 [R3+0x18c0], R2 ;  /* 0x0018c00203007388 */ /* 0x0001e80000000400 */
        /* <DEDUP_REMOVED lines=8> */
[----:B---3--:R-:W-:Y:S01]  /*236b0*/  STL [R1+0x36f0], R54 ;  /* 0x0036f03601007387 */ /* 0x008fe20000100800 */
[----:B----4-:R-:W-:Y:S03]  /*236c0*/  STL [R1+0x36f4], R53 ;  /* 0x0036f43501007387 */ /* 0x010fe60000100800 */
[----:B------:R-:W-:Y:S01]  /*236d0*/  STL [R1+0x36f8], R52 ;  /* 0x0036f83401007387 */ /* 0x000fe20000100800 */
[----:B------:R-:W-:Y:S03]  /*236e0*/  STL [R1+0x36fc], R51 ;  /* 0x0036fc3301007387 */ /* 0x000fe60000100800 */
[----:B------:R-:W-:Y:S01]  /*236f0*/  STL [R1+0x3700], R42 ;  /* 0x0037002a01007387 */ /* 0x000fe20000100800 */
[----:B------:R-:W-:Y:S03]  /*23700*/  STL [R1+0x3758], R41 ;  /* 0x0037582901007387 */ /* 0x000fe60000100800 */
        /* <DEDUP_REMOVED lines=8> */
[----:B------:R-:W-:Y:S01]  /*23790*/  STS.U16 [R3+0x34c0], R40 ;  /* 0x0034c02803007388 */ /* 0x000fe20000000400 */
[----:B------:R-:W-:Y:S03]  /*237a0*/  STL [R1+0x375c], R40 ;  /* 0x00375c2801007387 */ /* 0x000fe60000100800 */
[----:B------:R-:W-:Y:S04]  /*237b0*/  STS.U16 [R3+0x3480], R39 ;  /* 0x0034802703007388 */ /* 0x000fe80000000400 */
[----:B------:R-:W-:Y:S04]  /*237c0*/  STS.U16 [R3+0x3800], R28 ;  /* 0x0038001c03007388 */ /* 0x000fe80000000400 */
[----:B------:R-:W-:Y:S04]  /*237d0*/  STS.U16 [R3+0x3840], R27 ;  /* 0x0038401b03007388 */ /* 0x000fe80000000400 */
[----:B------:R-:W-:Y:S04]  /*237e0*/  STS.U16 [R3+0x3880], R26 ;  /* 0x0038801a03007388 */ /* 0x000fe80000000400 */
[----:B------:R-:W-:Y:S04]  /*237f0*/  STS.U16 [R3+0x38c0], R25 ;  /* 0x0038c01903007388 */ /* 0x000fe80000000400 */
[----:B------:R-:W-:Y:S01]  /*23800*/  STS.U16 [R3+0x3c40], R24 ;  /* 0x003c401803007388 */ /* 0x000fe20000000400 */
[----:B0-----:R-:W-:-:S03]  /*23810*/  LOP3.LUT R2, R3, 0x10, RZ, 0x3c, !PT ;  /* 0x0000001003027812 */ /* 0x001fc600078e3cff */
[----:B------:R-:W-:Y:S04]  /*23820*/  STS.U16 [R3+0x3c00], R23 ;  /* 0x003c001703007388 */ /* 0x000fe80000000400 */
[----:B------:R-:W-:Y:S04]  /*23830*/  STS.U16 [R3+0x3cc0], R22 ;  /* 0x003cc01603007388 */ /* 0x000fe80000000400 */
[----:B------:R0:W-:Y:S04]  /*23840*/  STS.U16 [R3+0x3c80], R21 ;  /* 0x003c801503007388 */ /* 0x0001e80000000400 */
[----:B0-----:R-:W3:Y:S01]  /*23850*/  LDL.LU R3, [R1+0x18c] ;  /* 0x00018c0001037983 */ /* 0x001ee20000300800 */
        /* <DEDUP_REMOVED lines=16> */
[----:B------:R-:W3:Y:S03]  /*23960*/  LDL.LU R10, [R1+0xb8] ;  /* 0x0000b800010a7983 */ /* 0x000ee60000300800 */
[----:B--2---:R0:W-:Y:S01]  /*23970*/  STS.U16 [R2+0x100], R11 ;  /* 0x0001000b02007388 */ /* 0x0041e20000000400 */
[----:B------:R1:W-:Y:S02]  /*23980*/  STS.U16 [R2+0x140], R12 ;  /* 0x0001400c02007388 */ /* 0x0003e40000000400 */
[----:B------:R2:W-:Y:S02]  /*23990*/  STS.U16 [R2+0x180], R32 ;  /* 0x0001802002007388 */ /* 0x0005e40000000400 */
[----:B------:R2:W-:Y:S01]  /*239a0*/  STS.U16 [R2+0x1c0], R33 ;  /* 0x0001c02102007388 */ /* 0x0005e20000000400 */
[----:B------:R2:W-:Y:S01]  /*239b0*/  STS.U16 [R2+0x540], R34 ;  /* 0x0005402202007388 */ /* 0x0005e20000000400 */
[----:B------:R2:W-:Y:S03]  /*239c0*/  STS.U16 [R2+0x500], R43 ;  /* 0x0005002b02007388 */ /* 0x0005e60000000400 */
[----:B0-----:R-:W4:Y:S01]  /*239d0*/  LDL.LU R11, [R1+0xb4] ;  /* 0x0000b400010b7983 */ /* 0x001f220000300800 */
[----:B-1----:R-:W4:Y:S02]  /*239e0*/  LDL.LU R12, [R1+0x90] ;  /* 0x00009000010c7983 */ /* 0x002f240000300800 */
[----:B--2---:R-:W2:Y:S01]  /*239f0*/  LDL.LU R32, [R1+0x8c] ;  /* 0x00008c0001207983 */ /* 0x004ea20000300800 */
[----:B------:R-:W2:Y:S04]  /*23a00*/  LDL.LU R33, [R1+0x88] ;  /* 0x0000880001217983 */ /* 0x000ea80000300800 */
[----:B------:R-:W2:Y:S04]  /*23a10*/  LDL.LU R34, [R1+0x84] ;  /* 0x0000840001227983 */ /* 0x000ea80000300800 */
[----:B------:R0:W-:Y:S01]  /*23a20*/  STS.U16 [R2+0x5c0], R44 ;  /* 0x0005c02c02007388 */ /* 0x0001e20000000400 */
[----:B------:R-:W2:Y:S02]  /*23a30*/  LDL.LU R43, [R1+0x60] ;  /* 0x00006000012b7983 */ /* 0x000ea40000300800 */
[----:B------:R1:W-:Y:S02]  /*23a40*/  STS.U16 [R2+0x580], R45 ;  /* 0x0005802d02007388 */ /* 0x0003e40000000400 */
[----:B------:R1:W-:Y:S01]  /*23a50*/  STS.U16 [R2+0x900], R46 ;  /* 0x0009002e02007388 */ /* 0x0003e20000000400 */
[----:B------:R1:W-:Y:S01]  /*23a60*/  STS.U16 [R2+0x940], R55 ;  /* 0x0009403702007388 */ /* 0x0003e20000000400 */
[----:B------:R1:W-:Y:S02]  /*23a70*/  STS.U16 [R2+0x980], R56 ;  /* 0x0009803802007388 */ /* 0x0003e40000000400 */
[----:B------:R1:W-:Y:S01]  /*23a80*/  STS.U16 [R2+0x9c0], R57 ;  /* 0x0009c03902007388 */ /* 0x0003e20000000400 */
[----:B0-----:R-:W2:Y:S01]  /*23a90*/  LDL.LU R44, [R1+0x5c] ;  /* 0x00005c00012c7983 */ /* 0x001ea20000300800 */
[----:B-1----:R-:W2:Y:S03]  /*23aa0*/  LDL.LU R45, [R1+0x58] ;  /* 0x00005800012d7983 */ /* 0x002ea60000300800 */
[----:B------:R-:W2:Y:S04]  /*23ab0*/  LDL.LU R46, [R1+0x54] ;  /* 0x00005400012e7983 */ /* 0x000ea80000300800 */
[----:B------:R-:W2:Y:S01]  /*23ac0*/  LDL.LU R55, [R1+0x30] ;  /* 0x0000300001377983 */ /* 0x000ea20000300800 */
[----:B------:R-:W2:Y:S03]  /*23ad0*/  LDL.LU R56, [R1+0x2c] ;  /* 0x00002c0001387983 */ /* 0x000ea60000300800 */
[----:B------:R0:W-:Y:S01]  /*23ae0*/  STS.U16 [R2+0xd40], R58 ;  /* 0x000d403a02007388 */ /* 0x0001e20000000400 */
[----:B------:R-:W2:Y:S03]  /*23af0*/  LDL.LU R57, [R1+0x28] ;  /* 0x0000280001397983 */ /* 0x000ea60000300800 */
[----:B0-----:R-:W2:Y:S04]  /*23b00*/  LDL.LU R58, [R1+0x24] ;  /* 0x00002400013a7983 */ /* 0x001ea80000300800 */
[----:B---3--:R-:W-:Y:S01]  /*23b10*/  STS.U16 [R2+0xd00], R3 ;  /* 0x000d000302007388 */ /* 0x008fe20000000400 */
[----:B------:R-:W-:Y:S02]  /*23b20*/  STS.U16 [R2+0xdc0], R40 ;  /* 0x000dc02802007388 */ /* 0x000fe40000000400 */
[----:B------:R-:W-:Y:S02]  /*23b30*/  STS.U16 [R2+0xd80], R41 ;  /* 0x000d802902007388 */ /* 0x000fe40000000400 */
[----:B------:R-:W-:Y:S01]  /*23b40*/  STS.U16 [R2+0x1100], R42 ;  /* 0x0011002a02007388 */ /* 0x000fe20000000400 */
[----:B------:R-:W-:Y:S01]  /*23b50*/  STS.U16 [R2+0x1140], R51 ;  /* 0x0011403302007388 */ /* 0x000fe20000000400 */
        /* <DEDUP_REMOVED lines=12> */
[----:B------:R-:W-:Y:S03]  /*23c20*/  STS.U16 [R2+0x1dc0], R10 ;  /* 0x001dc00a02007388 */ /* 0x000fe60000000400 */
[----:B----4-:R0:W-:Y:S01]  /*23c30*/  STS.U16 [R2+0x1d80], R11 ;  /* 0x001d800b02007388 */ /* 0x0101e20000000400 */
[----:B------:R1:W-:Y:S03]  /*23c40*/  STS.U16 [R2+0x2100], R12 ;  /* 0x0021000c02007388 */ /* 0x0003e60000000400 */
[----:B--2---:R3:W-:Y:S01]  /*23c50*/  STS.U16 [R2+0x2140], R32 ;  /* 0x0021402002007388 */ /* 0x0047e20000000400 */
[----:B------:R3:W-:Y:S03]  /*23c60*/  STS.U16 [R2+0x2180], R33 ;  /* 0x0021802102007388 */ /* 0x0007e60000000400 */
[----:B------:R4:W-:Y:S01]  /*23c70*/  STS.U16 [R2+0x21c0], R34 ;  /* 0x0021c02202007388 */ /* 0x0009e20000000400 */
[----:B------:R3:W-:Y:S03]  /*23c80*/  STS.U16 [R2+0x2540], R43 ;  /* 0x0025402b02007388 */ /* 0x0007e60000000400 */
[----:B0-----:R-:W2:Y:S01]  /*23c90*/  LDL.LU R11, [R1+0x320] ;  /* 0x00032000010b7983 */ /* 0x001ea20000300800 */
[----:B-1----:R-:W2:Y:S03]  /*23ca0*/  LDL.LU R12, [R1+0x31c] ;  /* 0x00031c00010c7983 */ /* 0x002ea60000300800 */
[----:B---3--:R-:W3:Y:S01]  /*23cb0*/  LDL.LU R32, [R1+0x318] ;  /* 0x0003180001207983 */ /* 0x008ee20000300800 */
[----:B------:R-:W3:Y:S03]  /*23cc0*/  LDL.LU R33, [R1+0x314] ;  /* 0x0003140001217983 */ /* 0x000ee60000300800 */
[----:B----4-:R-:W4:Y:S04]  /*23cd0*/  LDL.LU R34, [R1+0x22c] ;  /* 0x00022c0001227983 */ /* 0x010f280000300800 */
[----:B------:R0:W-:Y:S01]  /*23ce0*/  STS.U16 [R2+0x2500], R44 ;  /* 0x0025002c02007388 */ /* 0x0001e20000000400 */
[----:B------:R-:W4:Y:S02]  /*23cf0*/  LDL.LU R43, [R1+0x224] ;  /* 0x00022400012b7983 */ /* 0x000f240000300800 */
[----:B------:R1:W-:Y:S02]  /*23d00*/  STS.U16 [R2+0x25c0], R45 ;  /* 0x0025c02d02007388 */ /* 0x0003e40000000400 */
[----:B------:R1:W-:Y:S01]  /*23d10*/  STS.U16 [R2+0x2580], R46 ;  /* 0x0025802e02007388 */ /* 0x0003e20000000400 */
[----:B------:R1:W-:Y:S01]  /*23d20*/  STS.U16 [R2+0x2900], R55 ;  /* 0x0029003702007388 */ /* 0x0003e20000000400 */
[----:B------:R1:W-:Y:S02]  /*23d30*/  STS.U16 [R2+0x2940], R56 ;  /* 0x0029403802007388 */ /* 0x0003e40000000400 */
[----:B------:R1:W-:Y:S01]  /*23d40*/  STS.U16 [R2+0x2980], R57 ;  /* 0x0029803902007388 */ /* 0x0003e20000000400 */
[----:B0-----:R-:W4:Y:S01]  /*23d50*/  LDL.LU R44, [R1+0x21c] ;  /* 0x00021c00012c7983 */ /* 0x001f220000300800 */
[----:B-1----:R-:W4:Y:S03]  /*23d60*/  LDL.LU R45, [R1+0x214] ;  /* 0x00021400012d7983 */ /* 0x002f260000300800 */
[----:B------:R-:W4:Y:S04]  /*23d70*/  LDL.LU R46, [R1+0x1b0] ;  /* 0x0001b000012e7983 */ /* 0x000f280000300800 */
[----:B------:R-:W4:Y:S01]  /*23d80*/  LDL.LU R55, [R1+0x1ac] ;  /* 0x0001ac0001377983 */ /* 0x000f220000300800 */
[----:B------:R-:W4:Y:S03]  /*23d90*/  LDL.LU R56, [R1+0x1a8] ;  /* 0x0001a80001387983 */ /* 0x000f260000300800 */
[----:B------:R0:W-:Y:S01]  /*23da0*/  STS.U16 [R2+0x29c0], R58 ;  /* 0x0029c03a02007388 */ /* 0x0001e20000000400 */
[----:B------:R-:W4:Y:S03]  /*23db0*/  LDL.LU R57, [R1+0x1a4] ;  /* 0x0001a40001397983 */ /* 0x000f260000300800 */
[----:B0-----:R-:W4:Y:S04]  /*23dc0*/  LDL.LU R58, [R1+0x180] ;  /* 0x00018000013a7983 */ /* 0x001f280000300800 */
[----:B------:R-:W0:Y:S01]  /*23dd0*/  S2R R3, SR_TID.X ;  /* 0x0000000000037919 */ /* 0x000e220000002100 */
[----:B------:R1:W-:Y:S02]  /*23de0*/  STS.U16 [R2+0x2d40], R0 ;  /* 0x002d400002007388 */ /* 0x0003e40000000400 */
        /* <DEDUP_REMOVED lines=10> */
[----:B------:R-:W-:Y:S04]  /*23e90*/  STS.U16 [R2+0x3580], R35 ;  /* 0x0035802302007388 */ /* 0x000fe80000000400 */
[----:B------:R-:W4:Y:S01]  /*23ea0*/  LDL.LU R40, [R1+0x17c] ;  /* 0x00017c0001287983 */ /* 0x000f220000300800 */
[----:B------:R-:W-:Y:S02]  /*23eb0*/  STS.U16 [R2+0x3900], R20 ;  /* 0x0039001402007388 */ /* 0x000fe40000000400 */
[----:B------:R-:W4:Y:S02]  /*23ec0*/  LDL.LU R41, [R1+0x178] ;  /* 0x0001780001297983 */ /* 0x000f240000300800 */
[----:B------:R-:W-:Y:S01]  /*23ed0*/  STS.U16 [R2+0x3940], R19 ;  /* 0x0039401302007388 */ /* 0x000fe20000000400 */
[----:B------:R-:W4:Y:S01]  /*23ee0*/  LDL.LU R30, [R1+0x174] ;  /* 0x00017400011e7983 */ /* 0x000f220000300800 */
[----:B0-----:R-:W-:-:S03]  /*23ef0*/  LOP3.LUT R3, R3, 0x1f, RZ, 0xc0, !PT ;  /* 0x0000001f03037812 */ /* 0x001fc600078ec0ff */
[----:B------:R-:W-:Y:S04]  /*23f00*/  STS.U16 [R2+0x3980], R18 ;  /* 0x0039801202007388 */ /* 0x000fe80000000400 */
[----:B------:R-:W4:Y:S01]  /*23f10*/  LDL.LU R4, [R1+0x140] ;  /* 0x0001400001047983 */ /* 0x000f220000300800 */
[----:B------:R-:W-:-:S03]  /*23f20*/  IMAD.SHL.U32 R3, R3, 0x2, RZ ;  /* 0x0000000203037824 */ /* 0x000fc600078e00ff */
[----:B------:R-:W-:Y:S04]  /*23f30*/  STS.U16 [R2+0x39c0], R17 ;  /* 0x0039c01102007388 */ /* 0x000fe80000000400 */
[----:B------:R-:W4:Y:S01]  /*23f40*/  LDL.LU R5, [R1+0x13c] ;  /* 0x00013c0001057983 */ /* 0x000f220000300800 */
[----:B------:R-:W-:Y:S02]  /*23f50*/  STS.U16 [R2+0x3d40], R16 ;  /* 0x003d401002007388 */ /* 0x000fe40000000400 */
[----:B------:R-:W4:Y:S01]  /*23f60*/  LDL.LU R6, [R1+0x138] ;  /* 0x0001380001067983 */ /* 0x000f220000300800 */
[----:B-1----:R-:W-:Y:S01]  /*23f70*/  LOP3.LUT R0, R3, 0x20, RZ, 0x3c, !PT ;  /* 0x0000002003007812 */ /* 0x002fe200078e3cff */
[----:B------:R-:W-:Y:S04]  /*23f80*/  STS.U16 [R2+0x3d00], R15 ;  /* 0x003d000f02007388 */ /* 0x000fe80000000400 */
[----:B------:R-:W4:Y:S01]  /*23f90*/  LDL.LU R7, [R1+0x134] ;  /* 0x0001340001077983 */ /* 0x000f220000300800 */
[----:B------:R-:W-:Y:S02]  /*23fa0*/  STS.U16 [R2+0x3dc0], R14 ;  /* 0x003dc00e02007388 */ /* 0x000fe40000000400 */
[----:B------:R-:W4:Y:S02]  /*23fb0*/  LDL.LU R8, [R1+0x110] ;  /* 0x0001100001087983 */ /* 0x000f240000300800 */
[----:B------:R-:W-:Y:S01]  /*23fc0*/  STS.U16 [R2+0x3d80], R13 ;  /* 0x003d800d02007388 */ /* 0x000fe20000000400 */
[----:B------:R-:W4:Y:S01]  /*23fd0*/  LDL.LU R9, [R1+0x10c] ;  /* 0x00010c0001097983 */ /* 0x000f220000300800 */
[----:B------:R-:W4:Y:S03]  /*23fe0*/  LDL.LU R10, [R1+0x108] ;  /* 0x00010800010a7983 */ /* 0x000f260000300800 */
[----:B--2---:R0:W-:Y:S01]  /*23ff0*/  STS.U16 [R0+0x200], R11 ;  /* 0x0002000b00007388 */ /* 0x0041e20000000400 */
[----:B------:R1:W-:Y:S03]  /*24000*/  STS.U16 [R0+0x240], R12 ;  /* 0x0002400c00007388 */ /* 0x0003e60000000400 */
[----:B---3--:R2:W-:Y:S01]  /*24010*/  STS.U16 [R0+0x280], R32 ;  /* 0x0002802000007388 */ /* 0x0085e20000000400 */
[----:B------:R3:W-:Y:S03]  /*24020*/  STS.U16 [R0+0x2c0], R33 ;  /* 0x0002c02100007388 */ /* 0x0007e60000000400 */
[----:B----4-:R3:W-:Y:S01]  /*24030*/  STS.U16 [R0+0x640], R34 ;  /* 0x0006402200007388 */ /* 0x0107e20000000400 */
[----:B------:R3:W-:Y:S03]  /*24040*/  STS.U16 [R0+0x600], R43 ;  /* 0x0006002b00007388 */ /* 0x0007e60000000400 */
[----:B0-----:R-:W4:Y:S01]  /*24050*/  LDL.LU R11, [R1+0x104] ;  /* 0x00010400010b7983 */ /* 0x001f220000300800 */
[----:B-1----:R-:W4:Y:S02]  /*24060*/  LDL.LU R12, [R1+0xe0] ;  /* 0x0000e000010c7983 */ /* 0x002f240000300800 */
[----:B--2---:R-:W2:Y:S02]  /*24070*/  LDL.LU R32, [R1+0xdc] ;  /* 0x0000dc0001207983 */ /* 0x004ea40000300800 */
[----:B---3--:R-:W3:Y:S01]  /*24080*/  LDL.LU R33, [R1+0xd8] ;  /* 0x0000d80001217983 */ /* 0x008ee20000300800 */
[----:B------:R-:W3:Y:S04]  /*24090*/  LDL.LU R34, [R1+0xd4] ;  /* 0x0000d40001227983 */ /* 0x000ee80000300800 */
[----:B------:R0:W-:Y:S01]  /*240a0*/  STS.U16 [R0+0x6c0], R44 ;  /* 0x0006c02c00007388 */ /* 0x0001e20000000400 */
[----:B------:R-:W3:Y:S02]  /*240b0*/  LDL.LU R43, [R1+0xb0] ;  /* 0x0000b000012b7983 */ /* 0x000ee40000300800 */
[----:B------:R1:W-:Y:S02]  /*240c0*/  STS.U16 [R0+0x680], R45 ;  /* 0x0006802d00007388 */ /* 0x0003e40000000400 */
[----:B------:R1:W-:Y:S01]  /*240d0*/  STS.U16 [R0+0xa00], R46 ;  /* 0x000a002e00007388 */ /* 0x0003e20000000400 */
[----:B------:R1:W-:Y:S01]  /*240e0*/  STS.U16 [R0+0xa40], R55 ;  /* 0x000a403700007388 */ /* 0x0003e20000000400 */
[----:B------:R1:W-:Y:S02]  /*240f0*/  STS.U16 [R0+0xa80], R56 ;  /* 0x000a803800007388 */ /* 0x0003e40000000400 */
[----:B------:R1:W-:Y:S01]  /*24100*/  STS.U16 [R0+0xac0], R57 ;  /* 0x000ac03900007388 */ /* 0x0003e20000000400 */
[----:B0-----:R-:W3:Y:S01]  /*24110*/  LDL.LU R44, [R1+0xac] ;  /* 0x0000ac00012c7983 */ /* 0x001ee20000300800 */
[----:B-1----:R-:W3:Y:S03]  /*24120*/  LDL.LU R45, [R1+0xa8] ;  /* 0x0000a800012d7983 */ /* 0x002ee60000300800 */
[----:B------:R-:W3:Y:S04]  /*24130*/  LDL.LU R46, [R1+0xa4] ;  /* 0x0000a400012e7983 */ /* 0x000ee80000300800 */
[----:B------:R-:W3:Y:S01]  /*24140*/  LDL.LU R55, [R1+0x80] ;  /* 0x0000800001377983 */ /* 0x000ee20000300800 */
[----:B------:R-:W3:Y:S03]  /*24150*/  LDL.LU R56, [R1+0x7c] ;  /* 0x00007c0001387983 */ /* 0x000ee60000300800 */
[----:B------:R0:W-:Y:S01]  /*24160*/  STS.U16 [R0+0xe40], R58 ;  /* 0x000e403a00007388 */ /* 0x0001e20000000400 */
[----:B------:R-:W3:Y:S03]  /*24170*/  LDL.LU R57, [R1+0x78] ;  /* 0x0000780001397983 */ /* 0x000ee60000300800 */
        /* <DEDUP_REMOVED lines=9> */
[----:B------:R0:W-:Y:S01]  /*24210*/  STS.U16 [R0+0xe00], R40 ;  /* 0x000e002800007388 */ /* 0x0001e20000000400 */
[----:B------:R1:W-:Y:S02]  /*24220*/  STS.U16 [R0+0xec0], R41 ;  /* 0x000ec02900007388 */ /* 0x0003e40000000400 */
[----:B------:R1:W-:Y:S01]  /*24230*/  STS.U16 [R0+0xe80], R30 ;  /* 0x000e801e00007388 */ /* 0x0003e20000000400 */
[----:B------:R1:W-:Y:S04]  /*24240*/  STS.U16 [R0+0x1200], R4 ;  /* 0x0012000400007388 */ /* 0x0003e80000000400 */
[----:B0-----:R-:W3:Y:S01]  /*24250*/  LDL.LU R40, [R1+0x375c] ;  /* 0x00375c0001287983 */ /* 0x001ee20000300800 */
[----:B-1----:R-:W3:Y:S02]  /*24260*/  LDL.LU R41, [R1+0x3758] ;  /* 0x0037580001297983 */ /* 0x002ee40000300800 */
[----:B------:R-:W3:Y:S01]  /*24270*/  LDL.LU R30, [R1+0x3754] ;  /* 0x00375400011e7983 */ /* 0x000ee20000300800 */
[----:B------:R0:W-:Y:S01]  /*24280*/  STS.U16 [R0+0x1240], R5 ;  /* 0x0012400500007388 */ /* 0x0001e20000000400 */
[----:B------:R1:W-:Y:S03]  /*24290*/  STS.U16 [R0+0x1280], R6 ;  /* 0x0012800600007388 */ /* 0x0003e60000000400 */
[----:B------:R-:W3:Y:S04]  /*242a0*/  LDL.LU R4, [R1+0x3750] ;  /* 0x0037500001047983 */ /* 0x000ee80000300800 */
[----:B------:R1:W-:Y:S01]  /*242b0*/  STS.U16 [R0+0x12c0], R7 ;  /* 0x0012c00700007388 */ /* 0x0003e20000000400 */
[----:B------:R1:W-:Y:S03]  /*242c0*/  STS.U16 [R0+0x1640], R8 ;  /* 0x0016400800007388 */ /* 0x0003e60000000400 */
[----:B0-----:R-:W3:Y:S01]  /*242d0*/  LDL.LU R5, [R1+0x374c] ;  /* 0x00374c0001057983 */ /* 0x001ee20000300800 */
[----:B-1----:R-:W3:Y:S02]  /*242e0*/  LDL.LU R6, [R1+0x3748] ;  /* 0x0037480001067983 */ /* 0x002ee40000300800 */
[----:B------:R0:W-:Y:S02]  /*242f0*/  STS.U16 [R0+0x1600], R9 ;  /* 0x0016000900007388 */ /* 0x0001e40000000400 */
[----:B------:R1:W-:Y:S01]  /*24300*/  STS.U16 [R0+0x16c0], R10 ;  /* 0x0016c00a00007388 */ /* 0x0003e20000000400 */
[----:B------:R-:W3:Y:S01]  /*24310*/  LDL.LU R7, [R1+0x3744] ;  /* 0x0037440001077983 */ /* 0x000ee20000300800 */
[----:B------:R-:W3:Y:S03]  /*24320*/  LDL.LU R8, [R1+0x3740] ;  /* 0x0037400001087983 */ /* 0x000ee60000300800 */
[----:B0-----:R-:W3:Y:S01]  /*24330*/  LDL.LU R9, [R1+0x373c] ;  /* 0x00373c0001097983 */ /* 0x001ee20000300800 */
[----:B-1----:R-:W3:Y:S03]  /*24340*/  LDL.LU R10, [R1+0x3738] ;  /* 0x00373800010a7983 */ /* 0x002ee60000300800 */
[----:B----4-:R0:W-:Y:S01]  /*24350*/  STS.U16 [R0+0x1680], R11 ;  /* 0x0016800b00007388 */ /* 0x0101e20000000400 */
[----:B------:R1:W-:Y:S02]  /*24360*/  STS.U16 [R0+0x1a00], R12 ;  /* 0x001a000c00007388 */ /* 0x0003e40000000400 */
[----:B--2---:R2:W-:Y:S01]  /*24370*/  STS.U16 [R0+0x1a40], R32 ;  /* 0x001a402000007388 */ /* 0x0045e20000000400 */
[----:B---3--:R4:W-:Y:S04]  /*24380*/  STS.U16 [R0+0x1a80], R33 ;  /* 0x001a802100007388 */ /* 0x0089e80000000400 */
[----:B------:R4:W-:Y:S01]  /*24390*/  STS.U16 [R0+0x1ac0], R34 ;  /* 0x001ac02200007388 */ /* 0x0009e20000000400 */
[----:B------:R4:W-:Y:S03]  /*243a0*/  STS.U16 [R0+0x1e40], R43 ;  /* 0x001e402b00007388 */ /* 0x0009e60000000400 */
[----:B0-----:R-:W3:Y:S01]  /*243b0*/  LDL.LU R11, [R1+0x3734] ;  /* 0x00373400010b7983 */ /* 0x001ee20000300800 */
[----:B-1----:R-:W3:Y:S02]  /*243c0*/  LDL.LU R12, [R1+0x3730] ;  /* 0x00373000010c7983 */ /* 0x002ee40000300800 */
[----:B--2---:R-:W2:Y:S01]  /*243d0*/  LDL.LU R32, [R1+0x372c] ;  /* 0x00372c0001207983 */ /* 0x004ea20000300800 */
[----:B----4-:R-:W4:Y:S04]  /*243e0*/  LDL.LU R33, [R1+0x3728] ;  /* 0x0037280001217983 */ /* 0x010f280000300800 */
[----:B------:R-:W2:Y:S01]  /*243f0*/  LDL.LU R34, [R1+0x3724] ;  /* 0x0037240001227983 */ /* 0x000ea20000300800 */
[----:B------:R-:W2:Y:S03]  /*24400*/  LDL.LU R43, [R1+0x3720] ;  /* 0x00372000012b7983 */ /* 0x000ea60000300800 */
[----:B------:R0:W-:Y:S01]  /*24410*/  STS.U16 [R0+0x1e00], R44 ;  /* 0x001e002c00007388 */ /* 0x0001e20000000400 */
[----:B------:R1:W-:Y:S02]  /*24420*/  STS.U16 [R0+0x1ec0], R45 ;  /* 0x001ec02d00007388 */ /* 0x0003e40000000400 */
[----:B------:R1:W-:Y:S02]  /*24430*/  STS.U16 [R0+0x1e80], R46 ;  /* 0x001e802e00007388 */ /* 0x0003e40000000400 */
[----:B------:R1:W-:Y:S01]  /*24440*/  STS.U16 [R0+0x2200], R55 ;  /* 0x0022003700007388 */ /* 0x0003e20000000400 */
[----:B------:R1:W-:Y:S01]  /*24450*/  STS.U16 [R0+0x2240], R56 ;  /* 0x0022403800007388 */ /* 0x0003e20000000400 */
[----:B------:R1:W-:Y:S03]  /*24460*/  STS.U16 [R0+0x2280], R57 ;  /* 0x0022803900007388 */ /* 0x0003e60000000400 */
[----:B0-----:R-:W2:Y:S01]  /*24470*/  LDL.LU R44, [R1+0x371c] ;  /* 0x00371c00012c7983 */ /* 0x001ea20000300800 */
[----:B-1----:R-:W2:Y:S03]  /*24480*/  LDL.LU R45, [R1+0x3718] ;  /* 0x00371800012d7983 */ /* 0x002ea60000300800 */
[----:B------:R-:W2:Y:S01]  /*24490*/  LDL.LU R46, [R1+0x3714] ;  /* 0x00371400012e7983 */ /* 0x000ea20000300800 */
[----:B------:R-:W2:Y:S03]  /*244a0*/  LDL.LU R55, [R1+0x3710] ;  /* 0x0037100001377983 */ /* 0x000ea60000300800 */
[----:B------:R-:W2:Y:S01]  /*244b0*/  LDL.LU R56, [R1+0x370c] ;  /* 0x00370c0001387983 */ /* 0x000ea20000300800 */
[----:B------:R-:W2:Y:S03]  /*244c0*/  LDL.LU R57, [R1+0x3708] ;  /* 0x0037080001397983 */ /* 0x000ea60000300800 */
[----:B------:R0:W-:Y:S04]  /*244d0*/  STS.U16 [R0+0x22c0], R58 ;  /* 0x0022c03a00007388 */ /* 0x0001e80000000400 */
[----:B0-----:R-:W2:Y:S01]  /*244e0*/  LDL.LU R58, [R1+0x3704] ;  /* 0x00370400013a7983 */ /* 0x001ea20000300800 */
[----:B------:R0:W-:Y:S02]  /*244f0*/  STS.U16 [R0+0x2640], R42 ;  /* 0x0026402a00007388 */ /* 0x0001e40000000400 */
[----:B------:R1:W-:Y:S02]  /*24500*/  STS.U16 [R0+0x2600], R51 ;  /* 0x0026003300007388 */ /* 0x0003e40000000400 */
[----:B------:R1:W-:Y:S01]  /*24510*/  STS.U16 [R0+0x26c0], R52 ;  /* 0x0026c03400007388 */ /* 0x0003e20000000400 */
[----:B------:R1:W-:Y:S01]  /*24520*/  STS.U16 [R0+0x2680], R53 ;  /* 0x0026803500007388 */ /* 0x0003e20000000400 */
[----:B------:R1:W-:Y:S02]  /*24530*/  STS.U16 [R0+0x2a00], R54 ;  /* 0x002a003600007388 */ /* 0x0003e40000000400 */
[----:B------:R-:W-:Y:S02]  /*24540*/  STS.U16 [R0+0x2a40], R29 ;  /* 0x002a401d00007388 */ /* 0x000fe40000000400 */
[----:B------:R-:W-:Y:S01]  /*24550*/  STS.U16 [R0+0x2a80], R31 ;  /* 0x002a801f00007388 */ /* 0x000fe20000000400 */
[----:B0-----:R-:W3:Y:S01]  /*24560*/  LDL.LU R42, [R1+0x310] ;  /* 0x00031000012a7983 */ /* 0x001ee20000300800 */
[----:B-1----:R-:W3:Y:S03]  /*24570*/  LDL.LU R51, [R1+0x30c] ;  /* 0x00030c0001337983 */ /* 0x002ee60000300800 */
[----:B------:R-:W3:Y:S01]  /*24580*/  LDL.LU R52, [R1+0x308] ;  /* 0x0003080001347983 */ /* 0x000ee20000300800 */
[----:B------:R-:W3:Y:S03]  /*24590*/  LDL.LU R53, [R1+0x304] ;  /* 0x0003040001357983 */ /* 0x000ee60000300800 */
[----:B------:R0:W-:Y:S04]  /*245a0*/  STS.U16 [R0+0x2ac0], R2 ;  /* 0x002ac00200007388 */ /* 0x0001e80000000400 */
[----:B------:R-:W3:Y:S04]  /*245b0*/  LDL.LU R54, [R1+0x20c] ;  /* 0x00020c0001367983 */ /* 0x000ee80000300800 */
[----:B0-----:R-:W3:Y:S01]  /*245c0*/  LDL.LU R2, [R1+0x204] ;  /* 0x0002040001027983 */ /* 0x001ee20000300800 */
[----:B------:R-:W-:-:S02]  /*245d0*/  IMAD.SHL.U32 R30, R30, 0x2, RZ ;  /* 0x000000021e1e7824 */ /* 0x000fc400078e00ff */
[----:B------:R-:W3:Y:S02]  /*245e0*/  LDL.LU R29, [R1+0x200] ;  /* 0x00020000011d7983 */ /* 0x000ee40000300800 */
[----:B------:R-:W3:Y:S01]  /*245f0*/  LDL.LU R31, [R1+0x1f8] ;  /* 0x0001f800011f7983 */ /* 0x000ee20000300800 */
[----:B------:R-:W-:Y:S01]  /*24600*/  LOP3.LUT R30, R30, 0x30, RZ, 0x3c, !PT ;  /* 0x000000301e1e7812 */ /* 0x000fe200078e3cff */
[----:B--2---:R-:W-:Y:S01]  /*24610*/  STS.U16 [R0+0x2e40], R58 ;  /* 0x002e403a00007388 */ /* 0x004fe20000000400 */
        /* <DEDUP_REMOVED lines=8> */
[----:B----4-:R-:W-:Y:S02]  /*246a0*/  STS.U16 [R0+0x3600], R33 ;  /* 0x0036002100007388 */ /* 0x010fe40000000400 */
[----:B------:R-:W-:Y:S02]  /*246b0*/  STS.U16 [R0+0x36c0], R32 ;  /* 0x0036c02000007388 */ /* 0x000fe40000000400 */
[----:B---3--:R-:W-:Y:S01]  /*246c0*/  STS.U16 [R0+0x3680], R12 ;  /* 0x0036800c00007388 */ /* 0x008fe20000000400 */
[----:B------:R-:W-:Y:S01]  /*246d0*/  STS.U16 [R0+0x3a00], R11 ;  /* 0x003a000b00007388 */ /* 0x000fe20000000400 */
[----:B------:R-:W-:Y:S02]  /*246e0*/  STS.U16 [R0+0x3a40], R10 ;  /* 0x003a400a00007388 */ /* 0x000fe40000000400 */
[----:B------:R-:W-:Y:S02]  /*246f0*/  STS.U16 [R0+0x3a80], R9 ;  /* 0x003a800900007388 */ /* 0x000fe40000000400 */
[----:B------:R-:W-:Y:S01]  /*24700*/  STS.U16 [R0+0x3ac0], R8 ;  /* 0x003ac00800007388 */ /* 0x000fe20000000400 */
[----:B------:R-:W-:Y:S01]  /*24710*/  STS.U16 [R0+0x3e40], R7 ;  /* 0x003e400700007388 */ /* 0x000fe20000000400 */
[----:B------:R-:W-:Y:S02]  /*24720*/  STS.U16 [R0+0x3e00], R6 ;  /* 0x003e000600007388 */ /* 0x000fe40000000400 */
[----:B------:R0:W-:Y:S02]  /*24730*/  STS.U16 [R0+0x3ec0], R5 ;  /* 0x003ec00500007388 */ /* 0x0001e40000000400 */
[----:B------:R1:W-:Y:S01]  /*24740*/  STS.U16 [R0+0x3e80], R4 ;  /* 0x003e800400007388 */ /* 0x0003e20000000400 */
[----:B------:R2:W-:Y:S01]  /*24750*/  STS.U16 [R30+0x300], R42 ;  /* 0x0003002a1e007388 */ /* 0x0005e20000000400 */
[----:B------:R3:W-:Y:S02]  /*24760*/  STS.U16 [R30+0x340], R51 ;  /* 0x000340331e007388 */ /* 0x0007e40000000400 */
[----:B------:R3:W-:Y:S02]  /*24770*/  STS.U16 [R30+0x380], R52 ;  /* 0x000380341e007388 */ /* 0x0007e40000000400 */
[----:B------:R3:W-:Y:S01]  /*24780*/  STS.U16 [R30+0x3c0], R53 ;  /* 0x0003c0351e007388 */ /* 0x0007e20000000400 */
[----:B0-----:R-:W4:Y:S04]  /*24790*/  LDL R5, [R1+0x144c] ;  /* 0x00144c0001057983 */ /* 0x001f280000100800 */
[----:B-1----:R-:W4:Y:S01]  /*247a0*/  LDL R4, [R1+0x1448] ;  /* 0x0014480001047983 */ /* 0x002f220000100800 */
[----:B------:R-:W-:Y:S02]  /*247b0*/  STL [R1+0x351c], R0 ;  /* 0x00351c0001007387 */ /* 0x000fe40000100800 */
[----:B--2---:R-:W2:Y:S02]  /*247c0*/  LDL.LU R42, [R1+0x3700] ;  /* 0x00370000012a7983 */ /* 0x004ea40000300800 */
[----:B---3--:R-:W3:Y:S01]  /*247d0*/  LDL.LU R51, [R1+0x36fc] ;  /* 0x0036fc0001337983 */ /* 0x008ee20000300800 */
[----:B------:R-:W2:Y:S01]  /*247e0*/  LDL.LU R52, [R1+0x36f8] ;  /* 0x0036f80001347983 */ /* 0x000ea20000300800 */
[----:B------:R-:W2:Y:S03]  /*247f0*/  LDL.LU R53, [R1+0x36f4] ;  /* 0x0036f40001357983 */ /* 0x000ea60000300800 */
[----:B------:R0:W-:Y:S01]  /*24800*/  STS.U16 [R30+0x740], R54 ;  /* 0x000740361e007388 */ /* 0x0001e20000000400 */
[----:B------:R1:W-:Y:S03]  /*24810*/  STS.U16 [R30+0x700], R2 ;  /* 0x000700021e007388 */ /* 0x0003e60000000400 */
[----:B0-----:R-:W2:Y:S01]  /*24820*/  LDL.LU R54, [R1+0x36f0] ;  /* 0x0036f00001367983 */ /* 0x001ea20000300800 */
[----:B-1----:R-:W2:Y:S01]  /*24830*/  LDL.LU R2, [R1+0x36ec] ;  /* 0x0036ec0001027983 */ /* 0x002ea20000300800 */
[----:B----4-:R-:W-:-:S04]  /*24840*/  @!P0 LOP3.LUT R5, R5, R4, RZ, 0x3c, !PT ;  /* 0x0000000405058212 */ /* 0x010fc800078e3cff */
[----:B------:R-:W-:-:S04]  /*24850*/  @!P0 LOP3.LUT R4, R5, R4, RZ, 0x3c, !PT ;  /* 0x0000000405048212 */ /* 0x000fc800078e3cff */
[----:B------:R-:W-:Y:S02]  /*24860*/  @!P0 LOP3.LUT R5, R5, R4, RZ, 0x3c, !PT ;  /* 0x0000000405058212 */ /* 0x000fe400078e3cff */
[----:B--2---:R-:W-:-:S06]  /*24870*/  PRMT R2, RZ, 0x7610, R2 ;  /* 0x00007610ff027816 */ /* 0x004fcc0000000002 */
[----:B------:R-:W2:Y:S04]  /*24880*/  @!P0 LDG.E.U16 R2, [R4.64] ;  /* 0x0000000404028981 */ /* 0x000ea8000c1e1500 */
[----:B------:R0:W-:Y:S01]  /*24890*/  STS.U16 [R30+0x7c0], R29 ;  /* 0x0007c01d1e007388 */ /* 0x0001e20000000400 */
[----:B------:R1:W-:Y:S03]  /*248a0*/  STS.U16 [R30+0x780], R31 ;  /* 0x0007801f1e007388 */ /* 0x0003e60000000400 */
[----:B0-----:R-:W4:Y:S01]  /*248b0*/  LDL.LU R29, [R1+0x36e8] ;  /* 0x0036e800011d7983 */ /* 0x001f220000300800 */
[----:B-1----:R-:W3:Y:S02]  /*248c0*/  LDL.LU R30, [R1+0x36e4] ;  /* 0x0036e400011e7983 */ /* 0x002ee40000300800 */
[----:B------:R-:W3:Y:S01]  /*248d0*/  LDL.LU R31, [R1+0x36e0] ;  /* 0x0036e000011f7983 */ /* 0x000ee20000300800 */
[----:B--2---:R0:W-:Y:S04]  /*248e0*/  STL [R1+0x15c], R2 ;  /* 0x00015c0201007387 */ /* 0x0041e80000100800 */
[----:B0-----:R-:W2:Y:S01]  /*248f0*/  LDL.LU R2, [R1+0x36dc] ;  /* 0x0036dc0001027983 */ /* 0x001ea20000300800 */
[----:B------:R-:W2:Y:S02]  /*24900*/  LDL R4, [R1+0x1440] ;  /* 0x0014400001047983 */ /* 0x000ea40000100800 */
[----:B------:R-:W2:Y:S01]  /*24910*/  LDL R5, [R1+0x1444] ;  /* 0x0014440001057983 */ /* 0x000ea20000100800 */
[----:B---3--:R-:W-:-:S02]  /*24920*/  PRMT R31, RZ, 0x7610, R31 ;  /* 0x00007610ff1f7816 */ /* 0x008fc4000000001f */
[----:B--2---:R-:W-:-:S04]  /*24930*/  @!P1 LOP3.LUT R5, R5, R4, RZ, 0x3c, !PT ;  /* 0x0000000405059212 */ /* 0x004fc800078e3cff */
[----:B------:R-:W-:-:S04]  /*24940*/  @!P1 LOP3.LUT R4, R5, R4, RZ, 0x3c, !PT ;  /* 0x0000000405049212 */ /* 0x000fc800078e3cff */
[----:B------:R-:W-:-:S05]  /*24950*/  @!P1 LOP3.LUT R5, R5, R4, RZ, 0x3c, !PT ;  /* 0x0000000405059212 */ /* 0x000fca00078e3cff */
[----:B------:R-:W2:Y:S04]  /*24960*/  @!P1 LDG.E.U16 R31, [R4.64] ;  /* 0x00000004041f9981 */ /* 0x000ea8000c1e1500 */
[----:B--2---:R0:W-:Y:S04]  /*24970*/  STL [R1+0x158], R31 ;  /* 0x0001581f01007387 */ /* 0x0041e80000100800 */
[----:B0-----:R-:W2:Y:S01]  /*24980*/  LDL.LU R31, [R1+0x36d8] ;  /* 0x0036d800011f7983 */ /* 0x001ea20000300800 */
[----:B------:R-:W3:Y:S02]  /*24990*/  LDL R4, [R1+0x1408] ;  /* 0x0014080001047983 */ /* 0x000ee40000100800 */
[----:B------:R-:W3:Y:S01]  /*249a0*/  LDL R5, [R1+0x140c] ;  /* 0x00140c0001057983 */ /* 0x000ee20000100800 */
[----:B------:R-:W-:-:S02]  /*249b0*/  PRMT R2, RZ, 0x7610, R2 ;  /* 0x00007610ff027816 */ /* 0x000fc40000000002 */
[----:B---3--:R-:W-:-:S04]  /*249c0*/  @!P0 LOP3.LUT R5, R5, R4, RZ, 0x3c, !PT ;  /* 0x0000000405058212 */ /* 0x008fc800078e3cff */
[----:B------:R-:W-:-:S04]  /*249d0*/  @!P0 LOP3.LUT R4, R5, R4, RZ, 0x3c, !PT ;  /* 0x0000000405048212 */ /* 0x000fc800078e3cff */
[----:B------:R-:W-:-:S05]  /*249e0*/  @!P0 LOP3.LUT R5, R5, R4, RZ, 0x3c, !PT ;  /* 0x0000000405058212 */ /* 0x000fca00078e3cff */
[----:B------:R-:W3:Y:S04]  /*249f0*/  @!P0 LDG.E.U16 R2, [R4.64] ;  /* 0x0000000404028981 */ /* 0x000ee8000c1e1500 */
[----:B---3--:R0:W-:Y:S04]  /*24a00*/  STL [R1+0x154], R2 ;  /* 0x0001540201007387 */ /* 0x0081e80000100800 */
[----:B0-----:R-:W3:Y:S01]  /*24a10*/  LDL.LU R2, [R1+0x36d4] ;  /* 0x0036d40001027983 */ /* 0x001ee20000300800 */
[----:B------:R-:W3:Y:S02]  /*24a20*/  LDL R4, [R1+0x1400] ;  /* 0x0014000001047983 */ /* 0x000ee40000100800 */
[----:B------:R-:W3:Y:S01]  /*24a30*/  LDL R5, [R1+0x1404] ;  /* 0x0014040001057983 */ /* 0x000ee20000100800 */
[----:B--2---:R-:W-:-:S02]  /*24a40*/  PRMT R31, RZ, 0x7610, R31 ;  /* 0x00007610ff1f7816 */ /* 0x004fc4000000001f */
[----:B---3--:R-:W-:-:S04]  /*24a50*/  @!P1 LOP3.LUT R5, R5, R4, RZ, 0x3c, !PT ;  /* 0x0000000405059212 */ /* 0x008fc800078e3cff */
        /* <DEDUP_REMOVED lines=668> */
[----:B------:R0:W2:Y:S04]  /*27420*/  @!P1 LDG.E.U16 R31, [R4.64] ;  /* 0x00000004041f9981 */ /* 0x0000a8000c1e1500 */
[----:B0-----:R-:W3:Y:S04]  /*27430*/  LDL R4, [R1+0x1278] ;  /* 0x0012780001047983 */ /* 0x001ee80000100800 */
[----:B------:R-:W3:Y:S01]  /*27440*/  LDL R5, [R1+0x127c] ;  /* 0x00127c0001057983 */ /* 0x000ee20000100800 */
[----:B------:R-:W-:Y:S02]  /*27450*/  PRMT R2, RZ, 0x7610, R2 ;  /* 0x00007610ff027816 */ /* 0x000fe40000000002 */
[----:B---3--:R-:W-:-:S04]  /*27460*/  @!P0 LOP3.LUT R5, R5, R4, RZ, 0x3c, !PT ;  /* 0x0000000405058212 */ /* 0x008fc800078e3cff */
[----:B------:R-:W-:-:S04]  /*27470*/  @!P0 LOP3.LUT R4, R5, R4, RZ, 0x3c, !PT ;  /* 0x0000000405048212 */ /* 0x000fc800078e3cff */
[----:B------:R-:W-:-:S05]  /*27480*/  @!P0 LOP3.LUT R5, R5, R4, RZ, 0x3c, !PT ;  /* 0x0000000405058212 */ /* 0x000fca00078e3cff */
[----:B------:R-:W3:Y:S04]  /*27490*/  @!P0 LDG.E.U16 R2, [R4.64] ;  /* 0x0000000404028981 */ /* 0x000ee8000c1e1500 */
[----:B--2---:R0:W-:Y:S04]  /*274a0*/  STL [R1+0x28], R31 ;  /* 0x0000281f01007387 */ /* 0x0041e80000100800 */
[----:B0-----:R-:W2:Y:S04]  /*274b0*/  LDL R31, [R1+0x11f4] ;  /* 0x0011f400011f7983 */ /* 0x001ea80000100800 */
[----:B---3--:R0:W-:Y:S04]  /*274c0*/  STL [R1+0x24], R2 ;  /* 0x0000240201007387 */ /* 0x0081e80000100800 */
[----:B0-----:R-:W3:Y:S01]  /*274d0*/  LDL.LU R2, [R1+0x35a8] ;  /* 0x0035a80001027983 */ /* 0x001ee20000300800 */
[----:B------:R-:W2:Y:S02]  /*274e0*/  LDL R4, [R1+0x1270] ;  /* 0x0012700001047983 */ /* 0x000ea40000100800 */
[----:B------:R-:W2:Y:S01]  /*274f0*/  LDL R5, [R1+0x1274] ;  /* 0x0012740001057983 */ /* 0x000ea20000100800 */
[----:B------:R-:W-:-:S02]  /*27500*/  PRMT R30, RZ, 0x7610, R30 ;  /* 0x00007610ff1e7816 */ /* 0x000fc4000000001e */
[----:B--2---:R-:W-:-:S04]  /*27510*/  @!P1 LOP3.LUT R5, R5, R4, RZ, 0x3c, !PT ;  /* 0x0000000405059212 */ /* 0x004fc800078e3cff */
[----:B------:R-:W-:-:S04]  /*27520*/  @!P1 LOP3.LUT R4, R5, R4, RZ, 0x3c, !PT ;  /* 0x0000000405049212 */ /* 0x000fc800078e3cff */
[----:B------:R-:W-:-:S05]  /*27530*/  @!P1 LOP3.LUT R5, R5, R4, RZ, 0x3c, !PT ;  /* 0x0000000405059212 */ /* 0x000fca00078e3cff */
[----:B------:R-:W2:Y:S04]  /*27540*/  @!P1 LDG.E.U16 R30, [R4.64] ;  /* 0x00000004041e9981 */ /* 0x000ea8000c1e1500 */
        /* <DEDUP_REMOVED lines=26> */
[----:B------:R-:W2:Y:S01]  /*276f0*/  @!P0 LDG.E.U16 R2, [R4.64] ;  /* 0x0000000404028981 */ /* 0x000ea2000c1e1500 */
[----:B------:R-:W-:-:S03]  /*27700*/  PRMT R30, RZ, 0x7610, R30 ;  /* 0x00007610ff1e7816 */ /* 0x000fc6000000001e */
[----:B--2---:R0:W-:Y:S04]  /*27710*/  STL [R1+0x14], R2 ;  /* 0x0000140201007387 */ /* 0x0041e80000100800 */
[----:B0-----:R-:W2:Y:S01]  /*27720*/  LDL.LU R2, [R1+0x3598] ;  /* 0x0035980001027983 */ /* 0x001ea20000300800 */
[----:B------:R-:W3:Y:S02]  /*27730*/  LDL R5, [R1+0x11f0] ;  /* 0x0011f00001057983 */ /* 0x000ee40000100800 */
[----:B------:R-:W-:Y:S02]  /*27740*/  @!P1 IMAD.MOV.U32 R4, RZ, RZ, R31 ;  /* 0x000000ffff049224 */ /* 0x000fe400078e001f */
[----:B------:R-:W2:Y:S04]  /*27750*/  LDL R31, [R1+0x1138] ;  /* 0x00113800011f7983 */ /* 0x000ea80000100800 */
[----:B---3--:R0:W3:Y:S04]  /*27760*/  @!P1 LDG.E.U16 R30, [R4.64] ;  /* 0x00000004041e9981 */ /* 0x0080e8000c1e1500 */
[----:B0-----:R-:W3:Y:S04]  /*27770*/  LDL R4, [R1+0x11b8] ;  /* 0x0011b80001047983 */ /* 0x001ee80000100800 */
[----:B------:R-:W3:Y:S01]  /*27780*/  LDL R5, [R1+0x11bc] ;  /* 0x0011bc0001057983 */ /* 0x000ee20000100800 */
[----:B--2---:R-:W-:-:S02]  /*27790*/  PRMT R2, RZ, 0x7610, R2 ;  /* 0x00007610ff027816 */ /* 0x004fc40000000002 */
[----:B---3--:R-:W-:-:S04]  /*277a0*/  @!P0 LOP3.LUT R5, R5, R4, RZ, 0x3c, !PT ;  /* 0x0000000405058212 */ /* 0x008fc800078e3cff */
[----:B------:R-:W-:-:S04]  /*277b0*/  @!P0 LOP3.LUT R4, R5, R4, RZ, 0x3c, !PT ;  /* 0x0000000405048212 */ /* 0x000fc800078e3cff */
[----:B------:R-:W-:-:S05]  /*277c0*/  @!P0 LOP3.LUT R5, R5, R4, RZ, 0x3c, !PT ;  /* 0x0000000405058212 */ /* 0x000fca00078e3cff */
[----:B------:R-:W2:Y:S04]  /*277d0*/  @!P0 LDG.E.U16 R2, [R4.64] ;  /* 0x0000000404028981 */ /* 0x000ea8000c1e1500 */
[----:B------:R0:W-:Y:S04]  /*277e0*/  STL [R1+0x10], R30 ;  /* 0x0000101e01007387 */ /* 0x0001e80000100800 */
[----:B0-----:R-:W3:Y:S04]  /*277f0*/  LDL R30, [R1+0x113c] ;  /* 0x00113c00011e7983 */ /* 0x001ee80000100800 */
[----:B--2---:R0:W-:Y:S04]  /*27800*/  STL [R1+0xc], R2 ;  /* 0x00000c0201007387 */ /* 0x0041e80000100800 */
[----:B0-----:R-:W2:Y:S01]  /*27810*/  LDL.LU R2, [R1+0x3594] ;  /* 0x0035940001027983 */ /* 0x001ea20000300800 */
[----:B------:R-:W2:Y:S02]  /*27820*/  LDL R4, [R1+0x11b0] ;  /* 0x0011b00001047983 */ /* 0x000ea40000100800 */
[----:B------:R-:W2:Y:S01]  /*27830*/  LDL R5, [R1+0x11b4] ;  /* 0x0011b40001057983 */ /* 0x000ea20000100800 */
[----:B------:R-:W-:-:S02]  /*27840*/  PRMT R3, RZ, 0x7610, R3 ;  /* 0x00007610ff037816 */ /* 0x000fc40000000003 */
[----:B--2---:R-:W-:-:S04]  /*27850*/  @!P1 LOP3.LUT R5, R5, R4, RZ, 0x3c, !PT ;  /* 0x0000000405059212 */ /* 0x004fc800078e3cff */
[----:B------:R-:W-:-:S04]  /*27860*/  @!P1 LOP3.LUT R4, R5, R4, RZ, 0x3c, !PT ;  /* 0x0000000405049212 */ /* 0x000fc800078e3cff */
[----:B------:R-:W-:-:S05]  /*27870*/  @!P1 LOP3.LUT R5, R5, R4, RZ, 0x3c, !PT ;  /* 0x0000000405059212 */ /* 0x000fca00078e3cff */
[----:B------:R-:W2:Y:S04]  /*27880*/  @!P1 LDG.E.U16 R3, [R4.64] ;  /* 0x0000000404039981 */ /* 0x000ea8000c1e1500 */
[----:B--2---:R-:W-:Y:S01]  /*27890*/  STL [R1+0x8], R3 ;  /* 0x0000080301007387 */ /* 0x004fe20000100800 */
[----:B------:R-:W2:Y:S02]  /*278a0*/  LDL R4, [R1+0x1178] ;  /* 0x0011780001047983 */ /* 0x000ea40000100800 */
[----:B------:R-:W2:Y:S01]  /*278b0*/  LDL R5, [R1+0x117c] ;  /* 0x00117c0001057983 */ /* 0x000ea20000100800 */
[----:B------:R-:W-:Y:S02]  /*278c0*/  PRMT R0, RZ, 0x7610, R0 ;  /* 0x00007610ff007816 */ /* 0x000fe40000000000 */
[----:B--2---:R-:W-:-:S04]  /*278d0*/  @!P0 LOP3.LUT R5, R5, R4, RZ, 0x3c, !PT ;  /* 0x0000000405058212 */ /* 0x004fc800078e3cff */
[----:B------:R-:W-:-:S04]  /*278e0*/  @!P0 LOP3.LUT R4, R5, R4, RZ, 0x3c, !PT ;  /* 0x0000000405048212 */ /* 0x000fc800078e3cff */
[----:B------:R-:W-:-:S05]  /*278f0*/  @!P0 LOP3.LUT R5, R5, R4, RZ, 0x3c, !PT ;  /* 0x0000000405058212 */ /* 0x000fca00078e3cff */
[----:B------:R0:W2:Y:S04]  /*27900*/  @!P0 LDG.E.U16 R0, [R4.64] ;  /* 0x0000000404008981 */ /* 0x0000a8000c1e1500 */
[----:B0-----:R-:W2:Y:S04]  /*27910*/  LDL R4, [R1+0x1170] ;  /* 0x0011700001047983 */ /* 0x001ea80000100800 */
[----:B------:R-:W2:Y:S01]  /*27920*/  LDL R5, [R1+0x1174] ;  /* 0x0011740001057983 */ /* 0x000ea20000100800 */
[----:B------:R-:W-:Y:S02]  /*27930*/  PRMT R2, RZ, 0x7610, R2 ;  /* 0x00007610ff027816 */ /* 0x000fe40000000002 */
[----:B--2---:R-:W-:-:S04]  /*27940*/  @!P1 LOP3.LUT R5, R5, R4, RZ, 0x3c, !PT ;  /* 0x0000000405059212 */ /* 0x004fc800078e3cff */
[----:B------:R-:W-:-:S04]  /*27950*/  @!P1 LOP3.LUT R4, R5, R4, RZ, 0x3c, !PT ;  /* 0x0000000405049212 */ /* 0x000fc800078e3cff */
[----:B------:R-:W-:-:S05]  /*27960*/  @!P1 LOP3.LUT R5, R5, R4, RZ, 0x3c, !PT ;  /* 0x0000000405059212 */ /* 0x000fca00078e3cff */
[----:B------:R3:W2:Y:S01]  /*27970*/  @!P1 LDG.E.U16 R2, [R4.64] ;  /* 0x0000000404029981 */ /* 0x0006a2000c1e1500 */
[----:B------:R-:W-:-:S03]  /*27980*/  PRMT R61, RZ, 0x7610, R61 ;  /* 0x00007610ff3d7816 */ /* 0x000fc6000000003d */
[----:B------:R0:W-:Y:S01]  /*27990*/  STL [R1+0x3520], R0 ;  /* 0x0035200001007387 */ /* 0x0001e20000100800 */
[----:B---3--:R-:W-:Y:S02]  /*279a0*/  @!P0 IMAD.MOV.U32 R4, RZ, RZ, R30 ;  /* 0x000000ffff048224 */ /* 0x008fe400078e001e */
[----:B------:R-:W-:Y:S01]  /*279b0*/  @!P0 IMAD.MOV.U32 R5, RZ, RZ, R31 ;  /* 0x000000ffff058224 */ /* 0x000fe200078e001f */
[----:B0-----:R-:W3:Y:S04]  /*279c0*/  LDL R0, [R1+0x1134] ;  /* 0x0011340001007983 */ /* 0x001ee80000100800 */
[----:B------:R0:W4:Y:S04]  /*279d0*/  @!P0 LDG.E.U16 R61, [R4.64] ;  /* 0x00000004043d8981 */ /* 0x000128000c1e1500 */
[----:B--2---:R1:W-:Y:S01]  /*279e0*/  STL [R1+0x3524], R2 ;  /* 0x0035240201007387 */ /* 0x0043e20000100800 */
[----:B0-----:R-:W2:Y:S01]  /*279f0*/  LDL R5, [R1+0x1130] ;  /* 0x0011300001057983 */ /* 0x001ea20000100800 */
[----:B------:R-:W-:Y:S01]  /*27a00*/  PRMT R60, RZ, 0x7610, R60 ;  /* 0x00007610ff3c7816 */ /* 0x000fe2000000003c */
[----:B------:R-:W2:Y:S01]  /*27a10*/  LDL R31, [R1+0x10b8] ;  /* 0x0010b800011f7983 */ /* 0x000ea20000100800 */
[----:B------:R-:W2:Y:S04]  /*27a20*/  LDL R30, [R1+0x10bc] ;  /* 0x0010bc00011e7983 */ /* 0x000ea80000100800 */
[----:B-1----:R-:W2:Y:S01]  /*27a30*/  LDL R2, [R1+0x10fc] ;  /* 0x0010fc0001027983 */ /* 0x002ea20000100800 */
[----:B---3--:R-:W-:-:S03]  /*27a40*/  @!P1 IMAD.MOV.U32 R4, RZ, RZ, R0 ;  /* 0x000000ffff049224 */ /* 0x008fc600078e0000 */
[----:B----4-:R0:W-:Y:S01]  /*27a50*/  STL [R1+0x3528], R61 ;  /* 0x0035283d01007387 */ /* 0x0101e20000100800 */
[----:B------:R-:W-:Y:S01]  /*27a60*/  PRMT R58, RZ, 0x7610, R58 ;  /* 0x00007610ff3a7816 */ /* 0x000fe2000000003a */
[----:B------:R-:W3:Y:S02]  /*27a70*/  LDL R0, [R1+0x10b4] ;  /* 0x0010b40001007983 */ /* 0x000ee40000100800 */
[----:B0-----:R-:W4:Y:S04]  /*27a80*/  LDL R61, [R1+0x10b0] ;  /* 0x0010b000013d7983 */ /* 0x001f280000100800 */
[----:B--2---:R0:W2:Y:S04]  /*27a90*/  @!P1 LDG.E.U16 R60, [R4.64] ;  /* 0x00000004043c9981 */ /* 0x0040a8000c1e1500 */
[----:B0-----:R-:W3:Y:S01]  /*27aa0*/  LDL R5, [R1+0x10f8] ;  /* 0x0010f80001057983 */ /* 0x001ee20000100800 */
[----:B------:R-:W-:-:S03]  /*27ab0*/  @!P0 IMAD.MOV.U32 R4, RZ, RZ, R2 ;  /* 0x000000ffff048224 */ /* 0x000fc600078e0002 */
[----:B--2---:R0:W-:Y:S01]  /*27ac0*/  STL [R1+0x352c], R60 ;  /* 0x00352c3c01007387 */ /* 0x0041e20000100800 */
[----:B------:R-:W-:Y:S01]  /*27ad0*/  PRMT R56, RZ, 0x7610, R56 ;  /* 0x00007610ff387816 */ /* 0x000fe20000000038 */
[----:B------:R-:W2:Y:S02]  /*27ae0*/  LDL R2, [R1+0x107c] ;  /* 0x00107c0001027983 */ /* 0x000ea40000100800 */
[----:B---3--:R1:W3:Y:S04]  /*27af0*/  @!P0 LDG.E.U16 R58, [R4.64] ;  /* 0x00000004043a8981 */ /* 0x0082e8000c1e1500 */
[----:B0-----:R-:W2:Y:S04]  /*27b00*/  LDL R60, [R1+0x1078] ;  /* 0x00107800013c7983 */ /* 0x001ea80000100800 */
[----:B-1----:R-:W2:Y:S04]  /*27b10*/  LDL R4, [R1+0x10f0] ;  /* 0x0010f00001047983 */ /* 0x002ea80000100800 */
[----:B------:R-:W2:Y:S01]  /*27b20*/  LDL R5, [R1+0x10f4] ;  /* 0x0010f40001057983 */ /* 0x000ea20000100800 */
[----:B------:R-:W-:-:S02]  /*27b30*/  PRMT R54, RZ, 0x7610, R54 ;  /* 0x00007610ff367816 */ /* 0x000fc40000000036 */
[----:B------:R-:W-:Y:S02]  /*27b40*/  PRMT R52, RZ, 0x7610, R52 ;  /* 0x00007610ff347816 */ /* 0x000fe40000000034 */
[----:B--2---:R-:W-:-:S04]  /*27b50*/  @!P1 LOP3.LUT R5, R5, R4, RZ, 0x3c, !PT ;  /* 0x0000000405059212 */ /* 0x004fc800078e3cff */
[----:B------:R-:W-:-:S04]  /*27b60*/  @!P1 LOP3.LUT R4, R5, R4, RZ, 0x3c, !PT ;  /* 0x0000000405049212 */ /* 0x000fc800078e3cff */
[----:B------:R-:W-:-:S05]  /*27b70*/  @!P1 LOP3.LUT R5, R5, R4, RZ, 0x3c, !PT ;  /* 0x0000000405059212 */ /* 0x000fca00078e3cff */
[----:B------:R0:W2:Y:S02]  /*27b80*/  @!P1 LDG.E.U16 R56, [R4.64] ;  /* 0x0000000404389981 */ /* 0x0000a4000c1e1500 */
[----:B0-----:R-:W-:Y:S02]  /*27b90*/  @!P0 IMAD.MOV.U32 R4, RZ, RZ, R30 ;  /* 0x000000ffff048224 */ /* 0x001fe400078e001e */
[----:B------:R-:W-:-:S05]  /*27ba0*/  @!P0 IMAD.MOV.U32 R5, RZ, RZ, R31 ;  /* 0x000000ffff058224 */ /* 0x000fca00078e001f */
[----:B------:R0:W2:Y:S02]  /*27bb0*/  @!P0 LDG.E.U16 R54, [R4.64] ;  /* 0x0000000404368981 */ /* 0x0000a4000c1e1500 */
[----:B0-----:R-:W-:Y:S02]  /*27bc0*/  @!P1 IMAD.MOV.U32 R4, RZ, RZ, R0 ;  /* 0x000000ffff049224 */ /* 0x001fe400078e0000 */
[----:B----4-:R-:W-:-:S05]  /*27bd0*/  @!P1 IMAD.MOV.U32 R5, RZ, RZ, R61 ;  /* 0x000000ffff059224 */ /* 0x010fca00078e003d */
[----:B------:R0:W4:Y:S01]  /*27be0*/  @!P1 LDG.E.U16 R52, [R4.64] ;  /* 0x0000000404349981 */ /* 0x000122000c1e1500 */
[----:B------:R-:W-:-:S03]  /*27bf0*/  PRMT R50, RZ, 0x7610, R50 ;  /* 0x00007610ff327816 */ /* 0x000fc60000000032 */
[----:B---3--:R1:W-:Y:S01]  /*27c00*/  STL [R1+0x3530], R58 ;  /* 0x0035303a01007387 */ /* 0x0083e20000100800 */
[----:B0-----:R-:W-:Y:S02]  /*27c10*/  @!P0 IMAD.MOV.U32 R4, RZ, RZ, R2 ;  /* 0x000000ffff048224 */ /* 0x001fe400078e0002 */
[----:B------:R-:W-:-:S05]  /*27c20*/  @!P0 IMAD.MOV.U32 R5, RZ, RZ, R60 ;  /* 0x000000ffff058224 */ /* 0x000fca00078e003c */
[----:B------:R-:W3:Y:S04]  /*27c30*/  @!P0 LDG.E.U16 R50, [R4.64] ;  /* 0x0000000404328981 */ /* 0x000ee8000c1e1500 */
[----:B--2---:R0:W-:Y:S01]  /*27c40*/  STL [R1+0x3534], R56 ;  /* 0x0035343801007387 */ /* 0x0041e20000100800 */
[----:B------:R-:W2:Y:S02]  /*27c50*/  LDL R31, [R1+0x1070] ;  /* 0x00107000011f7983 */ /* 0x000ea40000100800 */
[----:B------:R-:W2:Y:S01]  /*27c60*/  LDL R30, [R1+0x1074] ;  /* 0x00107400011e7983 */ /* 0x000ea20000100800 */
[----:B------:R0:W-:Y:S01]  /*27c70*/  STL [R1+0x3538], R54 ;  /* 0x0035383601007387 */ /* 0x0001e20000100800 */
[----:B-1----:R-:W2:Y:S02]  /*27c80*/  LDL R58, [R1+0x1038] ;  /* 0x00103800013a7983 */ /* 0x002ea40000100800 */
[----:B------:R-:W2:Y:S01]  /*27c90*/  LDL R0, [R1+0x103c] ;  /* 0x00103c0001007983 */ /* 0x000ea20000100800 */
[----:B----4-:R1:W-:Y:S01]  /*27ca0*/  STL [R1+0x353c], R52 ;  /* 0x00353c3401007387 */ /* 0x0103e20000100800 */
[----:B0-----:R-:W4:Y:S02]  /*27cb0*/  LDL R56, [R1+0x1030] ;  /* 0x0010300001387983 */ /* 0x001f240000100800 */
[----:B------:R-:W4:Y:S02]  /*27cc0*/  LDL R54, [R1+0x1034] ;  /* 0x0010340001367983 */ /* 0x000f240000100800 */
[----:B------:R-:W4:Y:S01]  /*27cd0*/  LDL R2, [R1+0xffc] ;  /* 0x000ffc0001027983 */ /* 0x000f220000100800 */
[----:B-1----:R-:W4:Y:S04]  /*27ce0*/  LDL R52, [R1+0xff8] ;  /* 0x000ff80001347983 */ /* 0x002f280000100800 */
[----:B---3--:R-:W-:Y:S01]  /*27cf0*/  STL [R1+0x3540], R50 ;  /* 0x0035403201007387 */ /* 0x008fe20000100800 */
[----:B------:R-:W-:Y:S01]  /*27d00*/  PRMT R48, RZ, 0x7610, R48 ;  /* 0x00007610ff307816 */ /* 0x000fe20000000030 */
[----:B--2---:R-:W-:-:S02]  /*27d10*/  @!P1 IMAD.MOV.U32 R5, RZ, RZ, R31 ;  /* 0x000000ffff059224 */ /* 0x004fc400078e001f */
[----:B------:R-:W-:Y:S01]  /*27d20*/  @!P1 IMAD.MOV.U32 R4, RZ, RZ, R30 ;  /* 0x000000ffff049224 */ /* 0x000fe200078e001e */
[----:B------:R-:W2:Y:S04]  /*27d30*/  LDL R31, [R1+0xff0] ;  /* 0x000ff000011f7983 */ /* 0x000ea80000100800 */
[----:B------:R-:W3:Y:S04]  /*27d40*/  LDL R30, [R1+0xff4] ;  /* 0x000ff400011e7983 */ /* 0x000ee80000100800 */
[----:B------:R0:W3:Y:S01]  /*27d50*/  @!P1 LDG.E.U16 R48, [R4.64] ;  /* 0x0000000404309981 */ /* 0x0000e2000c1e1500 */
[----:B------:R-:W-:-:S02]  /*27d60*/  PRMT R46, RZ, 0x7610, R46 ;  /* 0x00007610ff2e7816 */ /* 0x000fc4000000002e */
[----:B------:R-:W-:Y:S01]  /*27d70*/  PRMT R44, RZ, 0x7610, R44 ;  /* 0x00007610ff2c7816 */ /* 0x000fe2000000002c */
[----:B0-----:R-:W-:Y:S02]  /*27d80*/  @!P0 IMAD.MOV.U32 R5, RZ, RZ, R58 ;  /* 0x000000ffff058224 */ /* 0x001fe400078e003a */
[----:B------:R-:W-:-:S05]  /*27d90*/  @!P0 IMAD.MOV.U32 R4, RZ, RZ, R0 ;  /* 0x000000ffff048224 */ /* 0x000fca00078e0000 */
[----:B------:R4:W3:Y:S01]  /*27da0*/  @!P0 LDG.E.U16 R46, [R4.64] ;  /* 0x00000004042e8981 */ /* 0x0008e2000c1e1500 */
[----:B------:R-:W-:Y:S01]  /*27db0*/  PRMT R42, RZ, 0x7610, R42 ;  /* 0x00007610ff2a7816 */ /* 0x000fe2000000002a */
[----:B----4-:R-:W-:Y:S02]  /*27dc0*/  @!P1 IMAD.MOV.U32 R5, RZ, RZ, R56 ;  /* 0x000000ffff059224 */ /* 0x010fe400078e0038 */
[----:B------:R-:W-:-:S05]  /*27dd0*/  @!P1 IMAD.MOV.U32 R4, RZ, RZ, R54 ;  /* 0x000000ffff049224 */ /* 0x000fca00078e0036 */
[----:B------:R0:W4:Y:S01]  /*27de0*/  @!P1 LDG.E.U16 R44, [R4.64] ;  /* 0x00000004042c9981 */ /* 0x000122000c1e1500 */
[----:B------:R-:W-:Y:S01]  /*27df0*/  PRMT R40, RZ, 0x7610, R40 ;  /* 0x00007610ff287816 */ /* 0x000fe20000000028 */
[----:B0-----:R-:W-:Y:S02]  /*27e00*/  @!P0 IMAD.MOV.U32 R4, RZ, RZ, R2 ;  /* 0x000000ffff048224 */ /* 0x001fe400078e0002 */
[----:B------:R-:W-:-:S05]  /*27e10*/  @!P0 IMAD.MOV.U32 R5, RZ, RZ, R52 ;  /* 0x000000ffff058224 */ /* 0x000fca00078e0034 */
[----:B------:R2:W4:Y:S02]  /*27e20*/  @!P0 LDG.E.U16 R42, [R4.64] ;  /* 0x00000004042a8981 */ /* 0x000524000c1e1500 */
[----:B--2---:R-:W-:Y:S02]  /*27e30*/  @!P1 IMAD.MOV.U32 R5, RZ, RZ, R31 ;  /* 0x000000ffff059224 */ /* 0x004fe400078e001f */
[----:B---3--:R-:W-:-:S05]  /*27e40*/  @!P1 IMAD.MOV.U32 R4, RZ, RZ, R30 ;  /* 0x000000ffff049224 */ /* 0x008fca00078e001e */
[----:B------:R-:W2:Y:S04]  /*27e50*/  @!P1 LDG.E.U16 R40, [R4.64] ;  /* 0x0000000404289981 */ /* 0x000ea8000c1e1500 */
[----:B------:R0:W-:Y:S01]  /*27e60*/  STL [R1+0x3544], R48 ;  /* 0x0035443001007387 */ /* 0x0001e20000100800 */
[----:B------:R-:W3:Y:S03]  /*27e70*/  LDL R0, [R1+0xfbc] ;  /* 0x000fbc0001007983 */ /* 0x000ee60000100800 */
[----:B0-----:R-:W3:Y:S01]  /*27e80*/  LDL R48, [R1+0xfb8] ;  /* 0x000fb80001307983 */ /* 0x001ee20000100800 */
[----:B------:R0:W-:Y:S03]  /*27e90*/  STL [R1+0x3548], R46 ;  /* 0x0035482e01007387 */ /* 0x0001e60000100800 */
[----:B----4-:R1:W-:Y:S01]  /*27ea0*/  STL [R1+0x354c], R44 ;  /* 0x00354c2c01007387 */ /* 0x0103e20000100800 */
[----:B0-----:R-:W3:Y:S02]  /*27eb0*/  LDL R46, [R1+0xfb0] ;  /* 0x000fb000012e7983 */ /* 0x001ee40000100800 */
[----:B------:R-:W3:Y:S01]  /*27ec0*/  LDL R2, [R1+0xfb4] ;  /* 0x000fb40001027983 */ /* 0x000ee20000100800 */
[----:B------:R0:W-:Y:S01]  /*27ed0*/  STL [R1+0x3550], R42 ;  /* 0x0035502a01007387 */ /* 0x0001e20000100800 */
[----:B------:R-:W3:Y:S02]  /*27ee0*/  LDL R31, [R1+0xf78] ;  /* 0x000f7800011f7983 */ /* 0x000ee40000100800 */
[----:B------:R-:W3:Y:S01]  /*27ef0*/  LDL R30, [R1+0xf7c] ;  /* 0x000f7c00011e7983 */ /* 0x000ee20000100800 */
[----:B------:R-:W-:Y:S01]  /*27f00*/  PRMT R38, RZ, 0x7610, R38 ;  /* 0x00007610ff267816 */ /* 0x000fe20000000026 */
[----:B--2---:R2:W-:Y:S01]  /*27f10*/  STL [R1+0x3554], R40 ;  /* 0x0035542801007387 */ /* 0x0045e20000100800 */
[----:B-1----:R-:W4:Y:S02]  /*27f20*/  LDL R44, [R1+0xf70] ;  /* 0x000f7000012c7983 */ /* 0x002f240000100800 */
[----:B0-----:R-:W4:Y:S02]  /*27f30*/  LDL R42, [R1+0xf74] ;  /* 0x000f7400012a7983 */ /* 0x001f240000100800 */
[----:B---3--:R-:W-:-:S02]  /*27f40*/  @!P0 IMAD.MOV.U32 R4, RZ, RZ, R0 ;  /* 0x000000ffff048224 */ /* 0x008fc400078e0000 */
[----:B------:R-:W3:Y:S04]  /*27f50*/  LDL R0, [R1+0xf3c] ;  /* 0x000f3c0001007983 */ /* 0x000ee80000100800 */
[----:B--2---:R-:W2:Y:S01]  /*27f60*/  LDL R40, [R1+0xf38] ;  /* 0x000f380001287983 */ /* 0x004ea20000100800 */
[----:B------:R-:W-:-:S05]  /*27f70*/  @!P0 IMAD.MOV.U32 R5, RZ, RZ, R48 ;  /* 0x000000ffff058224 */ /* 0x000fca00078e0030 */
[----:B------:R0:W2:Y:S01]  /*27f80*/  @!P0 LDG.E.U16 R38, [R4.64] ;  /* 0x0000000404268981 */ /* 0x0000a2000c1e1500 */
[----:B------:R-:W-:Y:S02]  /*27f90*/  PRMT R36, RZ, 0x7610, R36 ;  /* 0x00007610ff247816 */ /* 0x000fe40000000024 */
[----:B------:R-:W-:Y:S02]  /*27fa0*/  PRMT R29, RZ, 0x7610, R29 ;  /* 0x00007610ff1d7816 */ /* 0x000fe4000000001d */
[----:B------:R-:W-:Y:S01]  /*27fb0*/  PRMT R28, RZ, 0x7610, R28 ;  /* 0x00007610ff1c7816 */ /* 0x000fe2000000001c */
[----:B0-----:R-:W-:Y:S02]  /*27fc0*/  @!P1 IMAD.MOV.U32 R5, RZ, RZ, R46 ;  /* 0x000000ffff059224 */ /* 0x001fe400078e002e */
[----:B------:R-:W-:-:S05]  /*27fd0*/  @!P1 IMAD.MOV.U32 R4, RZ, RZ, R2 ;  /* 0x000000ffff049224 */ /* 0x000fca00078e0002 */
[----:B------:R0:W2:Y:S02]  /*27fe0*/  @!P1 LDG.E.U16 R36, [R4.64] ;  /* 0x0000000404249981 */ /* 0x0000a4000c1e1500 */
[----:B0-----:R-:W-:Y:S02]  /*27ff0*/  @!P0 IMAD.MOV.U32 R5, RZ, RZ, R31 ;  /* 0x000000ffff058224 */ /* 0x001fe400078e001f */
[----:B------:R-:W-:-:S05]  /*28000*/  @!P0 IMAD.MOV.U32 R4, RZ, RZ, R30 ;  /* 0x000000ffff048224 */ /* 0x000fca00078e001e */
[----:B------:R4:W2:Y:S01]  /*28010*/  @!P0 LDG.E.U16 R29, [R4.64] ;  /* 0x00000004041d8981 */ /* 0x0008a2000c1e1500 */
[----:B------:R-:W-:Y:S01]  /*28020*/  PRMT R27, RZ, 0x7610, R27 ;  /* 0x00007610ff1b7816 */ /* 0x000fe2000000001b */
[----:B----4-:R-:W-:Y:S02]  /*28030*/  @!P1 IMAD.MOV.U32 R5, RZ, RZ, R44 ;  /* 0x000000ffff059224 */ /* 0x010fe400078e002c */
[----:B------:R-:W-:-:S05]  /*28040*/  @!P1 IMAD.MOV.U32 R4, RZ, RZ, R42 ;  /* 0x000000ffff049224 */ /* 0x000fca00078e002a */
[----:B------:R3:W4:Y:S02]  /*28050*/  @!P1 LDG.E.U16 R28, [R4.64] ;  /* 0x00000004041c9981 */ /* 0x000724000c1e1500 */
[----:B---3--:R-:W-:Y:S02]  /*28060*/  @!P0 IMAD.MOV.U32 R4, RZ, RZ, R0 ;  /* 0x000000ffff048224 */ /* 0x008fe400078e0000 */
[----:B--2---:R-:W-:Y:S01]  /*28070*/  @!P0 IMAD.MOV.U32 R5, RZ, RZ, R40 ;  /* 0x000000ffff058224 */ /* 0x004fe200078e0028 */
[----:B------:R0:W-:Y:S01]  /*28080*/  STL [R1+0x3558], R38 ;  /* 0x0035582601007387 */ /* 0x0001e20000100800 */
[----:B------:R-:W2:Y:S03]  /*28090*/  LDL R2, [R1+0xf34] ;  /* 0x000f340001027983 */ /* 0x000ea60000100800 */
[----:B------:R2:W3:Y:S04]  /*280a0*/  @!P0 LDG.E.U16 R27, [R4.64] ;  /* 0x00000004041b8981 */ /* 0x0004e8000c1e1500 */
[----:B0-----:R-:W3:Y:S04]  /*280b0*/  LDL R38, [R1+0xf30] ;  /* 0x000f300001267983 */ /* 0x001ee80000100800 */
[----:B------:R-:W-:Y:S01]  /*280c0*/  STL [R1+0x355c], R36 ;  /* 0x00355c2401007387 */ /* 0x000fe20000100800 */
[----:B------:R-:W3:Y:S02]  /*280d0*/  LDL R31, [R1+0xef8] ;  /* 0x000ef800011f7983 */ /* 0x000ee40000100800 */
[----:B------:R-:W3:Y:S01]  /*280e0*/  LDL R30, [R1+0xefc] ;  /* 0x000efc00011e7983 */ /* 0x000ee20000100800 */
[----:B------:R-:W-:Y:S01]  /*280f0*/  PRMT R26, RZ, 0x7610, R26 ;  /* 0x00007610ff1a7816 */ /* 0x000fe2000000001a */
[----:B------:R-:W-:Y:S04]  /*28100*/  STL [R1+0x3560], R29 ;  /* 0x0035601d01007387 */ /* 0x000fe80000100800 */
[----:B----4-:R0:W-:Y:S01]  /*28110*/  STL [R1+0x3564], R28 ;  /* 0x0035641c01007387 */ /* 0x0101e20000100800 */
[----:B------:R-:W4:Y:S02]  /*28120*/  LDL R42, [R1+0xef0] ;  /* 0x000ef000012a7983 */ /* 0x000f240000100800 */
[----:B------:R-:W4:Y:S01]  /*28130*/  LDL R0, [R1+0xebc] ;  /* 0x000ebc0001007983 */ /* 0x000f220000100800 */
[----:B0-----:R-:W4:Y:S01]  /*28140*/  LDL R28, [R1+0xef4] ;  /* 0x000ef400011c7983 */ /* 0x001f220000100800 */
[----:B--2---:R-:W-:-:S03]  /*28150*/  @!P1 IMAD.MOV.U32 R4, RZ, RZ, R2 ;  /* 0x000000ffff049224 */ /* 0x004fc600078e0002 */
[----:B---3--:R0:W-:Y:S01]  /*28160*/  STL [R1+0x3568], R27 ;  /* 0x0035681b01007387 */ /* 0x0081e20000100800 */
[----:B------:R-:W2:Y:S01]  /*28170*/  LDL R2, [R1+0xeb8] ;  /* 0x000eb80001027983 */ /* 0x000ea20000100800 */
[----:B------:R-:W-:Y:S02]  /*28180*/  PRMT R25, RZ, 0x7610, R25 ;  /* 0x00007610ff197816 */ /* 0x000fe40000000019 */
[----:B------:R-:W-:Y:S01]  /*28190*/  PRMT R24, RZ, 0x7610, R24 ;  /* 0x00007610ff187816 */ /* 0x000fe20000000018 */
[----:B------:R-:W3:Y:S01]  /*281a0*/  LDL R40, [R1+0xeb0] ;  /* 0x000eb00001287983 */ /* 0x000ee20000100800 */
[----:B------:R-:W-:Y:S01]  /*281b0*/  @!P1 IMAD.MOV.U32 R5, RZ, RZ, R38 ;  /* 0x000000ffff059224 */ /* 0x000fe200078e0026 */
[----:B------:R-:W-:Y:S02]  /*281c0*/  PRMT R23, RZ, 0x7610, R23 ;  /* 0x00007610ff177816 */ /* 0x000fe40000000017 */
[----:B------:R-:W2:Y:S04]  /*281d0*/  LDL R38, [R1+0xeb4] ;  /* 0x000eb40001267983 */ /* 0x000ea80000100800 */
[----:B------:R1:W2:Y:S02]  /*281e0*/  @!P1 LDG.E.U16 R26, [R4.64] ;  /* 0x00000004041a9981 */ /* 0x0002a4000c1e1500 */
[----:B-1----:R-:W-:-:S02]  /*281f0*/  @!P0 IMAD.MOV.U32 R4, RZ, RZ, R30 ;  /* 0x000000ffff048224 */ /* 0x002fc400078e001e */
[----:B------:R-:W-:-:S05]  /*28200*/  @!P0 IMAD.MOV.U32 R5, RZ, RZ, R31 ;  /* 0x000000ffff058224 */ /* 0x000fca00078e001f */
[----:B------:R4:W3:Y:S02]  /*28210*/  @!P0 LDG.E.U16 R25, [R4.64] ;  /* 0x0000000404198981 */ /* 0x0008e4000c1e1500 */
[----:B----4-:R-:W-:Y:S02]  /*28220*/  @!P1 IMAD.MOV.U32 R5, RZ, RZ, R42 ;  /* 0x000000ffff059224 */ /* 0x010fe400078e002a */
[----:B------:R-:W-:-:S05]  /*28230*/  @!P1 IMAD.MOV.U32 R4, RZ, RZ, R28 ;  /* 0x000000ffff049224 */ /* 0x000fca00078e001c */
[----:B------:R1:W4:Y:S02]  /*28240*/  @!P1 LDG.E.U16 R24, [R4.64] ;  /* 0x0000000404189981 */ /* 0x000324000c1e1500 */
[----:B-1----:R-:W-:Y:S02]  /*28250*/  @!P0 IMAD.MOV.U32 R4, RZ, RZ, R0 ;  /* 0x000000ffff048224 */ /* 0x002fe400078e0000 */
[----:B--2---:R-:W-:Y:S01]  /*28260*/  @!P0 IMAD.MOV.U32 R5, RZ, RZ, R2 ;  /* 0x000000ffff058224 */ /* 0x004fe200078e0002 */
[----:B------:R1:W-:Y:S01]  /*28270*/  STL [R1+0x356c], R26 ;  /* 0x00356c1a01007387 */ /* 0x0003e20000100800 */
[----:B------:R-:W2:Y:S02]  /*28280*/  LDL R36, [R1+0xe78] ;  /* 0x000e780001247983 */ /* 0x000ea40000100800 */
[----:B------:R-:W2:Y:S02]  /*28290*/  LDL R31, [R1+0xe7c] ;  /* 0x000e7c00011f7983 */ /* 0x000ea40000100800 */
[----:B------:R-:W2:Y:S01]  /*282a0*/  LDL R30, [R1+0xe70] ;  /* 0x000e7000011e7983 */ /* 0x000ea20000100800 */
[----:B------:R0:W2:Y:S04]  /*282b0*/  @!P0 LDG.E.U16 R23, [R4.64] ;  /* 0x0000000404178981 */ /* 0x0000a8000c1e1500 */
[----:B------:R-:W2:Y:S04]  /*282c0*/  LDL R29, [R1+0xe74] ;  /* 0x000e7400011d7983 */ /* 0x000ea80000100800 */
[----:B---3--:R-:W-:Y:S01]  /*282d0*/  STL [R1+0x3570], R25 ;  /* 0x0035701901007387 */ /* 0x008fe20000100800 */
[----:B------:R-:W3:Y:S02]  /*282e0*/  LDL R28, [R1+0xe38] ;  /* 0x000e3800011c7983 */ /* 0x000ee40000100800 */
[----:B0-----:R-:W3:Y:S01]  /*282f0*/  LDL R27, [R1+0xe3c] ;  /* 0x000e3c00011b7983 */ /* 0x001ee20000100800 */
[----:B------:R-:W-:Y:S01]  /*28300*/  PRMT R22, RZ, 0x7610, R22 ;  /* 0x00007610ff167816 */ /* 0x000fe20000000016 */
[----:B------:R-:W-:-:S02]  /*28310*/  @!P1 IMAD.MOV.U32 R4, RZ, RZ, R38 ;  /* 0x000000ffff049224 */ /* 0x000fc400078e0026 */
[----:B------:R-:W-:Y:S01]  /*28320*/  @!P1 IMAD.MOV.U32 R5, RZ, RZ, R40 ;  /* 0x000000ffff059224 */ /* 0x000fe200078e0028 */
[----:B------:R-:W-:-:S04]  /*28330*/  PRMT R21, RZ, 0x7610, R21 ;  /* 0x00007610ff157816 */ /* 0x000fc80000000015 */
[----:B------:R2:W3:Y:S04]  /*28340*/  @!P1 LDG.E.U16 R22, [R4.64] ;  /* 0x0000000404169981 */ /* 0x0004e8000c1e1500 */
[----:B----4-:R-:W-:Y:S01]  /*28350*/  STL [R1+0x3574], R24 ;  /* 0x0035741801007387 */ /* 0x010fe20000100800 */
[----:B------:R-:W4:Y:S02]  /*28360*/  LDL R2, [R1+0xe30] ;  /* 0x000e300001027983 */ /* 0x000f240000100800 */
[----:B------:R-:W4:Y:S02]  /*28370*/  LDL R0, [R1+0xe34] ;  /* 0x000e340001007983 */ /* 0x000f240000100800 */
[----:B--2---:R-:W-:Y:S02]  /*28380*/  @!P0 IMAD.MOV.U32 R5, RZ, RZ, R36 ;  /* 0x000000ffff058224 */ /* 0x004fe400078e0024 */
[----:B------:R-:W-:Y:S01]  /*28390*/  @!P0 IMAD.MOV.U32 R4, RZ, RZ, R31 ;  /* 0x000000ffff048224 */ /* 0x000fe200078e001f */
[----:B------:R0:W-:Y:S01]  /*283a0*/  STL [R1+0x3578], R23 ;  /* 0x0035781701007387 */ /* 0x0001e20000100800 */
[----:B-1----:R-:W2:Y:S03]  /*283b0*/  LDL R26, [R1+0xdf8] ;  /* 0x000df800011a7983 */ /* 0x002ea60000100800 */
[----:B------:R1:W2:Y:S04]  /*283c0*/  @!P0 LDG.E.U16 R21, [R4.64] ;  /* 0x0000000404158981 */ /* 0x0002a8000c1e1500 */
[----:B0-----:R-:W2:Y:S01]  /*283d0*/  LDL R23, [R1+0xdfc] ;  /* 0x000dfc0001177983 */ /* 0x001ea20000100800 */
[----:B------:R-:W-:Y:S01]  /*283e0*/  PRMT R20, RZ, 0x7610, R20 ;  /* 0x00007610ff147816 */ /* 0x000fe20000000014 */
[----:B-1----:R-:W-:-:S02]  /*283f0*/  @!P1 IMAD.MOV.U32 R4, RZ, RZ, R29 ;  /* 0x000000ffff049224 */ /* 0x002fc400078e001d */
[----:B------:R-:W-:Y:S01]  /*28400*/  @!P1 IMAD.MOV.U32 R5, RZ, RZ, R30 ;  /* 0x000000ffff059224 */ /* 0x000fe200078e001e */
[----:B------:R-:W-:-:S04]  /*28410*/  PRMT R19, RZ, 0x7610, R19 ;  /* 0x00007610ff137816 */ /* 0x000fc80000000013 */
[----:B------:R3:W2:Y:S02]  /*28420*/  @!P1 LDG.E.U16 R20, [R4.64] ;  /* 0x0000000404149981 */ /* 0x0006a4000c1e1500 */
[----:B---3--:R-:W-:Y:S02]  /*28430*/  @!P0 IMAD.MOV.U32 R4, RZ, RZ, R27 ;  /* 0x000000ffff048224 */ /* 0x008fe400078e001b */
[----:B------:R-:W-:-:S05]  /*28440*/  @!P0 IMAD.MOV.U32 R5, RZ, RZ, R28 ;  /* 0x000000ffff058224 */ /* 0x000fca00078e001c */
[----:B------:R4:W3:Y:S01]  /*28450*/  @!P0 LDG.E.U16 R19, [R4.64] ;  /* 0x0000000404138981 */ /* 0x0008e2000c1e1500 */
[----:B------:R-:W-:Y:S02]  /*28460*/  PRMT R18, RZ, 0x7610, R18 ;  /* 0x00007610ff127816 */ /* 0x000fe40000000012 */
[----:B------:R-:W-:Y:S01]  /*28470*/  PRMT R17, RZ, 0x7610, R17 ;  /* 0x00007610ff117816 */ /* 0x000fe20000000011 */
[----:B------:R-:W-:Y:S01]  /*28480*/  STL [R1+0x357c], R22 ;  /* 0x00357c1601007387 */ /* 0x000fe20000100800 */
[----:B------:R-:W3:Y:S02]  /*28490*/  LDL R24, [R1+0xdf4] ;  /* 0x000df40001187983 */ /* 0x000ee40000100800 */
[----:B----4-:R-:W-:Y:S02]  /*284a0*/  @!P1 IMAD.MOV.U32 R5, RZ, RZ, R2 ;  /* 0x000000ffff059224 */ /* 0x010fe400078e0002 */
[----:B------:R-:W-:-:S05]  /*284b0*/  @!P1 IMAD.MOV.U32 R4, RZ, RZ, R0 ;  /* 0x000000ffff049224 */ /* 0x000fca00078e0000 */
[----:B------:R2:W4:Y:S02]  /*284c0*/  @!P1 LDG.E.U16 R18, [R4.64] ;  /* 0x0000000404129981 */ /* 0x000524000c1e1500 */
[----:B--2---:R-:W-:Y:S02]  /*284d0*/  @!P0 IMAD.MOV.U32 R5, RZ, RZ, R26 ;  /* 0x000000ffff058224 */ /* 0x004fe400078e001a */
[----:B------:R0:W-:Y:S01]  /*284e0*/  STL [R1+0x3580], R21 ;  /* 0x0035801501007387 */ /* 0x0001e20000100800 */
[----:B------:R-:W2:Y:S02]  /*284f0*/  LDL R25, [R1+0xdf0] ;  /* 0x000df00001197983 */ /* 0x000ea40000100800 */
[----:B------:R-:W2:Y:S02]  /*28500*/  LDL R30, [R1+0x1c50] ;  /* 0x001c5000011e7983 */ /* 0x000ea40000100800 */
[----:B------:R-:W-:Y:S01]  /*28510*/  @!P0 IMAD.MOV.U32 R4, RZ, RZ, R23 ;  /* 0x000000ffff048224 */ /* 0x000fe200078e0017 */
[----:B0-----:R-:W2:Y:S04]  /*28520*/  LDL R21, [R1+0x1c5c] ;  /* 0x001c5c0001157983 */ /* 0x001ea80000100800 */
[----:B------:R0:W2:Y:S04]  /*28530*/  @!P0 LDG.E.U16 R17, [R4.64] ;  /* 0x0000000404118981 */ /* 0x0000a8000c1e1500 */
[----:B------:R1:W-:Y:S01]  /*28540*/  STL [R1+0x3584], R20 ;  /* 0x0035841401007387 */ /* 0x0003e20000100800 */
[----:B------:R-:W2:Y:S02]  /*28550*/  LDL R29, [R1+0x1c58] ;  /* 0x001c5800011d7983 */ /* 0x000ea40000100800 */
[----:B------:R-:W2:Y:S01]  /*28560*/  LDL R28, [R1+0x1c64] ;  /* 0x001c6400011c7983 */ /* 0x000ea20000100800 */
[----:B---3--:R3:W-:Y:S01]  /*28570*/  STL [R1+0x3588], R19 ;  /* 0x0035881301007387 */ /* 0x0087e20000100800 */
[----:B------:R-:W2:Y:S02]  /*28580*/  LDL R2, [R1+0x1c90] ;  /* 0x001c900001027983 */ /* 0x000ea40000100800 */
[----:B------:R-:W2:Y:S01]  /*28590*/  LDL R0, [R1+0x1c9c] ;  /* 0x001c9c0001007983 */ /* 0x000ea20000100800 */
[----:B------:R-:W-:Y:S01]  /*285a0*/  PRMT R16, RZ, 0x7610, R16 ;  /* 0x00007610ff107816 */ /* 0x000fe20000000010 */
[----:B0-----:R-:W-:Y:S01]  /*285b0*/  @!P1 IMAD.MOV.U32 R4, RZ, RZ, R24 ;  /* 0x000000ffff049224 */ /* 0x001fe200078e0018 */
[----:B----4-:R0:W-:Y:S01]  /*285c0*/  STL [R1+0x358c], R18 ;  /* 0x00358c1201007387 */ /* 0x0101e20000100800 */
[----:B------:R-:W4:Y:S02]  /*285d0*/  LDL R27, [R1+0x1c98] ;  /* 0x001c9800011b7983 */ /* 0x000f240000100800 */
[----:B------:R-:W4:Y:S02]  /*285e0*/  LDL R26, [R1+0x1ca4] ;  /* 0x001ca400011a7983 */ /* 0x000f240000100800 */
[----:B------:R-:W4:Y:S01]  /*285f0*/  LDL R23, [R1+0x1cd0] ;  /* 0x001cd00001177983 */ /* 0x000f220000100800 */
[----:B------:R-:W4:Y:S01]  /*28600*/  LDL R22, [R1+0x1cdc] ;  /* 0x001cdc0001167983 */ /* 0x000f220000100800 */
[----:B--2---:R-:W-:-:S05]  /*28610*/  @!P1 IMAD.MOV.U32 R5, RZ, RZ, R25 ;  /* 0x000000ffff059224 */ /* 0x004fca00078e0019 */
[----:B------:R2:W4:Y:S04]  /*28620*/  @!P1 LDG.E.U16 R16, [R4.64] ;  /* 0x0000000404109981 */ /* 0x000528000c1e1500 */
[----:B------:R2:W-:Y:S01]  /*28630*/  STL [R1+0x3590], R17 ;  /* 0x0035901101007387 */ /* 0x0005e20000100800 */
[----:B------:R-:W4:Y:S02]  /*28640*/  LDL R25, [R1+0x1cd8] ;  /* 0x001cd80001197983 */ /* 0x000f240000100800 */
[----:B------:R-:W4:Y:S02]  /*28650*/  LDL R24, [R1+0x1ce4] ;  /* 0x001ce40001187983 */ /* 0x000f240000100800 */
[----:B-1----:R-:W4:Y:S01]  /*28660*/  LDL R20, [R1+0x1d1c] ;  /* 0x001d1c0001147983 */ /* 0x002f220000100800 */
[----:B---3--:R-:W3:Y:S01]  /*28670*/  LDL R19, [R1+0x1d18] ;  /* 0x001d180001137983 */ /* 0x008ee20000100800 */
[----:B--2---:R-:W-:-:S03]  /*28680*/  @!P0 IMAD.MOV.U32 R4, RZ, RZ, R21 ;  /* 0x000000ffff048224 */ /* 0x004fc600078e0015 */
[----:B------:R-:W2:Y:S04]  /*28690*/  LDL R21, [R1+0x1d10] ;  /* 0x001d100001157983 */ /* 0x000ea80000100800 */
[----:B0-----:R-:W2:Y:S01]  /*286a0*/  LDL R18, [R1+0x1d24] ;  /* 0x001d240001127983 */ /* 0x001ea20000100800 */
[----:B------:R-:W-:Y:S01]  /*286b0*/  PRMT R15, RZ, 0x7610, R15 ;  /* 0x00007610ff0f7816 */ /* 0x000fe2000000000f */
[----:B------:R-:W-:Y:S01]  /*286c0*/  @!P0 IMAD.MOV.U32 R5, RZ, RZ, R30 ;  /* 0x000000ffff058224 */ /* 0x000fe200078e001e */
[----:B------:R-:W-:-:S04]  /*286d0*/  PRMT R14, RZ, 0x7610, R14 ;  /* 0x00007610ff0e7816 */ /* 0x000fc8000000000e */
[----:B------:R0:W2:Y:S02]  /*286e0*/  @!P0 LDG.E.U16 R15, [R4.64] ;  /* 0x00000004040f8981 */ /* 0x0000a4000c1e1500 */
[----:B0-----:R-:W-:Y:S02]  /*286f0*/  @!P1 IMAD.MOV.U32 R4, RZ, RZ, R28 ;  /* 0x000000ffff049224 */ /* 0x001fe400078e001c */
[----:B------:R-:W-:Y:S01]  /*28700*/  @!P1 IMAD.MOV.U32 R5, RZ, RZ, R29 ;  /* 0x000000ffff059224 */ /* 0x000fe200078e001d */
[----:B------:R-:W-:Y:S02]  /*28710*/  PRMT R13, RZ, 0x7610, R13 ;  /* 0x00007610ff0d7816 */ /* 0x000fe4000000000d */
[----:B------:R-:W-:Y:S02]  /*28720*/  PRMT R12, RZ, 0x7610, R12 ;  /* 0x00007610ff0c7816 */ /* 0x000fe4000000000c */
[----:B------:R-:W-:Y:S02]  /*28730*/  PRMT R11, RZ, 0x7610, R11 ;  /* 0x00007610ff0b7816 */ /* 0x000fe4000000000b */
[----:B------:R-:W-:Y:S01]  /*28740*/  PRMT R10, RZ, 0x7610, R10 ;  /* 0x00007610ff0a7816 */ /* 0x000fe2000000000a */
[----:B------:R0:W3:Y:S01]  /*28750*/  @!P1 LDG.E.U16 R14, [R4.64] ;  /* 0x00000004040e9981 */ /* 0x0000e2000c1e1500 */
[----:B------:R-:W-:-:S02]  /*28760*/  PRMT R9, RZ, 0x7610, R9 ;  /* 0x00007610ff097816 */ /* 0x000fc40000000009 */
[----:B------:R-:W-:Y:S02]  /*28770*/  PRMT R8, RZ, 0x7610, R8 ;  /* 0x00007610ff087816 */ /* 0x000fe40000000008 */
[----:B------:R-:W-:Y:S02]  /*28780*/  PRMT R7, RZ, 0x7610, R7 ;  /* 0x00007610ff077816 */ /* 0x000fe40000000007 */
[----:B------:R-:W-:Y:S02]  /*28790*/  PRMT R6, RZ, 0x7610, R6 ;  /* 0x00007610ff067816 */ /* 0x000fe40000000006 */
[----:B------:R-:W-:Y:S02]  /*287a0*/  PRMT R34, RZ, 0x7610, R34 ;  /* 0x00007610ff227816 */ /* 0x000fe40000000022 */
[----:B------:R-:W-:Y:S01]  /*287b0*/  PRMT R32, RZ, 0x7610, R32 ;  /* 0x00007610ff207816 */ /* 0x000fe20000000020 */
[----:B------:R-:W3:Y:S04]  /*287c0*/  LDL R29, [R1+0x1360] ;  /* 0x00136000011d7983 */ /* 0x000ee80000100800 */
[----:B------:R-:W3:Y:S01]  /*287d0*/  LDL R28, [R1+0x1364] ;  /* 0x00136400011c7983 */ /* 0x000ee20000100800 */
[----:B0-----:R-:W-:-:S02]  /*287e0*/  @!P0 IMAD.MOV.U32 R4, RZ, RZ, R0 ;  /* 0x000000ffff048224 */ /* 0x001fc400078e0000 */
[----:B------:R-:W-:Y:S01]  /*287f0*/  @!P0 IMAD.MOV.U32 R5, RZ, RZ, R2 ;  /* 0x000000ffff058224 */ /* 0x000fe200078e0002 */
[----:B------:R-:W3:Y:S04]  /*28800*/  LDL R0, [R1+0x1d5c] ;  /* 0x001d5c0001007983 */ /* 0x000ee80000100800 */
[----:B------:R-:W3:Y:S04]  /*28810*/  LDL R2, [R1+0x1d50] ;  /* 0x001d500001027983 */ /* 0x000ee80000100800 */
[----:B------:R4:W3:Y:S02]  /*28820*/  @!P0 LDG.E.U16 R13, [R4.64] ;  /* 0x00000004040d8981 */ /* 0x0008e4000c1e1500 */
[----:B----4-:R-:W-:-:S02]  /*28830*/  @!P1 IMAD.MOV.U32 R5, RZ, RZ, R27 ;  /* 0x000000ffff059224 */ /* 0x010fc400078e001b */
[----:B------:R-:W-:Y:S01]  /*28840*/  @!P1 IMAD.MOV.U32 R4, RZ, RZ, R26 ;  /* 0x000000ffff049224 */ /* 0x000fe200078e001a */
[----:B------:R-:W4:Y:S04]  /*28850*/  LDL R27, [R1+0x1d90] ;  /* 0x001d9000011b7983 */ /* 0x000f280000100800 */
[----:B------:R-:W4:Y:S04]  /*28860*/  LDL R26, [R1+0x1d9c] ;  /* 0x001d9c00011a7983 */ /* 0x000f280000100800 */
[----:B------:R0:W4:Y:S02]  /*28870*/  @!P1 LDG.E.U16 R12, [R4.64] ;  /* 0x00000004040c9981 */ /* 0x000124000c1e1500 */
[----:B0-----:R-:W-:-:S02]  /*28880*/  @!P0 IMAD.MOV.U32 R4, RZ, RZ, R22 ;  /* 0x000000ffff048224 */ /* 0x001fc400078e0016 */
        /* <DEDUP_REMOVED lines=10> */
[----:B--2---:R-:W-:Y:S01]  /*28930*/  @!P0 IMAD.MOV.U32 R5, RZ, RZ, R21 ;  /* 0x000000ffff058224 */ /* 0x004fe200078e0015 */
[----:B------:R-:W2:Y:S04]  /*28940*/  LDL R20, [R1+0x1da4] ;  /* 0x001da40001147983 */ /* 0x000ea80000100800 */
[----:B------:R-:W2:Y:S04]  /*28950*/  LDL R21, [R1+0x1d98] ;  /* 0x001d980001157983 */ /* 0x000ea80000100800 */
[----:B------:R0:W2:Y:S02]  /*28960*/  @!P0 LDG.E.U16 R9, [R4.64] ;  /* 0x0000000404098981 */ /* 0x0000a4000c1e1500 */
[----:B0-----:R-:W-:-:S02]  /*28970*/  @!P1 IMAD.MOV.U32 R4, RZ, RZ, R18 ;  /* 0x000000ffff049224 */ /* 0x001fc400078e0012 */
[----:B---3--:R-:W-:Y:S01]  /*28980*/  @!P1 IMAD.MOV.U32 R5, RZ, RZ, R19 ;  /* 0x000000ffff059224 */ /* 0x008fe200078e0013 */
[----:B------:R-:W3:Y:S04]  /*28990*/  LDL R18, [R1+0x142c] ;  /* 0x00142c0001127983 */ /* 0x000ee80000100800 */
[----:B------:R-:W3:Y:S04]  /*289a0*/  LDL R19, [R1+0x1428] ;  /* 0x0014280001137983 */ /* 0x000ee80000100800 */
[----:B------:R0:W3:Y:S02]  /*289b0*/  @!P1 LDG.E.U16 R8, [R4.64] ;  /* 0x0000000404089981 */ /* 0x0000e4000c1e1500 */
[----:B0-----:R-:W-:-:S02]  /*289c0*/  @!P0 IMAD.MOV.U32 R4, RZ, RZ, R0 ;  /* 0x000000ffff048224 */ /* 0x001fc400078e0000 */
[----:B------:R-:W-:Y:S01]  /*289d0*/  @!P0 IMAD.MOV.U32 R5, RZ, RZ, R2 ;  /* 0x000000ffff058224 */ /* 0x000fe200078e0002 */
[----:B------:R-:W3:Y:S04]  /*289e0*/  LDL R0, [R1+0x13ec] ;  /* 0x0013ec0001007983 */ /* 0x000ee80000100800 */
[----:B------:R-:W3:Y:S04]  /*289f0*/  LDL R2, [R1+0x13e8] ;  /* 0x0013e80001027983 */ /* 0x000ee80000100800 */
[----:B------:R0:W3:Y:S01]  /*28a00*/  @!P0 LDG.E.U16 R7, [R4.64] ;  /* 0x0000000404078981 */ /* 0x0000e2000c1e1500 */
[----:B----4-:R-:W-:-:S02]  /*28a10*/  @!P0 IMAD.MOV.U32 R31, RZ, RZ, R27 ;  /* 0x000000ffff1f8224 */ /* 0x010fc400078e001b */
[----:B------:R-:W-:Y:S01]  /*28a20*/  @!P0 IMAD.MOV.U32 R30, RZ, RZ, R26 ;  /* 0x000000ffff1e8224 */ /* 0x000fe200078e001a */
[----:B------:R-:W4:Y:S04]  /*28a30*/  LDL R27, [R1+0x1328] ;  /* 0x00132800011b7983 */ /* 0x000f280000100800 */
[----:B------:R-:W4:Y:S01]  /*28a40*/  LDL R26, [R1+0x132c] ;  /* 0x00132c00011a7983 */ /* 0x000f220000100800 */
[----:B0-----:R-:W-:Y:S02]  /*28a50*/  @!P1 IMAD.MOV.U32 R4, RZ, RZ, R22 ;  /* 0x000000ffff049224 */ /* 0x001fe400078e0016 */
[----:B------:R-:W-:Y:S01]  /*28a60*/  @!P1 IMAD.MOV.U32 R5, RZ, RZ, R23 ;  /* 0x000000ffff059224 */ /* 0x000fe200078e0017 */
[----:B------:R-:W4:Y:S04]  /*28a70*/  LDL R22, [R1+0x13e4] ;  /* 0x0013e40001167983 */ /* 0x000f280000100800 */
[----:B------:R-:W4:Y:S04]  /*28a80*/  LDL R23, [R1+0x13e0] ;  /* 0x0013e00001177983 */ /* 0x000f280000100800 */
[----:B------:R0:W4:Y:S02]  /*28a90*/  @!P1 LDG.E.U16 R6, [R4.64] ;  /* 0x0000000404069981 */ /* 0x000124000c1e1500 */
[----:B0-----:R-:W-:-:S02]  /*28aa0*/  PRMT R5, RZ, 0x7610, R5 ;  /* 0x00007610ff057816 */ /* 0x001fc40000000005 */
[----:B------:R-:W-:-:S04]  /*28ab0*/  PRMT R4, RZ, 0x7610, R4 ;  /* 0x00007610ff047816 */ /* 0x000fc80000000004 */
[----:B------:R2:W4:Y:S02]  /*28ac0*/  @!P0 LDG.E.U16 R5, [R30.64] ;  /* 0x000000041e058981 */ /* 0x000524000c1e1500 */
[----:B--2---:R-:W-:Y:S02]  /*28ad0*/  @!P1 IMAD.MOV.U32 R30, RZ, RZ, R20 ;  /* 0x000000ffff1e9224 */ /* 0x004fe400078e0014 */
[----:B------:R-:W-:Y:S01]  /*28ae0*/  @!P1 IMAD.MOV.U32 R31, RZ, RZ, R21 ;  /* 0x000000ffff1f9224 */ /* 0x000fe200078e0015 */
[----:B------:R-:W2:Y:S04]  /*28af0*/  LDL R20, [R1+0x13ac] ;  /* 0x0013ac0001147983 */ /* 0x000ea80000100800 */
[----:B------:R-:W2:Y:S04]  /*28b00*/  LDL R21, [R1+0x13a8] ;  /* 0x0013a80001157983 */ /* 0x000ea80000100800 */
[----:B------:R3:W2:Y:S02]  /*28b10*/  @!P1 LDG.E.U16 R4, [R30.64] ;  /* 0x000000041e049981 */ /* 0x0006a4000c1e1500 */
[----:B---3--:R-:W-:-:S02]  /*28b20*/  @!P0 IMAD.MOV.U32 R30, RZ, RZ, R18 ;  /* 0x000000ffff1e8224 */ /* 0x008fc400078e0012 */
[----:B------:R-:W-:Y:S01]  /*28b30*/  @!P0 IMAD.MOV.U32 R31, RZ, RZ, R19 ;  /* 0x000000ffff1f8224 */ /* 0x000fe200078e0013 */
[----:B------:R-:W3:Y:S04]  /*28b40*/  LDL R18, [R1+0x13a4] ;  /* 0x0013a40001127983 */ /* 0x000ee80000100800 */
[----:B------:R-:W3:Y:S04]  /*28b50*/  LDL R19, [R1+0x13a0] ;  /* 0x0013a00001137983 */ /* 0x000ee80000100800 */
[----:B------:R0:W3:Y:S02]  /*28b60*/  @!P0 LDG.E.U16 R34, [R30.64] ;  /* 0x000000041e228981 */ /* 0x0000e4000c1e1500 */
[----:B0-----:R-:W-:-:S02]  /*28b70*/  @!P1 IMAD.MOV.U32 R30, RZ, RZ, R24 ;  /* 0x000000ffff1e9224 */ /* 0x001fc400078e0018 */
[----:B------:R-:W-:Y:S01]  /*28b80*/  @!P1 IMAD.MOV.U32 R31, RZ, RZ, R25 ;  /* 0x000000ffff1f9224 */ /* 0x000fe200078e0019 */
[----:B------:R-:W-:Y:S01]  /*28b90*/  PRMT R33, RZ, 0x7610, R33 ;  /* 0x00007610ff217816 */ /* 0x000fe20000000021 */
[----:B------:R-:W3:Y:S04]  /*28ba0*/  LDL R25, [R1+0x1320] ;  /* 0x0013200001197983 */ /* 0x000ee80000100800 */
[----:B------:R0:W3:Y:S04]  /*28bb0*/  @!P1 LDG.E.U16 R32, [R30.64] ;  /* 0x000000041e209981 */ /* 0x0000e8000c1e1500 */
[----:B------:R-:W3:Y:S01]  /*28bc0*/  LDL R24, [R1+0x1324] ;  /* 0x0013240001187983 */ /* 0x000ee20000100800 */
[----:B0-----:R-:W-:-:S02]  /*28bd0*/  @!P0 IMAD.MOV.U32 R30, RZ, RZ, R0 ;  /* 0x000000ffff1e8224 */ /* 0x001fc400078e0000 */
[----:B------:R-:W-:Y:S01]  /*28be0*/  @!P0 IMAD.MOV.U32 R31, RZ, RZ, R2 ;  /* 0x000000ffff1f8224 */ /* 0x000fe200078e0002 */
[----:B------:R-:W3:Y:S04]  /*28bf0*/  LDL R0, [R1+0x136c] ;  /* 0x00136c0001007983 */ /* 0x000ee80000100800 */
[----:B------:R-:W3:Y:S04]  /*28c00*/  LDL R2, [R1+0x1368] ;  /* 0x0013680001027983 */ /* 0x000ee80000100800 */
[----:B------:R4:W3:Y:S01]  /*28c10*/  @!P0 LDG.E.U16 R33, [R30.64] ;  /* 0x000000041e218981 */ /* 0x0008e2000c1e1500 */
[----:B------:R-:W-:-:S02]  /*28c20*/  PRMT R35, RZ, 0x7610, R35 ;  /* 0x00007610ff237816 */ /* 0x000fc40000000023 */
[----:B------:R-:W-:Y:S01]  /*28c30*/  PRMT R37, RZ, 0x7610, R37 ;  /* 0x00007610ff257816 */ /* 0x000fe20000000025 */
[----:B----4-:R-:W-:Y:S02]  /*28c40*/  @!P1 IMAD.MOV.U32 R30, RZ, RZ, R22 ;  /* 0x000000ffff1e9224 */ /* 0x010fe400078e0016 */
[----:B------:R-:W-:Y:S01]  /*28c50*/  @!P1 IMAD.MOV.U32 R31, RZ, RZ, R23 ;  /* 0x000000ffff1f9224 */ /* 0x000fe200078e0017 */
[----:B------:R-:W4:Y:S04]  /*28c60*/  LDL R22, [R1+0x12ec] ;  /* 0x0012ec0001167983 */ /* 0x000f280000100800 */
[----:B------:R-:W4:Y:S04]  /*28c70*/  LDL R23, [R1+0x12e8] ;  /* 0x0012e80001177983 */ /* 0x000f280000100800 */
[----:B------:R2:W4:Y:S02]  /*28c80*/  @!P1 LDG.E.U16 R35, [R30.64] ;  /* 0x000000041e239981 */ /* 0x000524000c1e1500 */
[----:B--2---:R-:W-:-:S02]  /*28c90*/  @!P0 IMAD.MOV.U32 R30, RZ, RZ, R20 ;  /* 0x000000ffff1e8224 */ /* 0x004fc400078e0014 */
[----:B------:R-:W-:Y:S01]  /*28ca0*/  @!P0 IMAD.MOV.U32 R31, RZ, RZ, R21 ;  /* 0x000000ffff1f8224 */ /* 0x000fe200078e0015 */
[----:B------:R-:W2:Y:S04]  /*28cb0*/  LDL R20, [R1+0x12e4] ;  /* 0x0012e40001147983 */ /* 0x000ea80000100800 */
[----:B------:R-:W2:Y:S04]  /*28cc0*/  LDL R21, [R1+0x12e0] ;  /* 0x0012e00001157983 */ /* 0x000ea80000100800 */
[----:B------:R3:W2:Y:S02]  /*28cd0*/  @!P0 LDG.E.U16 R37, [R30.64] ;  /* 0x000000041e258981 */ /* 0x0006a4000c1e1500 */
[----:B---3--:R-:W-:-:S02]  /*28ce0*/  @!P1 IMAD.MOV.U32 R30, RZ, RZ, R18 ;  /* 0x000000ffff1e9224 */ /* 0x008fc400078e0012 */
[----:B------:R-:W-:Y:S01]  /*28cf0*/  @!P1 IMAD.MOV.U32 R31, RZ, RZ, R19 ;  /* 0x000000ffff1f9224 */ /* 0x000fe200078e0013 */
[----:B------:R-:W3:Y:S04]  /*28d00*/  LDL R18, [R1+0x12ac] ;  /* 0x0012ac0001127983 */ /* 0x000ee80000100800 */
[----:B------:R-:W3:Y:S01]  /*28d10*/  LDL R19, [R1+0x12a8] ;  /* 0x0012a80001137983 */ /* 0x000ee20000100800 */
[----:B------:R-:W-:Y:S02]  /*28d20*/  PRMT R39, RZ, 0x7610, R39 ;  /* 0x00007610ff277816 */ /* 0x000fe40000000027 */
[----:B------:R-:W-:-:S04]  /*28d30*/  PRMT R41, RZ, 0x7610, R41 ;  /* 0x00007610ff297816 */ /* 0x000fc80000000029 */
[----:B------:R0:W3:Y:S01]  /*28d40*/  @!P1 LDG.E.U16 R39, [R30.64] ;  /* 0x000000041e279981 */ /* 0x0000e2000c1e1500 */
[----:B------:R-:W-:Y:S02]  /*28d50*/  PRMT R43, RZ, 0x7610, R43 ;  /* 0x00007610ff2b7816 */ /* 0x000fe4000000002b */
[----:B------:R-:W-:Y:S01]  /*28d60*/  PRMT R45, RZ, 0x7610, R45 ;  /* 0x00007610ff2d7816 */ /* 0x000fe2000000002d */
[----:B0-----:R-:W-:Y:S02]  /*28d70*/  @!P0 IMAD.MOV.U32 R30, RZ, RZ, R0 ;  /* 0x000000ffff1e8224 */ /* 0x001fe400078e0000 */
[----:B------:R-:W-:Y:S01]  /*28d80*/  @!P0 IMAD.MOV.U32 R31, RZ, RZ, R2 ;  /* 0x000000ffff1f8224 */ /* 0x000fe200078e0002 */
[----:B------:R-:W-:Y:S01]  /*28d90*/  PRMT R47, RZ, 0x7610, R47 ;  /* 0x00007610ff2f7816 */ /* 0x000fe2000000002f */
[----:B------:R-:W3:Y:S04]  /*28da0*/  LDL R2, [R1+0x12a0] ;  /* 0x0012a00001027983 */ /* 0x000ee80000100800 */
[----:B------:R0:W3:Y:S04]  /*28db0*/  @!P0 LDG.E.U16 R41, [R30.64] ;  /* 0x000000041e298981 */ /* 0x0000e8000c1e1500 */
[----:B------:R-:W3:Y:S01]  /*28dc0*/  LDL R0, [R1+0x12a4] ;  /* 0x0012a40001007983 */ /* 0x000ee20000100800 */
[----:B0-----:R-:W-:-:S02]  /*28dd0*/  @!P1 IMAD.MOV.U32 R30, RZ, RZ, R28 ;  /* 0x000000ffff1e9224 */ /* 0x001fc400078e001c */
[----:B------:R-:W-:-:S05]  /*28de0*/  @!P1 IMAD.MOV.U32 R31, RZ, RZ, R29 ;  /* 0x000000ffff1f9224 */ /* 0x000fca00078e001d */
[----:B------:R0:W3:Y:S02]  /*28df0*/  @!P1 LDG.E.U16 R43, [R30.64] ;  /* 0x000000041e2b9981 */ /* 0x0000e4000c1e1500 */
[----:B0-----:R-:W-:Y:S02]  /*28e00*/  @!P0 IMAD.MOV.U32 R30, RZ, RZ, R26 ;  /* 0x000000ffff1e8224 */ /* 0x001fe400078e001a */
[----:B------:R-:W-:-:S05]  /*28e10*/  @!P0 IMAD.MOV.U32 R31, RZ, RZ, R27 ;  /* 0x000000ffff1f8224 */ /* 0x000fca00078e001b */
[----:B------:R0:W3:Y:S01]  /*28e20*/  @!P0 LDG.E.U16 R45, [R30.64] ;  /* 0x000000041e2d8981 */ /* 0x0000e2000c1e1500 */
[----:B------:R-:W-:Y:S01]  /*28e30*/  PRMT R49, RZ, 0x7610, R49 ;  /* 0x00007610ff317816 */ /* 0x000fe20000000031 */
[----:B0-----:R-:W-:Y:S02]  /*28e40*/  @!P1 IMAD.MOV.U32 R30, RZ, RZ, R24 ;  /* 0x000000ffff1e9224 */ /* 0x001fe400078e0018 */
[----:B------:R-:W-:-:S05]  /*28e50*/  @!P1 IMAD.MOV.U32 R31, RZ, RZ, R25 ;  /* 0x000000ffff1f9224 */ /* 0x000fca00078e0019 */
[----:B------:R4:W3:Y:S01]  /*28e60*/  @!P1 LDG.E.U16 R47, [R30.64] ;  /* 0x000000041e2f9981 */ /* 0x0008e2000c1e1500 */
        /* <DEDUP_REMOVED lines=16> */
[----:B------:R-:W-:Y:S02]  /*28f70*/  PRMT R55, RZ, 0x7610, R55 ;  /* 0x00007610ff377816 */ /* 0x000fe40000000037 */
[----:B------:R-:W-:Y:S01]  /*28f80*/  PRMT R57, RZ, 0x7610, R57 ;  /* 0x00007610ff397816 */ /* 0x000fe20000000039 */
[----:B------:R-:W3:Y:S04]  /*28f90*/  LDL.LU R26, [R1+0x3e0] ;  /* 0x0003e000011a7983 */ /* 0x000ee80000300800 */
[----:B------:R0:W3:Y:S01]  /*28fa0*/  @!P0 LDG.E.U16 R53, [R30.64] ;  /* 0x000000041e358981 */ /* 0x0000e2000c1e1500 */
[----:B------:R-:W-:Y:S01]  /*28fb0*/  PRMT R59, RZ, 0x7610, R59 ;  /* 0x00007610ff3b7816 */ /* 0x000fe2000000003b */
[----:B------:R-:W3:Y:S02]  /*28fc0*/  LDL.LU R27, [R1+0x3dc] ;  /* 0x0003dc00011b7983 */ /* 0x000ee40000300800 */
[----:B------:R-:W3:Y:S01]  /*28fd0*/  LDL.LU R28, [R1+0x3d8] ;  /* 0x0003d800011c7983 */ /* 0x000ee20000300800 */
[----:B------:R-:W3:Y:S01]  /*28fe0*/  LDL.LU R29, [R1+0x3d4] ;  /* 0x0003d400011d7983 */ /* 0x000ee20000300800 */
[----:B------:R-:W3:Y:S02]  /*28ff0*/  LDL.LU R36, [R1+0x3d0] ;  /* 0x0003d00001247983 */ /* 0x000ee40000300800 */
[----:B------:R-:W3:Y:S02]  /*29000*/  LDL.LU R38, [R1+0x3cc] ;  /* 0x0003cc0001267983 */ /* 0x000ee40000300800 */
[----:B------:R-:W3:Y:S01]  /*29010*/  LDL.LU R40, [R1+0x3c8] ;  /* 0x0003c80001287983 */ /* 0x000ee20000300800 */
[----:B------:R-:W-:Y:S01]  /*29020*/  PRMT R17, RZ, 0x7610, R17 ;  /* 0x00007610ff117816 */ /* 0x000fe20000000011 */
        /* <DEDUP_REMOVED lines=9> */
[----:B0-----:R-:W-:-:S02]  /*290c0*/  @!P1 IMAD.MOV.U32 R31, RZ, RZ, R2 ;  /* 0x000000ffff1f9224 */ /* 0x001fc400078e0002 */
[----:B------:R-:W-:Y:S01]  /*290d0*/  @!P1 IMAD.MOV.U32 R30, RZ, RZ, R0 ;  /* 0x000000ffff1e9224 */ /* 0x000fe200078e0000 */
[----:B------:R-:W3:Y:S01]  /*290e0*/  LDL.LU R2, [R1+0x3a0] ;  /* 0x0003a00001027983 */ /* 0x000ee20000300800 */
[----:B------:R-:W3:Y:S03]  /*290f0*/  LDL.LU R0, [R1+0x39c] ;  /* 0x00039c0001007983 */ /* 0x000ee60000300800 */
[----:B------:R-:W0:Y:S04]  /*29100*/  S2R R3, SR_TID.X ;  /* 0x0000000000037919 */ /* 0x000e280000002100 */
[----:B------:R4:W3:Y:S01]  /*29110*/  @!P1 LDG.E.U16 R55, [R30.64] ;  /* 0x000000041e379981 */ /* 0x0008e2000c1e1500 */
[----:B------:R-:W3:Y:S02]  /*29120*/  LDL.LU R60, [R1+0x398] ;  /* 0x00039800013c7983 */ /* 0x000ee40000300800 */
[----:B------:R-:W3:Y:S02]  /*29130*/  LDL.LU R61, [R1+0x394] ;  /* 0x00039400013d7983 */ /* 0x000ee40000300800 */
[----:B----4-:R-:W-:-:S02]  /*29140*/  @!P0 IMAD.MOV.U32 R30, RZ, RZ, R22 ;  /* 0x000000ffff1e8224 */ /* 0x010fc400078e0016 */
[----:B------:R-:W-:-:S05]  /*29150*/  @!P0 IMAD.MOV.U32 R31, RZ, RZ, R23 ;  /* 0x000000ffff1f8224 */ /* 0x000fca00078e0017 */
[----:B------:R2:W4:Y:S02]  /*29160*/  @!P0 LDG.E.U16 R57, [R30.64] ;  /* 0x000000041e398981 */ /* 0x000524000c1e1500 */
[----:B--2---:R-:W-:Y:S02]  /*29170*/  @!P1 IMAD.MOV.U32 R30, RZ, RZ, R20 ;  /* 0x000000ffff1e9224 */ /* 0x004fe400078e0014 */
[----:B------:R-:W-:-:S05]  /*29180*/  @!P1 IMAD.MOV.U32 R31, RZ, RZ, R21 ;  /* 0x000000ffff1f9224 */ /* 0x000fca00078e0015 */
[----:B------:R3:W2:Y:S02]  /*29190*/  @!P1 LDG.E.U16 R59, [R30.64] ;  /* 0x000000041e3b9981 */ /* 0x0006a4000c1e1500 */
[----:B---3--:R-:W-:Y:S02]  /*291a0*/  @!P0 IMAD.MOV.U32 R30, RZ, RZ, R18 ;  /* 0x000000ffff1e8224 */ /* 0x008fe400078e0012 */
[----:B------:R-:W-:-:S05]  /*291b0*/  @!P0 IMAD.MOV.U32 R31, RZ, RZ, R19 ;  /* 0x000000ffff1f8224 */ /* 0x000fca00078e0013 */
[----:B------:R-:W3:Y:S01]  /*291c0*/  @!P0 LDG.E.U16 R17, [R30.64] ;  /* 0x000000041e118981 */ /* 0x000ee2000c1e1500 */
[----:B0-----:R-:W-:-:S05]  /*291d0*/  LOP3.LUT R3, R3, 0x1f, RZ, 0xc0, !PT ;  /* 0x0000001f03037812 */ /* 0x001fca00078ec0ff */
[----:B------:R-:W-:-:S05]  /*291e0*/  IMAD.SHL.U32 R3, R3, 0x2, RZ ;  /* 0x0000000203037824 */ /* 0x000fca00078e00ff */
[----:B------:R-:W-:Y:S02]  /*291f0*/  LOP3.LUT R20, R3, 0x30, RZ, 0x3c, !PT ;  /* 0x0000003003147812 */ /* 0x000fe400078e3cff */
[----:B------:R-:W2:Y:S04]  /*29200*/  LDL.LU R3, [R1+0x390] ;  /* 0x0003900001037983 */ /* 0x000ea80000300800 */
        /* <DEDUP_REMOVED lines=18> */
[----:B---3--:R0:W-:Y:S04]  /*29330*/  STL [R1+0x170], R17 ;  /* 0x0001701101007387 */ /* 0x0081e80000100800 */
[----:B0-----:R-:W3:Y:S01]  /*29340*/  LDL.LU R17, [R1+0x38c] ;  /* 0x00038c0001117983 */ /* 0x001ee20000300800 */
[----:B------:R-:W4:Y:S02]  /*29350*/  LDL.LU R18, [R1+0x388] ;  /* 0x0003880001127983 */ /* 0x000f240000300800 */
[----:B------:R-:W4:Y:S02]  /*29360*/  LDL.LU R19, [R1+0x384] ;  /* 0x0003840001137983 */ /* 0x000f240000300800 */
[----:B------:R-:W4:Y:S01]  /*29370*/  LDL.LU R21, [R1+0x380] ;  /* 0x0003800001157983 */ /* 0x000f220000300800 */
[----:B------:R-:W4:Y:S01]  /*29380*/  LDL.LU R2, [R1+0x37c] ;  /* 0x00037c0001027983 */ /* 0x000f220000300800 */
        /* <DEDUP_REMOVED lines=19> */
[----:B------:R-:W4:Y:S04]  /*294c0*/  LDL.LU R56, [R1+0x208] ;  /* 0x0002080001387983 */ /* 0x000f280000300800 */
[----:B------:R0:W-:Y:S01]  /*294d0*/  STS.U16 [R20+0x1b80], R60 ;  /* 0x001b803c14007388 */ /* 0x0001e20000000400 */
[----:B------:R-:W4:Y:S02]  /*294e0*/  LDL.LU R58, [R1+0x1fc] ;  /* 0x0001fc00013a7983 */ /* 0x000f240000300800 */
[----:B------:R1:W-:Y:S01]  /*294f0*/  STS.U16 [R20+0x1bc0], R61 ;  /* 0x001bc03d14007388 */ /* 0x0003e20000000400 */
[----:B0-----:R-:W4:Y:S01]  /*29500*/  LDL.LU R60, [R1+0x1f4] ;  /* 0x0001f400013c7983 */ /* 0x001f220000300800 */
[----:B-1----:R-:W4:Y:S02]  /*29510*/  LDL.LU R61, [R1+0x1f0] ;  /* 0x0001f000013d7983 */ /* 0x002f240000300800 */
[----:B--2---:R-:W-:Y:S01]  /*29520*/  STS.U16 [R20+0x1f40], R3 ;  /* 0x001f400314007388 */ /* 0x004fe20000000400 */
[----:B---3--:R-:W-:Y:S01]  /*29530*/  STS.U16 [R20+0x1f00], R17 ;  /* 0x001f001114007388 */ /* 0x008fe20000000400 */
[----:B----4-:R-:W-:Y:S03]  /*29540*/  STS.U16 [R20+0x1fc0], R18 ;  /* 0x001fc01214007388 */ /* 0x010fe60000000400 */
[----:B------:R-:W-:Y:S01]  /*29550*/  STS.U16 [R20+0x1f80], R19 ;  /* 0x001f801314007388 */ /* 0x000fe20000000400 */
[----:B------:R-:W-:Y:S03]  /*29560*/  STS.U16 [R20+0x2300], R21 ;  /* 0x0023001514007388 */ /* 0x000fe60000000400 */
[----:B------:R0:W-:Y:S01]  /*29570*/  STS.U16 [R20+0x2340], R2 ;  /* 0x0023400214007388 */ /* 0x0001e20000000400 */
[----:B------:R1:W-:Y:S03]  /*29580*/  STS.U16 [R20+0x2380], R0 ;  /* 0x0023800014007388 */ /* 0x0003e60000000400 */
[----:B0-----:R-:W2:Y:S01]  /*29590*/  LDL.LU R2, [R1+0x1e8] ;  /* 0x0001e80001027983 */ /* 0x001ea20000300800 */
[----:B-1----:R-:W3:Y:S02]  /*295a0*/  LDL.LU R0, [R1+0x1e0] ;  /* 0x0001e00001007983 */ /* 0x002ee40000300800 */
[----:B------:R-:W-:Y:S02]  /*295b0*/  STS.U16 [R20+0x23c0], R22 ;  /* 0x0023c01614007388 */ /* 0x000fe40000000400 */
[----:B------:R-:W-:Y:S01]  /*295c0*/  STS.U16 [R20+0x2740], R23 ;  /* 0x0027401714007388 */ /* 0x000fe20000000400 */
[----:B------:R-:W4:Y:S04]  /*295d0*/  LDL.LU R3, [R1+0x1d8] ;  /* 0x0001d80001037983 */ /* 0x000f280000300800 */
        /* <DEDUP_REMOVED lines=16> */
[----:B------:R-:W4:Y:S04]  /*296e0*/  LDL.LU R17, [R1+0x1d0] ;  /* 0x0001d00001117983 */ /* 0x000f280000300800 */
[----:B------:R-:W-:Y:S01]  /*296f0*/  STS.U16 [R20+0x3700], R56 ;  /* 0x0037003814007388 */ /* 0x000fe20000000400 */
[----:B------:R-:W4:Y:S02]  /*29700*/  LDL.LU R18, [R1+0x1c8] ;  /* 0x0001c80001127983 */ /* 0x000f240000300800 */
[----:B------:R-:W-:Y:S02]  /*29710*/  STS.U16 [R20+0x37c0], R58 ;  /* 0x0037c03a14007388 */ /* 0x000fe40000000400 */
[----:B------:R-:W4:Y:S01]  /*29720*/  LDL.LU R19, [R1+0x1c0] ;  /* 0x0001c00001137983 */ /* 0x000f220000300800 */
[----:B------:R0:W-:Y:S04]  /*29730*/  STS.U16 [R20+0x3780], R60 ;  /* 0x0037803c14007388 */ /* 0x0001e80000000400 */
[----:B------:R-:W4:Y:S01]  /*29740*/  LDL.LU R21, [R1+0x1b8] ;  /* 0x0001b80001157983 */ /* 0x000f220000300800 */
[----:B------:R1:W-:Y:S03]  /*29750*/  STS.U16 [R20+0x3b00], R61 ;  /* 0x003b003d14007388 */ /* 0x0003e60000000400 */
[----:B0-----:R-:W4:Y:S01]  /*29760*/  LDL.LU R60, [R1+0x15c] ;  /* 0x00015c00013c7983 */ /* 0x001f220000300800 */
[----:B-1----:R-:W4:Y:S02]  /*29770*/  LDL.LU R61, [R1+0x158] ;  /* 0x00015800013d7983 */ /* 0x002f240000300800 */
        /* <DEDUP_REMOVED lines=19> */
[----:B------:R-:W4:Y:S03]  /*298b0*/  LDL.LU R58, [R1+0x108] ;  /* 0x00010800013a7983 */ /* 0x000f260000300800 */
[----:B--2---:R0:W-:Y:S01]  /*298c0*/  STS.U16 [R20+0x3b40], R2 ;  /* 0x003b400214007388 */ /* 0x0041e20000000400 */
[----:B---3--:R1:W-:Y:S03]  /*298d0*/  STS.U16 [R20+0x3b80], R0 ;  /* 0x003b800014007388 */ /* 0x0083e60000000400 */
[----:B0-----:R-:W2:Y:S01]  /*298e0*/  LDL.LU R2, [R1+0x104] ;  /* 0x0001040001027983 */ /* 0x001ea20000300800 */
[----:B-1----:R-:W3:Y:S03]  /*298f0*/  LDL.LU R0, [R1+0x100] ;  /* 0x0001000001007983 */ /* 0x002ee60000300800 */
[----:B----4-:R0:W-:Y:S04]  /*29900*/  STS.U16 [R20+0x3bc0], R3 ;  /* 0x003bc00314007388 */ /* 0x0101e80000000400 */
[----:B0-----:R-:W0:Y:S04]  /*29910*/  S2R R3, SR_TID.X ;  /* 0x0000000000037919 */ /* 0x001e280000002100 */
[----:B------:R-:W-:Y:S01]  /*29920*/  STS.U16 [R20+0x3f40], R17 ;  /* 0x003f401114007388 */ /* 0x000fe20000000400 */
[----:B------:R-:W-:Y:S02]  /*29930*/  STS.U16 [R20+0x3f00], R18 ;  /* 0x003f001214007388 */ /* 0x000fe40000000400 */
[----:B------:R-:W-:Y:S01]  /*29940*/  STS.U16 [R20+0x3fc0], R19 ;  /* 0x003fc01314007388 */ /* 0x000fe20000000400 */
[----:B------:R-:W-:Y:S01]  /*29950*/  STS.U16 [R20+0x3f80], R21 ;  /* 0x003f801514007388 */ /* 0x000fe20000000400 */
[----:B0-----:R-:W-:-:S05]  /*29960*/  LOP3.LUT R3, R3, 0x1f, RZ, 0xc0, !PT ;  /* 0x0000001f03037812 */ /* 0x001fca00078ec0ff */
[----:B------:R-:W-:-:S05]  /*29970*/  IMAD.SHL.U32 R3, R3, 0x2, RZ ;  /* 0x0000000203037824 */ /* 0x000fca00078e00ff */
[----:B------:R0:W-:Y:S04]  /*29980*/  STS.U16 [R3+0x4000], R60 ;  /* 0x0040003c03007388 */ /* 0x0001e80000000400 */
[----:B------:R1:W-:Y:S04]  /*29990*/  STS.U16 [R3+0x4040], R61 ;  /* 0x0040403d03007388 */ /* 0x0003e80000000400 */
[----:B0-----:R-:W4:Y:S01]  /*299a0*/  LDL.LU R60, [R1+0xfc] ;  /* 0x0000fc00013c7983 */ /* 0x001f220000300800 */
[----:B-1----:R-:W4:Y:S02]  /*299b0*/  LDL.LU R61, [R1+0xf8] ;  /* 0x0000f800013d7983 */ /* 0x002f240000300800 */
[----:B------:R-:W4:Y:S02]  /*299c0*/  LDL.LU R17, [R1+0xf4] ;  /* 0x0000f40001117983 */ /* 0x000f240000300800 */
[----:B------:R-:W4:Y:S01]  /*299d0*/  LDL.LU R18, [R1+0xf0] ;  /* 0x0000f00001127983 */ /* 0x000f220000300800 */
[----:B------:R-:W4:Y:S01]  /*299e0*/  LDL.LU R19, [R1+0xec] ;  /* 0x0000ec0001137983 */ /* 0x000f220000300800 */
[----:B------:R-:W4:Y:S02]  /*299f0*/  LDL.LU R20, [R1+0xe8] ;  /* 0x0000e80001147983 */ /* 0x000f240000300800 */
[----:B------:R-:W4:Y:S01]  /*29a00*/  LDL.LU R21, [R1+0xe4] ;  /* 0x0000e40001157983 */ /* 0x000f220000300800 */
[----:B--2---:R0:W-:Y:S04]  /*29a10*/  STS.U16 [R3+0x5640], R2 ;  /* 0x0056400203007388 */ /* 0x0041e80000000400 */
[----:B---3--:R1:W-:Y:S04]  /*29a20*/  STS.U16 [R3+0x5600], R0 ;  /* 0x0056000003007388 */ /* 0x0083e80000000400 */
[----:B0-----:R-:W2:Y:S01]  /*29a30*/  LDL.LU R2, [R1+0xe0] ;  /* 0x0000e00001027983 */ /* 0x001ea20000300800 */
[----:B-1----:R-:W3:Y:S03]  /*29a40*/  LDL.LU R0, [R1+0xdc] ;  /* 0x0000dc0001007983 */ /* 0x002ee60000300800 */
[----:B------:R0:W-:Y:S04]  /*29a50*/  STS.U16 [R3+0x4240], R22 ;  /* 0x0042401603007388 */ /* 0x0001e80000000400 */
[----:B------:R1:W-:Y:S04]  /*29a60*/  STS.U16 [R3+0x4200], R23 ;  /* 0x0042001703007388 */ /* 0x0003e80000000400 */
[----:B0-----:R-:W3:Y:S01]  /*29a70*/  LDL.LU R22, [R1+0xd8] ;  /* 0x0000d80001167983 */ /* 0x001ee20000300800 */
[----:B-1----:R-:W3:Y:S03]  /*29a80*/  LDL.LU R23, [R1+0xd4] ;  /* 0x0000d40001177983 */ /* 0x002ee60000300800 */
[----:B------:R0:W-:Y:S04]  /*29a90*/  STS.U16 [R3+0x4400], R24 ;  /* 0x0044001803007388 */ /* 0x0001e80000000400 */
[----:B------:R1:W-:Y:S04]  /*29aa0*/  STS.U16 [R3+0x4440], R25 ;  /* 0x0044401903007388 */ /* 0x0003e80000000400 */
[----:B------:R1:W-:Y:S04]  /*29ab0*/  STS.U16 [R3+0x4640], R26 ;  /* 0x0046401a03007388 */ /* 0x0003e80000000400 */
[----:B------:R1:W-:Y:S04]  /*29ac0*/  STS.U16 [R3+0x4600], R27 ;  /* 0x0046001b03007388 */ /* 0x0003e80000000400 */
[----:B------:R1:W-:Y:S04]  /*29ad0*/  STS.U16 [R3+0x4800], R28 ;  /* 0x0048001c03007388 */ /* 0x0003e80000000400 */
[----:B------:R1:W-:Y:S04]  /*29ae0*/  STS.U16 [R3+0x4840], R29 ;  /* 0x0048401d03007388 */ /* 0x0003e80000000400 */
[----:B0-----:R-:W3:Y:S01]  /*29af0*/  LDL.LU R24, [R1+0xd0] ;  /* 0x0000d00001187983 */ /* 0x001ee20000300800 */
[----:B-1----:R-:W3:Y:S02]  /*29b00*/  LDL.LU R25, [R1+0xcc] ;  /* 0x0000cc0001197983 */ /* 0x002ee40000300800 */
[----:B------:R-:W3:Y:S02]  /*29b10*/  LDL.LU R26, [R1+0xc8] ;  /* 0x0000c800011a7983 */ /* 0x000ee40000300800 */
[----:B------:R-:W3:Y:S01]  /*29b20*/  LDL.LU R27, [R1+0xc4] ;  /* 0x0000c400011b7983 */ /* 0x000ee20000300800 */
[----:B------:R-:W3:Y:S04]  /*29b30*/  LDL.LU R28, [R1+0xc0] ;  /* 0x0000c000011c7983 */ /* 0x000ee80000300800 */
[----:B------:R0:W-:Y:S01]  /*29b40*/  STS.U16 [R3+0x4a40], R36 ;  /* 0x004a402403007388 */ /* 0x0001e20000000400 */
[----:B------:R-:W3:Y:S03]  /*29b50*/  LDL.LU R29, [R1+0xbc] ;  /* 0x0000bc00011d7983 */ /* 0x000ee60000300800 */
[----:B------:R1:W-:Y:S04]  /*29b60*/  STS.U16 [R3+0x4a00], R38 ;  /* 0x004a002603007388 */ /* 0x0003e80000000400 */
[----:B------:R1:W-:Y:S04]  /*29b70*/  STS.U16 [R3+0x4c00], R40 ;  /* 0x004c002803007388 */ /* 0x0003e80000000400 */
[----:B------:R1:W-:Y:S04]  /*29b80*/  STS.U16 [R3+0x4c40], R42 ;  /* 0x004c402a03007388 */ /* 0x0003e80000000400 */
[----:B------:R1:W-:Y:S04]  /*29b90*/  STS.U16 [R3+0x4e40], R44 ;  /* 0x004e402c03007388 */ /* 0x0003e80000000400 */
[----:B------:R1:W-:Y:S04]  /*29ba0*/  STS.U16 [R3+0x4e00], R46 ;  /* 0x004e002e03007388 */ /* 0x0003e80000000400 */
[----:B0-----:R-:W3:Y:S01]  /*29bb0*/  LDL.LU R36, [R1+0xb8] ;  /* 0x0000b80001247983 */ /* 0x001ee20000300800 */
[----:B-1----:R-:W3:Y:S02]  /*29bc0*/  LDL.LU R38, [R1+0xb4] ;  /* 0x0000b40001267983 */ /* 0x002ee40000300800 */
[----:B------:R-:W3:Y:S01]  /*29bd0*/  LDL.LU R40, [R1+0xb0] ;  /* 0x0000b00001287983 */ /* 0x000ee20000300800 */
[----:B------:R-:W3:Y:S01]  /*29be0*/  LDL.LU R42, [R1+0xac] ;  /* 0x0000ac00012a7983 */ /* 0x000ee20000300800 */
[----:B------:R-:W3:Y:S03]  /*29bf0*/  LDL.LU R44, [R1+0xa8] ;  /* 0x0000a800012c7983 */ /* 0x000ee60000300800 */
        /* <DEDUP_REMOVED lines=10> */
[----:B----4-:R-:W4:Y:S01]  /*29ca0*/  LDL.LU R54, [R1+0x94] ;  /* 0x0000940001367983 */ /* 0x010f220000300800 */
[----:B------:R-:W4:Y:S03]  /*29cb0*/  LDL.LU R56, [R1+0x90] ;  /* 0x0000900001387983 */ /* 0x000f260000300800 */
[----:B------:R0:W-:Y:S01]  /*29cc0*/  STS.U16 [R3+0x5800], R60 ;  /* 0x0058003c03007388 */ /* 0x0001e20000000400 */
[----:B------:R-:W4:Y:S03]  /*29cd0*/  LDL.LU R58, [R1+0x8c] ;  /* 0x00008c00013a7983 */ /* 0x000f260000300800 */
[----:B------:R1:W-:Y:S04]  /*29ce0*/  STS.U16 [R3+0x5840], R61 ;  /* 0x0058403d03007388 */ /* 0x0003e80000000400 */
[----:B0-----:R-:W4:Y:S01]  /*29cf0*/  LDL.LU R60, [R1+0x88] ;  /* 0x00008800013c7983 */ /* 0x001f220000300800 */
[----:B-1----:R-:W4:Y:S03]  /*29d00*/  LDL.LU R61, [R1+0x84] ;  /* 0x00008400013d7983 */ /* 0x002f260000300800 */
[----:B--2---:R0:W-:Y:S04]  /*29d10*/  STS.U16 [R3+0x5e00], R2 ;  /* 0x005e000203007388 */ /* 0x0041e80000000400 */
[----:B---3--:R1:W-:Y:S04]  /*29d20*/  STS.U16 [R3+0x6000], R0 ;  /* 0x0060000003007388 */ /* 0x0083e80000000400 */
[----:B0-----:R-:W2:Y:S04]  /*29d30*/  LDL.LU R2, [R1+0x80] ;  /* 0x0000800001027983 */ /* 0x001ea80000300800 */
[----:B-1----:R-:W3:Y:S04]  /*29d40*/  LDL.LU R0, [R1+0x7c] ;  /* 0x00007c0001007983 */ /* 0x002ee80000300800 */
        /* <DEDUP_REMOVED lines=13> */
[----:B0-----:R-:W3:Y:S04]  /*29e20*/  LDL.LU R23, [R1+0x60] ;  /* 0x0000600001177983 */ /* 0x001ee80000300800 */
        /* <DEDUP_REMOVED lines=27> */
[----:B----4-:R4:W-:Y:S04]  /*29fe0*/  STS.U16 [R3+0x7240], R54 ;  /* 0x0072403603007388 */ /* 0x0109e80000000400 */
        /* <DEDUP_REMOVED lines=29> */
[----:B0-----:R-:W0:Y:S04]  /*2a1c0*/  S2R R3, SR_TID.X ;  /* 0x0000000000037919 */ /* 0x001e280000002100 */
[----:B------:R-:W3:Y:S01]  /*2a1d0*/  LDL.LU R23, [R1+0x3578] ;  /* 0x0035780001177983 */ /* 0x000ee20000300800 */
[----:B0-----:R-:W-:-:S05]  /*2a1e0*/  LOP3.LUT R3, R3, 0x1f, RZ, 0xc0, !PT ;  /* 0x0000001f03037812 */ /* 0x001fca00078ec0ff */
[----:B------:R-:W-:-:S05]  /*2a1f0*/  IMAD.SHL.U32 R3, R3, 0x2, RZ ;  /* 0x0000000203037824 */ /* 0x000fca00078e00ff */
[----:B------:R-:W-:-:S05]  /*2a200*/  LOP3.LUT R3, R3, 0x10, RZ, 0x3c, !PT ;  /* 0x0000001003037812 */ /* 0x000fca00078e3cff */
[----:B------:R0:W-:Y:S01]  /*2a210*/  STS.U16 [R3+0x4080], R24 ;  /* 0x0040801803007388 */ /* 0x0001e20000000400 */
[----:B------:R1:W-:Y:S02]  /*2a220*/  STS.U16 [R3+0x40c0], R25 ;  /* 0x0040c01903007388 */ /* 0x0003e40000000400 */
[----:B------:R4:W-:Y:S02]  /*2a230*/  STS.U16 [R3+0x42c0], R26 ;  /* 0x0042c01a03007388 */ /* 0x0009e40000000400 */
[----:B------:R4:W-:Y:S01]  /*2a240*/  STS.U16 [R3+0x4280], R27 ;  /* 0x0042801b03007388 */ /* 0x0009e20000000400 */
[----:B------:R4:W-:Y:S01]  /*2a250*/  STS.U16 [R3+0x4480], R28 ;  /* 0x0044801c03007388 */ /* 0x0009e20000000400 */
[----:B------:R4:W-:Y:S03]  /*2a260*/  STS.U16 [R3+0x44c0], R29 ;  /* 0x0044c01d03007388 */ /* 0x0009e60000000400 */
[----:B0-----:R-:W3:Y:S01]  /*2a270*/  LDL.LU R24, [R1+0x3574] ;  /* 0x0035740001187983 */ /* 0x001ee20000300800 */
[----:B-1----:R-:W3:Y:S02]  /*2a280*/  LDL.LU R25, [R1+0x3570] ;  /* 0x0035700001197983 */ /* 0x002ee40000300800 */
[----:B----4-:R-:W4:Y:S01]  /*2a290*/  LDL.LU R26, [R1+0x356c] ;  /* 0x00356c00011a7983 */ /* 0x010f220000300800 */
[----:B------:R-:W4:Y:S04]  /*2a2a0*/  LDL.LU R27, [R1+0x3568] ;  /* 0x00356800011b7983 */ /* 0x000f280000300800 */
[----:B------:R-:W4:Y:S01]  /*2a2b0*/  LDL.LU R28, [R1+0x3564] ;  /* 0x00356400011c7983 */ /* 0x000f220000300800 */
[----:B------:R-:W4:Y:S03]  /*2a2c0*/  LDL.LU R29, [R1+0x3560] ;  /* 0x00356000011d7983 */ /* 0x000f260000300800 */
[----:B------:R0:W-:Y:S01]  /*2a2d0*/  STS.U16 [R3+0x46c0], R36 ;  /* 0x0046c02403007388 */ /* 0x0001e20000000400 */
[----:B------:R1:W-:Y:S02]  /*2a2e0*/  STS.U16 [R3+0x4680], R38 ;  /* 0x0046802603007388 */ /* 0x0003e40000000400 */
[----:B------:R1:W-:Y:S02]  /*2a2f0*/  STS.U16 [R3+0x4880], R40 ;  /* 0x0048802803007388 */ /* 0x0003e40000000400 */
[----:B------:R1:W-:Y:S01]  /*2a300*/  STS.U16 [R3+0x48c0], R42 ;  /* 0x0048c02a03007388 */ /* 0x0003e20000000400 */
[----:B------:R1:W-:Y:S01]  /*2a310*/  STS.U16 [R3+0x4ac0], R44 ;  /* 0x004ac02c03007388 */ /* 0x0003e20000000400 */
[----:B------:R1:W-:Y:S03]  /*2a320*/  STS.U16 [R3+0x4a80], R46 ;  /* 0x004a802e03007388 */ /* 0x0003e60000000400 */
[----:B0-----:R-:W4:Y:S01]  /*2a330*/  LDL.LU R36, [R1+0x355c] ;  /* 0x00355c0001247983 */ /* 0x001f220000300800 */
[----:B-1----:R-:W4:Y:S03]  /*2a340*/  LDL.LU R38, [R1+0x3558] ;  /* 0x0035580001267983 */ /* 0x002f260000300800 */
[----:B------:R-:W4:Y:S01]  /*2a350*/  LDL.LU R40, [R1+0x3554] ;  /* 0x0035540001287983 */ /* 0x000f220000300800 */
[----:B------:R-:W4:Y:S03]  /*2a360*/  LDL.LU R42, [R1+0x3550] ;  /* 0x00355000012a7983 */ /* 0x000f260000300800 */
        /* <DEDUP_REMOVED lines=15> */
[----:B------:R1:W-:Y:S03]  /*2a460*/  STS.U16 [R3+0x5280], R61 ;  /* 0x0052803d03007388 */ /* 0x0003e60000000400 */
[----:B0-----:R-:W4:Y:S01]  /*2a470*/  LDL.LU R60, [R1+0x352c] ;  /* 0x00352c00013c7983 */ /* 0x001f220000300800 */
[----:B-1----:R-:W4:Y:S03]  /*2a480*/  LDL.LU R61, [R1+0x3528] ;  /* 0x00352800013d7983 */ /* 0x002f260000300800 */
[----:B--2---:R0:W-:Y:S04]  /*2a490*/  STS.U16 [R3+0x5480], R2 ;  /* 0x0054800203007388 */ /* 0x0041e80000000400 */
[----:B---3--:R1:W-:Y:S04]  /*2a4a0*/  STS.U16 [R3+0x54c0], R0 ;  /* 0x0054c00003007388 */ /* 0x0083e80000000400 */
[----:B0-----:R-:W2:Y:S04]  /*2a4b0*/  LDL.LU R2, [R1+0x3524] ;  /* 0x0035240001027983 */ /* 0x001ea80000300800 */
[----:B-1----:R-:W3:Y:S04]  /*2a4c0*/  LDL.LU R0, [R1+0x3520] ;  /* 0x0035200001007983 */ /* 0x002ee80000300800 */
[----:B---3--:R0:W-:Y:S01]  /*2a4d0*/  STS.U16 [R3+0x56c0], R0 ;  /* 0x0056c00003007388 */ /* 0x0081e20000000400 */
[----:B--2---:R1:W-:Y:S02]  /*2a4e0*/  STS.U16 [R3+0x5680], R2 ;  /* 0x0056800203007388 */ /* 0x0043e40000000400 */
[----:B----4-:R-:W-:Y:S02]  /*2a4f0*/  STS.U16 [R3+0x5880], R61 ;  /* 0x0058803d03007388 */ /* 0x010fe40000000400 */
        /* <DEDUP_REMOVED lines=37> */
[----:B0-----:R-:W2:Y:S04]  /*2a750*/  LDL.LU R0, [R1+0x351c] ;  /* 0x00351c0001007983 */ /* 0x001ea80000300800 */
[----:B------:R0:W-:Y:S01]  /*2a760*/  STS.U16 [R3+0x7ec0], R5 ;  /* 0x007ec00503007388 */ /* 0x0001e20000000400 */
[----:B-1----:R-:W3:Y:S02]  /*2a770*/  LDL.LU R2, [R1+0x3518] ;  /* 0x0035180001027983 */ /* 0x002ee40000300800 */
[----:B------:R1:W-:Y:S01]  /*2a780*/  STS.U16 [R3+0x7e80], R4 ;  /* 0x007e800403007388 */ /* 0x0003e20000000400 */
[----:B0-----:R-:W4:Y:S04]  /*2a790*/  LDL R5, [R1+0x141c] ;  /* 0x00141c0001057983 */ /* 0x001f280000100800 */
[----:B-1----:R-:W4:Y:S01]  /*2a7a0*/  LDL R4, [R1+0x1418] ;  /* 0x0014180001047983 */ /* 0x002f220000100800 */
[----:B------:R-:W2:Y:S01]  /*2a7b0*/  LDL.LU R3, [R1+0x1db8] ;  /* 0x001db80001037983 */ /* 0x000ea20000300800 */
[----:B---3--:R-:W-:-:S02]  /*2a7c0*/  PRMT R2, RZ, 0x7610, R2 ;  /* 0x00007610ff027816 */ /* 0x008fc40000000002 */
[----:B----4-:R-:W-:-:S04]  /*2a7d0*/  @!P0 LOP3.LUT R5, R5, R4, RZ, 0x3c, !PT ;  /* 0x0000000405058212 */ /* 0x010fc800078e3cff */
[----:B------:R-:W-:-:S04]  /*2a7e0*/  @!P0 LOP3.LUT R4, R5, R4, RZ, 0x3c, !PT ;  /* 0x0000000405048212 */ /* 0x000fc800078e3cff */
[----:B------:R-:W-:-:S05]  /*2a7f0*/  @!P0 LOP3.LUT R5, R5, R4, RZ, 0x3c, !PT ;  /* 0x0000000405058212 */ /* 0x000fca00078e3cff */
[----:B------:R-:W3:Y:S04]  /*2a800*/  @!P0 LDG.E.U16 R2, [R4.64] ;  /* 0x0000000404028981 */ /* 0x000ee8000c1e1500 */
        /* <DEDUP_REMOVED lines=15> */
[----:B------:R0:W-:Y:S02]  /*2a900*/  STS.U16 [R0+0x4f00], R59 ;  /* 0x004f003b00007388 */ /* 0x0001e40000000400 */
[----:B0-----:R-:W2:Y:S04]  /*2a910*/  LDL.LU R0, [R1+0x3514] ;  /* 0x0035140001007983 */ /* 0x001ea80000300800 */
[----:B---3--:R0:W-:Y:S04]  /*2a920*/  STL [R1+0xd8], R2 ;  /* 0x0000d80201007387 */ /* 0x0081e80000100800 */
[----:B0-----:R-:W3:Y:S01]  /*2a930*/  LDL.LU R2, [R1+0x3510] ;  /* 0x0035100001027983 */ /* 0x001ee20000300800 */
[----:B------:R-:W4:Y:S02]  /*2a940*/  LDL R4, [R1+0x1410] ;  /* 0x0014100001047983 */ /* 0x000f240000100800 */
[----:B------:R-:W4:Y:S01]  /*2a950*/  LDL R5, [R1+0x1414] ;  /* 0x0014140001057983 */ /* 0x000f220000100800 */
[----:B--2---:R-:W-:-:S02]  /*2a960*/  PRMT R0, RZ, 0x7610, R0 ;  /* 0x00007610ff007816 */ /* 0x004fc40000000000 */
[----:B----4-:R-:W-:-:S04]  /*2a970*/  @!P1 LOP3.LUT R5, R5, R4, RZ, 0x3c, !PT ;  /* 0x0000000405059212 */ /* 0x010fc800078e3cff */
[----:B------:R-:W-:-:S04]  /*2a980*/  @!P1 LOP3.LUT R4, R5, R4, RZ, 0x3c, !PT ;  /* 0x0000000405049212 */ /* 0x000fc800078e3cff */
[----:B------:R-:W-:-:S05]  /*2a990*/  @!P1 LOP3.LUT R5, R5, R4, RZ, 0x3c, !PT ;  /* 0x0000000405059212 */ /* 0x000fca00078e3cff */
[----:B------:R-:W2:Y:S04]  /*2a9a0*/  @!P1 LDG.E.U16 R0, [R4.64] ;  /* 0x0000000404009981 */ /* 0x000ea8000c1e1500 */
[----:B--2---:R0:W-:Y:S04]  /*2a9b0*/  STL [R1+0xd4], R0 ;  /* 0x0000d40001007387 */ /* 0x0041e80000100800 */
[----:B0-----:R-:W2:Y:S01]  /*2a9c0*/  LDL.LU R0, [R1+0x350c] ;  /* 0x00350c0001007983 */ /* 0x001ea20000300800 */
[----:B------:R-:W4:Y:S02]  /*2a9d0*/  LDL R4, [R1+0x13d8] ;  /* 0x0013d80001047983 */ /* 0x000f240000100800 */
[----:B------:R-:W4:Y:S01]  /*2a9e0*/  LDL R5, [R1+0x13dc] ;  /* 0x0013dc0001057983 */ /* 0x000f220000100800 */
[----:B---3--:R-:W-:-:S02]  /*2a9f0*/  PRMT R2, RZ, 0x7610, R2 ;  /* 0x00007610ff027816 */ /* 0x008fc40000000002 */
[----:B----4-:R-:W-:-:S04]  /*2aa00*/  @!P0 LOP3.LUT R5, R5, R4, RZ, 0x3c, !PT ;  /* 0x0000000405058212 */ /* 0x010fc800078e3cff */
[----:B------:R-:W-:-:S04]  /*2aa10*/  @!P0 LOP3.LUT R4, R5, R4, RZ, 0x3c, !PT ;  /* 0x0000000405048212 */ /* 0x000fc800078e3cff */
[----:B------:R-:W-:-:S05]  /*2aa20*/  @!P0 LOP3.LUT R5, R5, R4, RZ, 0x3c, !PT ;  /* 0x0000000405058212 */ /* 0x000fca00078e3cff */
[----:B------:R-:W3:Y:S04]  /*2aa30*/  @!P0 LDG.E.U16 R2, [R4.64] ;  /* 0x0000000404028981 */ /* 0x000ee8000c1e1500 */
        /* <DEDUP_REMOVED lines=283> */
[----:B------:R-:W-:-:S02]  /*2bbf0*/  PRMT R31, RZ, 0x7610, R31 ;  /* 0x00007610ff1f7816 */ /* 0x000fc4000000001f */
[----:B----4-:R-:W-:-:S04]  /*2bc00*/  @!P0 LOP3.LUT R5, R5, R4, RZ, 0x3c, !PT ;  /* 0x0000000405058212 */ /* 0x010fc800078e3cff */
[----:B------:R-:W-:-:S04]  /*2bc10*/  @!P0 LOP3.LUT R4, R5, R4, RZ, 0x3c, !PT ;  /* 0x0000000405048212 */ /* 0x000fc800078e3cff */
[----:B------:R-:W-:-:S05]  /*2bc20*/  @!P0 LOP3.LUT R5, R5, R4, RZ, 0x3c, !PT ;  /* 0x0000000405058212 */ /* 0x000fca00078e3cff */
[----:B------:R0:W4:Y:S04]  /*2bc30*/  @!P0 LDG.E.U16 R31, [R4.64] ;  /* 0x00000004041f8981 */ /* 0x000128000c1e1500 */
[----:B0-----:R-:W3:Y:S04]  /*2bc40*/  LDL R4, [R1+0x1110] ;  /* 0x0011100001047983 */ /* 0x001ee80000100800 */
[----:B------:R-:W3:Y:S01]  /*2bc50*/  LDL R5, [R1+0x1114] ;  /* 0x0011140001057983 */ /* 0x000ee20000100800 */
[----:B--2---:R-:W-:Y:S02]  /*2bc60*/  PRMT R0, RZ, 0x7610, R0 ;  /* 0x00007610ff007816 */ /* 0x004fe40000000000 */
[----:B---3--:R-:W-:-:S04]  /*2bc70*/  @!P1 LOP3.LUT R5, R5, R4, RZ, 0x3c, !PT ;  /* 0x0000000405059212 */ /* 0x008fc800078e3cff */
[----:B------:R-:W-:-:S04]  /*2bc80*/  @!P1 LOP3.LUT R4, R5, R4, RZ, 0x3c, !PT ;  /* 0x0000000405049212 */ /* 0x000fc800078e3cff */
[----:B------:R-:W-:-:S05]  /*2bc90*/  @!P1 LOP3.LUT R5, R5, R4, RZ, 0x3c, !PT ;  /* 0x0000000405059212 */ /* 0x000fca00078e3cff */
[----:B------:R-:W2:Y:S04]  /*2bca0*/  @!P1 LDG.E.U16 R0, [R4.64] ;  /* 0x0000000404009981 */ /* 0x000ea8000c1e1500 */
[----:B----4-:R0:W-:Y:S04]  /*2bcb0*/  STL [R1+0x50], R31 ;  /* 0x0000501f01007387 */ /* 0x0101e80000100800 */
[----:B0-----:R-:W3:Y:S04]  /*2bcc0*/  LDL R31, [R1+0x10ac] ;  /* 0x0010ac00011f7983 */ /* 0x001ee80000100800 */
        /* <DEDUP_REMOVED lines=8> */
[----:B------:R-:W4:Y:S04]  /*2bd50*/  @!P0 LDG.E.U16 R2, [R4.64] ;  /* 0x0000000404028981 */ /* 0x000f28000c1e1500 */
[----:B----4-:R0:W-:Y:S04]  /*2bd60*/  STL [R1+0x48], R2 ;  /* 0x0000480201007387 */ /* 0x0101e80000100800 */
[----:B0-----:R-:W4:Y:S01]  /*2bd70*/  LDL.LU R2, [R1+0x3484] ;  /* 0x0034840001027983 */ /* 0x001f220000300800 */
        /* <DEDUP_REMOVED lines=11> */
[----:B----4-:R-:W-:-:S02]  /*2be30*/  PRMT R2, RZ, 0x7610, R2 ;  /* 0x00007610ff027816 */ /* 0x010fc40000000002 */
[----:B---3--:R-:W-:-:S04]  /*2be40*/  @!P0 LOP3.LUT R5, R5, R4, RZ, 0x3c, !PT ;  /* 0x0000000405058212 */ /* 0x008fc800078e3cff */
        /* <DEDUP_REMOVED lines=11> */
[----:B------:R-:W2:Y:S01]  /*2bf00*/  @!P1 LDG.E.U16 R0, [R4.64] ;  /* 0x0000000404009981 */ /* 0x000ea2000c1e1500 */
[----:B------:R-:W-:-:S03]  /*2bf10*/  PRMT R29, RZ, 0x7610, R29 ;  /* 0x00007610ff1d7816 */ /* 0x000fc6000000001d */
[----:B--2---:R0:W-:Y:S04]  /*2bf20*/  STL [R1+0x3c], R0 ;  /* 0x00003c0001007387 */ /* 0x0041e80000100800 */
[----:B0-----:R-:W2:Y:S01]  /*2bf30*/  LDL.LU R0, [R1+0x3478] ;  /* 0x0034780001007983 */ /* 0x001ea20000300800 */
[----:B------:R-:W4:Y:S02]  /*2bf40*/  LDL R5, [R1+0x10a8] ;  /* 0x0010a80001057983 */ /* 0x000f240000100800 */
[----:B------:R-:W-:Y:S02]  /*2bf50*/  @!P0 IMAD.MOV.U32 R4, RZ, RZ, R31 ;  /* 0x000000ffff048224 */ /* 0x000fe400078e001f */
[----:B------:R-:W2:Y:S04]  /*2bf60*/  LDL R31, [R1+0x1058] ;  /* 0x00105800011f7983 */ /* 0x000ea80000100800 */
[----:B----4-:R0:W4:Y:S04]  /*2bf70*/  @!P0 LDG.E.U16 R29, [R4.64] ;  /* 0x00000004041d8981 */ /* 0x010128000c1e1500 */
[----:B0-----:R-:W3:Y:S04]  /*2bf80*/  LDL R4, [R1+0x10a0] ;  /* 0x0010a00001047983 */ /* 0x001ee80000100800 */
[----:B------:R-:W3:Y:S01]  /*2bf90*/  LDL R5, [R1+0x10a4] ;  /* 0x0010a40001057983 */ /* 0x000ee20000100800 */
[----:B--2---:R-:W-:-:S02]  /*2bfa0*/  PRMT R0, RZ, 0x7610, R0 ;  /* 0x00007610ff007816 */ /* 0x004fc40000000000 */
        /* <DEDUP_REMOVED lines=32> */
[----:B------:R0:W3:Y:S04]  /*2c1b0*/  @!P0 LDG.E.U16 R27, [R4.64] ;  /* 0x00000004041b8981 */ /* 0x0000e8000c1e1500 */
[----:B0-----:R-:W3:Y:S04]  /*2c1c0*/  LDL R4, [R1+0x1060] ;  /* 0x0010600001047983 */ /* 0x001ee80000100800 */
[----:B------:R-:W3:Y:S01]  /*2c1d0*/  LDL R5, [R1+0x1064] ;  /* 0x0010640001057983 */ /* 0x000ee20000100800 */
[----:B--2---:R-:W-:Y:S02]  /*2c1e0*/  PRMT R0, RZ, 0x7610, R0 ;  /* 0x00007610ff007816 */ /* 0x004fe40000000000 */
[----:B---3--:R-:W-:-:S04]  /*2c1f0*/  @!P1 LOP3.LUT R5, R5, R4, RZ, 0x3c, !PT ;  /* 0x0000000405059212 */ /* 0x008fc800078e3cff */
[----:B------:R-:W-:-:S04]  /*2c200*/  @!P1 LOP3.LUT R4, R5, R4, RZ, 0x3c, !PT ;  /* 0x0000000405049212 */ /* 0x000fc800078e3cff */
[----:B------:R-:W-:-:S05]  /*2c210*/  @!P1 LOP3.LUT R5, R5, R4, RZ, 0x3c, !PT ;  /* 0x0000000405059212 */ /* 0x000fca00078e3cff */
[----:B------:R0:W2:Y:S01]  /*2c220*/  @!P1 LDG.E.U16 R0, [R4.64] ;  /* 0x0000000404009981 */ /* 0x0000a2000c1e1500 */
[----:B------:R-:W-:-:S03]  /*2c230*/  PRMT R28, RZ, 0x7610, R28 ;  /* 0x00007610ff1c7816 */ /* 0x000fc6000000001c */
[----:B------:R1:W-:Y:S01]  /*2c240*/  STL [R1+0x28], R27 ;  /* 0x0000281b01007387 */ /* 0x0003e20000100800 */
[----:B0-----:R-:W-:Y:S02]  /*2c250*/  @!P0 IMAD.MOV.U32 R4, RZ, RZ, R29 ;  /* 0x000000ffff048224 */ /* 0x001fe400078e001d */
[----:B------:R-:W-:Y:S01]  /*2c260*/  @!P0 IMAD.MOV.U32 R5, RZ, RZ, R31 ;  /* 0x000000ffff058224 */ /* 0x000fe200078e001f */
[----:B-1----:R-:W3:Y:S04]  /*2c270*/  LDL R27, [R1+0x1024] ;  /* 0x00102400011b7983 */ /* 0x002ee80000100800 */
[----:B------:R0:W3:Y:S04]  /*2c280*/  @!P0 LDG.E.U16 R28, [R4.64] ;  /* 0x00000004041c8981 */ /* 0x0000e8000c1e1500 */
[----:B--2---:R1:W-:Y:S04]  /*2c290*/  STL [R1+0x24], R0 ;  /* 0x0000240001007387 */ /* 0x0043e80000100800 */
[----:B-1----:R-:W2:Y:S01]  /*2c2a0*/  LDL.LU R0, [R1+0x3468] ;  /* 0x0034680001007983 */ /* 0x002ea20000300800 */
[----:B0-----:R-:W2:Y:S02]  /*2c2b0*/  LDL R4, [R1+0x1050] ;  /* 0x0010500001047983 */ /* 0x001ea40000100800 */
[----:B------:R-:W2:Y:S02]  /*2c2c0*/  LDL R5, [R1+0x1054] ;  /* 0x0010540001057983 */ /* 0x000ea40000100800 */
[----:B------:R-:W3:Y:S01]  /*2c2d0*/  LDL R31, [R1+0x101c] ;  /* 0x00101c00011f7983 */ /* 0x000ee20000100800 */
[----:B------:R-:W3:Y:S01]  /*2c2e0*/  LDL R29, [R1+0x1010] ;  /* 0x00101000011d7983 */ /* 0x000ee20000100800 */
[----:B--2---:R-:W-:-:S02]  /*2c2f0*/  @!P1 LOP3.LUT R5, R5, R4, RZ, 0x3c, !PT ;  /* 0x0000000405059212 */ /* 0x004fc400078e3cff */
[----:B------:R-:W-:Y:S02]  /*2c300*/  PRMT R0, RZ, 0x7610, R0 ;  /* 0x00007610ff007816 */ /* 0x000fe40000000000 */
[----:B------:R-:W-:-:S04]  /*2c310*/  @!P1 LOP3.LUT R4, R5, R4, RZ, 0x3c, !PT ;  /* 0x0000000405049212 */ /* 0x000fc800078e3cff */
[----:B------:R-:W-:-:S05]  /*2c320*/  @!P1 LOP3.LUT R5, R5, R4, RZ, 0x3c, !PT ;  /* 0x0000000405059212 */ /* 0x000fca00078e3cff */
[----:B------:R-:W2:Y:S04]  /*2c330*/  @!P1 LDG.E.U16 R0, [R4.64] ;  /* 0x0000000404009981 */ /* 0x000ea8000c1e1500 */
[----:B---3--:R0:W-:Y:S04]  /*2c340*/  STL [R1+0x20], R28 ;  /* 0x0000201c01007387 */ /* 0x0081e80000100800 */
        /* <DEDUP_REMOVED lines=9> */
[----:B------:R0:W2:Y:S04]  /*2c3e0*/  @!P0 LDG.E.U16 R26, [R4.64] ;  /* 0x00000004041a8981 */ /* 0x0000a8000c1e1500 */
[----:B0-----:R-:W3:Y:S01]  /*2c3f0*/  LDL R5, [R1+0x1020] ;  /* 0x0010200001057983 */ /* 0x001ee20000100800 */
[----:B------:R-:W-:Y:S01]  /*2c400*/  PRMT R25, RZ, 0x7610, R25 ;  /* 0x00007610ff197816 */ /* 0x000fe20000000019 */
[----:B------:R-:W-:Y:S02]  /*2c410*/  @!P1 IMAD.MOV.U32 R4, RZ, RZ, R27 ;  /* 0x000000ffff049224 */ /* 0x000fe400078e001b */
[----:B--2---:R0:W-:Y:S01]  /*2c420*/  STL [R1+0x18], R26 ;  /* 0x0000181a01007387 */ /* 0x0041e20000100800 */
[----:B------:R-:W-:Y:S02]  /*2c430*/  PRMT R30, RZ, 0x7610, R30 ;  /* 0x00007610ff1e7816 */ /* 0x000fe4000000001e */
[----:B----4-:R-:W-:Y:S01]  /*2c440*/  PRMT R2, RZ, 0x7610, R2 ;  /* 0x00007610ff027816 */ /* 0x010fe20000000002 */
[----:B------:R-:W2:Y:S01]  /*2c450*/  LDL R27, [R1+0xfe0] ;  /* 0x000fe000011b7983 */ /* 0x000ea20000100800 */
[----:B---3--:R1:W3:Y:S04]  /*2c460*/  @!P1 LDG.E.U16 R25, [R4.64] ;  /* 0x0000000404199981 */ /* 0x0082e8000c1e1500 */
[----:B0-----:R-:W4:Y:S04]  /*2c470*/  LDL R26, [R1+0xfec] ;  /* 0x000fec00011a7983 */ /* 0x001f280000100800 */
[----:B-1----:R-:W2:Y:S01]  /*2c480*/  LDL R5, [R1+0x1018] ;  /* 0x0010180001057983 */ /* 0x002ea20000100800 */
[----:B------:R-:W-:-:S05]  /*2c490*/  @!P0 IMAD.MOV.U32 R4, RZ, RZ, R31 ;  /* 0x000000ffff048224 */ /* 0x000fca00078e001f */
[----:B--2---:R0:W2:Y:S04]  /*2c4a0*/  @!P0 LDG.E.U16 R30, [R4.64] ;  /* 0x00000004041e8981 */ /* 0x0040a8000c1e1500 */
[----:B---3--:R1:W-:Y:S01]  /*2c4b0*/  STL [R1+0x14], R25 ;  /* 0x0000141901007387 */ /* 0x0083e20000100800 */
[----:B------:R-:W3:Y:S02]  /*2c4c0*/  LDL R31, [R1+0xfd8] ;  /* 0x000fd800011f7983 */ /* 0x000ee40000100800 */
[----:B0-----:R-:W-:Y:S02]  /*2c4d0*/  @!P1 IMAD.MOV.U32 R4, RZ, RZ, R28 ;  /* 0x000000ffff049224 */ /* 0x001fe400078e001c */
[----:B------:R-:W-:Y:S01]  /*2c4e0*/  @!P1 IMAD.MOV.U32 R5, RZ, RZ, R29 ;  /* 0x000000ffff059224 */ /* 0x000fe200078e001d */
[----:B-1----:R-:W3:Y:S04]  /*2c4f0*/  LDL R25, [R1+0xfe4] ;  /* 0x000fe40001197983 */ /* 0x002ee80000100800 */
[----:B------:R0:W3:Y:S04]  /*2c500*/  @!P1 LDG.E.U16 R2, [R4.64] ;  /* 0x0000000404029981 */ /* 0x0000e8000c1e1500 */
[----:B--2---:R1:W-:Y:S01]  /*2c510*/  STL [R1+0x10], R30 ;  /* 0x0000101e01007387 */ /* 0x0043e20000100800 */
[----:B0-----:R-:W2:Y:S01]  /*2c520*/  LDL R5, [R1+0xfe8] ;  /* 0x000fe80001057983 */ /* 0x001ea20000100800 */
[----:B------:R-:W-:Y:S01]  /*2c530*/  PRMT R24, RZ, 0x7610, R24 ;  /* 0x00007610ff187816 */ /* 0x000fe20000000018 */
[----:B----4-:R-:W-:Y:S01]  /*2c540*/  @!P0 IMAD.MOV.U32 R4, RZ, RZ, R26 ;  /* 0x000000ffff048224 */ /* 0x010fe200078e001a */
[----:B------:R-:W4:Y:S04]  /*2c550*/  LDL R29, [R1+0xfd0] ;  /* 0x000fd000011d7983 */ /* 0x000f280000100800 */
[----:B------:R-:W4:Y:S04]  /*2c560*/  LDL R28, [R1+0xfd4] ;  /* 0x000fd400011c7983 */ /* 0x000f280000100800 */
[----:B-1----:R-:W4:Y:S04]  /*2c570*/  LDL R30, [R1+0xfdc] ;  /* 0x000fdc00011e7983 */ /* 0x002f280000100800 */
[----:B--2---:R0:W2:Y:S04]  /*2c580*/  @!P0 LDG.E.U16 R24, [R4.64] ;  /* 0x0000000404188981 */ /* 0x0040a8000c1e1500 */
[----:B---3--:R1:W-:Y:S01]  /*2c590*/  STL [R1+0x3418], R2 ;  /* 0x0034180201007387 */ /* 0x0083e20000100800 */
[----:B------:R-:W3:Y:S01]  /*2c5a0*/  LDL R26, [R1+0xfa8] ;  /* 0x000fa800011a7983 */ /* 0x000ee20000100800 */
[----:B------:R-:W-:Y:S01]  /*2c5b0*/  PRMT R0, RZ, 0x7610, R0 ;  /* 0x00007610ff007816 */ /* 0x000fe20000000000 */
[----:B0-----:R-:W-:Y:S01]  /*2c5c0*/  @!P1 IMAD.MOV.U32 R4, RZ, RZ, R25 ;  /* 0x000000ffff049224 */ /* 0x001fe200078e0019 */
[----:B-1----:R-:W-:Y:S01]  /*2c5d0*/  PRMT R2, RZ, 0x7610, R2 ;  /* 0x00007610ff027816 */ /* 0x002fe20000000002 */
[----:B------:R-:W-:-:S05]  /*2c5e0*/  @!P1 IMAD.MOV.U32 R5, RZ, RZ, R27 ;  /* 0x000000ffff059224 */ /* 0x000fca00078e001b */
[----:B------:R4:W3:Y:S02]  /*2c5f0*/  @!P1 LDG.E.U16 R2, [R4.64] ;  /* 0x0000000404029981 */ /* 0x0008e4000c1e1500 */
[----:B----4-:R-:W-:Y:S02]  /*2c600*/  @!P0 IMAD.MOV.U32 R4, RZ, RZ, R30 ;  /* 0x000000ffff048224 */ /* 0x010fe400078e001e */
[----:B------:R-:W-:-:S05]  /*2c610*/  @!P0 IMAD.MOV.U32 R5, RZ, RZ, R31 ;  /* 0x000000ffff058224 */ /* 0x000fca00078e001f */
[----:B------:R0:W4:Y:S04]  /*2c620*/  @!P0 LDG.E.U16 R0, [R4.64] ;  /* 0x0000000404008981 */ /* 0x000128000c1e1500 */
[----:B--2---:R1:W-:Y:S01]  /*2c630*/  STL [R1+0x8], R24 ;  /* 0x0000081801007387 */ /* 0x0043e20000100800 */
[----:B------:R-:W-:Y:S01]  /*2c640*/  PRMT R61, RZ, 0x7610, R61 ;  /* 0x00007610ff3d7816 */ /* 0x000fe2000000003d */
[----:B0-----:R-:W-:Y:S02]  /*2c650*/  @!P1 IMAD.MOV.U32 R4, RZ, RZ, R28 ;  /* 0x000000ffff049224 */ /* 0x001fe400078e001c */
[----:B------:R-:W-:Y:S01]  /*2c660*/  @!P1 IMAD.MOV.U32 R5, RZ, RZ, R29 ;  /* 0x000000ffff059224 */ /* 0x000fe200078e001d */
[----:B------:R-:W-:Y:S01]  /*2c670*/  PRMT R60, RZ, 0x7610, R60 ;  /* 0x00007610ff3c7816 */ /* 0x000fe2000000003c */
[----:B------:R-:W2:Y:S04]  /*2c680*/  LDL R27, [R1+0xfa0] ;  /* 0x000fa000011b7983 */ /* 0x000ea80000100800 */
[----:B------:R3:W2:Y:S04]  /*2c690*/  @!P1 LDG.E.U16 R61, [R4.64] ;  /* 0x00000004043d9981 */ /* 0x0006a8000c1e1500 */
[----:B------:R-:W2:Y:S04]  /*2c6a0*/  LDL R25, [R1+0xfa4] ;  /* 0x000fa40001197983 */ /* 0x000ea80000100800 */
[----:B-1----:R-:W2:Y:S01]  /*2c6b0*/  LDL R24, [R1+0xfac] ;  /* 0x000fac0001187983 */ /* 0x002ea20000100800 */
[----:B---3--:R-:W-:-:S03]  /*2c6c0*/  @!P0 IMAD.MOV.U32 R5, RZ, RZ, R26 ;  /* 0x000000ffff058224 */ /* 0x008fc600078e001a */
[----:B------:R0:W-:Y:S04]  /*2c6d0*/  STL [R1+0x341c], R2 ;  /* 0x00341c0201007387 */ /* 0x0001e80000100800 */
[----:B----4-:R1:W-:Y:S01]  /*2c6e0*/  STL [R1+0x3420], R0 ;  /* 0x0034200001007387 */ /* 0x0103e20000100800 */
[----:B0-----:R-:W3:Y:S03]  /*2c6f0*/  LDL R2, [R1+0xf98] ;  /* 0x000f980001027983 */ /* 0x001ee60000100800 */
[----:B-1----:R-:W4:Y:S01]  /*2c700*/  LDL R0, [R1+0xf9c] ;  /* 0x000f9c0001007983 */ /* 0x002f220000100800 */
[----:B--2---:R-:W-:-:S05]  /*2c710*/  @!P0 IMAD.MOV.U32 R4, RZ, RZ, R24 ;  /* 0x000000ffff048224 */ /* 0x004fca00078e0018 */
[----:B------:R0:W2:Y:S04]  /*2c720*/  @!P0 LDG.E.U16 R60, [R4.64] ;  /* 0x00000004043c8981 */ /* 0x0000a8000c1e1500 */
[----:B------:R-:W-:Y:S01]  /*2c730*/  STL [R1+0x3424], R61 ;  /* 0x0034243d01007387 */ /* 0x000fe20000100800 */
[----:B------:R-:W2:Y:S02]  /*2c740*/  LDL R26, [R1+0xf90] ;  /* 0x000f9000011a7983 */ /* 0x000ea40000100800 */
[----:B------:R-:W2:Y:S01]  /*2c750*/  LDL R24, [R1+0xf94] ;  /* 0x000f940001187983 */ /* 0x000ea20000100800 */
[----:B------:R-:W-:Y:S02]  /*2c760*/  PRMT R59, RZ, 0x7610, R59 ;  /* 0x00007610ff3b7816 */ /* 0x000fe4000000003b */
[----:B------:R-:W-:Y:S01]  /*2c770*/  PRMT R58, RZ, 0x7610, R58 ;  /* 0x00007610ff3a7816 */ /* 0x000fe2000000003a */
[----:B0-----:R-:W-:-:S02]  /*2c780*/  @!P1 IMAD.MOV.U32 R4, RZ, RZ, R25 ;  /* 0x000000ffff049224 */ /* 0x001fc400078e0019 */
[----:B------:R-:W-:-:S05]  /*2c790*/  @!P1 IMAD.MOV.U32 R5, RZ, RZ, R27 ;  /* 0x000000ffff059224 */ /* 0x000fca00078e001b */
[----:B------:R3:W2:Y:S02]  /*2c7a0*/  @!P1 LDG.E.U16 R59, [R4.64] ;  /* 0x00000004043b9981 */ /* 0x0006a4000c1e1500 */
[----:B---3--:R-:W-:Y:S02]  /*2c7b0*/  @!P0 IMAD.MOV.U32 R5, RZ, RZ, R2 ;  /* 0x000000ffff058224 */ /* 0x008fe400078e0002 */
[----:B----4-:R-:W-:-:S05]  /*2c7c0*/  @!P0 IMAD.MOV.U32 R4, RZ, RZ, R0 ;  /* 0x000000ffff048224 */ /* 0x010fca00078e0000 */
[----:B------:R0:W3:Y:S04]  /*2c7d0*/  @!P0 LDG.E.U16 R58, [R4.64] ;  /* 0x00000004043a8981 */ /* 0x0000e8000c1e1500 */
[----:B--2---:R-:W-:Y:S01]  /*2c7e0*/  STL [R1+0x3428], R60 ;  /* 0x0034283c01007387 */ /* 0x004fe20000100800 */
[----:B------:R-:W2:Y:S02]  /*2c7f0*/  LDL R29, [R1+0xf68] ;  /* 0x000f6800011d7983 */ /* 0x000ea40000100800 */
[----:B------:R-:W4:Y:S02]  /*2c800*/  LDL R28, [R1+0xf6c] ;  /* 0x000f6c00011c7983 */ /* 0x000f240000100800 */
[----:B------:R-:W4:Y:S01]  /*2c810*/  LDL R27, [R1+0xf60] ;  /* 0x000f6000011b7983 */ /* 0x000f220000100800 */
[----:B------:R-:W4:Y:S01]  /*2c820*/  LDL R25, [R1+0xf64] ;  /* 0x000f640001197983 */ /* 0x000f220000100800 */
[----:B------:R-:W-:Y:S01]  /*2c830*/  PRMT R54, RZ, 0x7610, R54 ;  /* 0x00007610ff367816 */ /* 0x000fe20000000036 */
[----:B0-----:R-:W-:-:S02]  /*2c840*/  @!P1 IMAD.MOV.U32 R4, RZ, RZ, R24 ;  /* 0x000000ffff049224 */ /* 0x001fc400078e0018 */
[----:B------:R-:W-:Y:S01]  /*2c850*/  @!P1 IMAD.MOV.U32 R5, RZ, RZ, R26 ;  /* 0x000000ffff059224 */ /* 0x000fe200078e001a */
[----:B------:R-:W-:-:S04]  /*2c860*/  PRMT R52, RZ, 0x7610, R52 ;  /* 0x00007610ff347816 */ /* 0x000fc80000000034 */
[----:B------:R2:W4:Y:S01]  /*2c870*/  @!P1 LDG.E.U16 R54, [R4.64] ;  /* 0x0000000404369981 */ /* 0x000522000c1e1500 */
[----:B------:R-:W-:-:S03]  /*2c880*/  PRMT R50, RZ, 0x7610, R50 ;  /* 0x00007610ff327816 */ /* 0x000fc60000000032 */
[----:B------:R-:W-:Y:S01]  /*2c890*/  STL [R1+0x342c], R59 ;  /* 0x00342c3b01007387 */ /* 0x000fe20000100800 */
[----:B------:R-:W4:Y:S02]  /*2c8a0*/  LDL R2, [R1+0xf58] ;  /* 0x000f580001027983 */ /* 0x000f240000100800 */
[----:B------:R-:W4:Y:S01]  /*2c8b0*/  LDL R0, [R1+0xf5c] ;  /* 0x000f5c0001007983 */ /* 0x000f220000100800 */
[----:B---3--:R-:W-:Y:S01]  /*2c8c0*/  STL [R1+0x3430], R58 ;  /* 0x0034303a01007387 */ /* 0x008fe20000100800 */
[----:B------:R-:W3:Y:S02]  /*2c8d0*/  LDL R26, [R1+0xf50] ;  /* 0x000f5000011a7983 */ /* 0x000ee40000100800 */
[----:B------:R-:W3:Y:S02]  /*2c8e0*/  LDL R24, [R1+0xf54] ;  /* 0x000f540001187983 */ /* 0x000ee40000100800 */
[----:B--2---:R-:W-:Y:S02]  /*2c8f0*/  @!P0 IMAD.MOV.U32 R5, RZ, RZ, R29 ;  /* 0x000000ffff058224 */ /* 0x004fe400078e001d */
[----:B----4-:R-:W-:-:S05]  /*2c900*/  @!P0 IMAD.MOV.U32 R4, RZ, RZ, R28 ;  /* 0x000000ffff048224 */ /* 0x010fca00078e001c */
[----:B------:R0:W2:Y:S02]  /*2c910*/  @!P0 LDG.E.U16 R52, [R4.64] ;  /* 0x0000000404348981 */ /* 0x0000a4000c1e1500 */
[----:B0-----:R-:W-:Y:S02]  /*2c920*/  @!P1 IMAD.MOV.U32 R4, RZ, RZ, R25 ;  /* 0x000000ffff049224 */ /* 0x001fe400078e0019 */
[----:B------:R-:W-:-:S05]  /*2c930*/  @!P1 IMAD.MOV.U32 R5, RZ, RZ, R27 ;  /* 0x000000ffff059224 */ /* 0x000fca00078e001b */
[----:B------:R0:W4:Y:S04]  /*2c940*/  @!P1 LDG.E.U16 R50, [R4.64] ;  /* 0x0000000404329981 */ /* 0x000128000c1e1500 */
[----:B------:R-:W-:Y:S01]  /*2c950*/  STL [R1+0x3434], R54 ;  /* 0x0034343601007387 */ /* 0x000fe20000100800 */
[----:B------:R-:W-:Y:S02]  /*2c960*/  PRMT R48, RZ, 0x7610, R48 ;  /* 0x00007610ff307816 */ /* 0x000fe40000000030 */
[----:B------:R-:W-:Y:S01]  /*2c970*/  PRMT R46, RZ, 0x7610, R46 ;  /* 0x00007610ff2e7816 */ /* 0x000fe2000000002e */
[----:B0-----:R-:W-:Y:S02]  /*2c980*/  @!P0 IMAD.MOV.U32 R4, RZ, RZ, R0 ;  /* 0x000000ffff048224 */ /* 0x001fe400078e0000 */
[----:B------:R-:W-:-:S05]  /*2c990*/  @!P0 IMAD.MOV.U32 R5, RZ, RZ, R2 ;  /* 0x000000ffff058224 */ /* 0x000fca00078e0002 */
[----:B------:R3:W4:Y:S02]  /*2c9a0*/  @!P0 LDG.E.U16 R48, [R4.64] ;  /* 0x0000000404308981 */ /* 0x000724000c1e1500 */
[----:B---3--:R-:W-:Y:S02]  /*2c9b0*/  @!P1 IMAD.MOV.U32 R4, RZ, RZ, R24 ;  /* 0x000000ffff049224 */ /* 0x008fe400078e0018 */
[----:B------:R-:W-:-:S05]  /*2c9c0*/  @!P1 IMAD.MOV.U32 R5, RZ, RZ, R26 ;  /* 0x000000ffff059224 */ /* 0x000fca00078e001a */
[----:B------:R-:W3:Y:S04]  /*2c9d0*/  @!P1 LDG.E.U16 R46, [R4.64] ;  /* 0x00000004042e9981 */ /* 0x000ee8000c1e1500 */
[----:B--2---:R-:W-:Y:S01]  /*2c9e0*/  STL [R1+0x3438], R52 ;  /* 0x0034383401007387 */ /* 0x004fe20000100800 */
[----:B------:R-:W2:Y:S02]  /*2c9f0*/  LDL R28, [R1+0xf28] ;  /* 0x000f2800011c7983 */ /* 0x000ea40000100800 */
[----:B------:R-:W2:Y:S01]  /*2ca00*/  LDL R25, [R1+0xf2c] ;  /* 0x000f2c0001197983 */ /* 0x000ea20000100800 */
[----:B----4-:R-:W-:Y:S01]  /*2ca10*/  STL [R1+0x343c], R50 ;  /* 0x00343c3201007387 */ /* 0x010fe20000100800 */
[----:B------:R-:W4:Y:S02]  /*2ca20*/  LDL R2, [R1+0xf20] ;  /* 0x000f200001027983 */ /* 0x000f240000100800 */
[----:B------:R-:W4:Y:S01]  /*2ca30*/  LDL R0, [R1+0xf24] ;  /* 0x000f240001007983 */ /* 0x000f220000100800 */
[----:B------:R-:W-:-:S02]  /*2ca40*/  PRMT R44, RZ, 0x7610, R44 ;  /* 0x00007610ff2c7816 */ /* 0x000fc4000000002c */
[----:B------:R-:W-:Y:S01]  /*2ca50*/  PRMT R42, RZ, 0x7610, R42 ;  /* 0x00007610ff2a7816 */ /* 0x000fe2000000002a */
[----:B------:R-:W-:Y:S01]  /*2ca60*/  STL [R1+0x3440], R48 ;  /* 0x0034403001007387 */ /* 0x000fe20000100800 */
[----:B------:R-:W4:Y:S02]  /*2ca70*/  LDL R27, [R1+0xf18] ;  /* 0x000f1800011b7983 */ /* 0x000f240000100800 */
[----:B------:R-:W4:Y:S02]  /*2ca80*/  LDL R26, [R1+0xf1c] ;  /* 0x000f1c00011a7983 */ /* 0x000f240000100800 */
[----:B------:R-:W4:Y:S01]  /*2ca90*/  LDL R24, [R1+0xeec] ;  /* 0x000eec0001187983 */ /* 0x000f220000100800 */
[----:B---3--:R-:W-:Y:S01]  /*2caa0*/  STL [R1+0x3444], R46 ;  /* 0x0034442e01007387 */ /* 0x008fe20000100800 */
[----:B------:R-:W3:Y:S02]  /*2cab0*/  LDL R29, [R1+0xee0] ;  /* 0x000ee000011d7983 */ /* 0x000ee40000100800 */
[----:B--2---:R-:W-:-:S02]  /*2cac0*/  @!P0 IMAD.MOV.U32 R5, RZ, RZ, R28 ;  /* 0x000000ffff058224 */ /* 0x004fc400078e001c */
[----:B------:R-:W-:Y:S01]  /*2cad0*/  @!P0 IMAD.MOV.U32 R4, RZ, RZ, R25 ;  /* 0x000000ffff048224 */ /* 0x000fe200078e0019 */
[----:B------:R-:W2:Y:S04]  /*2cae0*/  LDL R28, [R1+0xee4] ;  /* 0x000ee400011c7983 */ /* 0x000ea80000100800 */
[----:B------:R-:W2:Y:S04]  /*2caf0*/  LDL R25, [R1+0xee8] ;  /* 0x000ee80001197983 */ /* 0x000ea80000100800 */
[----:B------:R4:W2:Y:S02]  /*2cb00*/  @!P0 LDG.E.U16 R44, [R4.64] ;  /* 0x00000004042c8981 */ /* 0x0008a4000c1e1500 */
[----:B----4-:R-:W-:-:S02]  /*2cb10*/  @!P1 IMAD.MOV.U32 R5, RZ, RZ, R2 ;  /* 0x000000ffff059224 */ /* 0x010fc400078e0002 */
[----:B------:R-:W-:-:S05]  /*2cb20*/  @!P1 IMAD.MOV.U32 R4, RZ, RZ, R0 ;  /* 0x000000ffff049224 */ /* 0x000fca00078e0000 */
[----:B------:R0:W4:Y:S01]  /*2cb30*/  @!P1 LDG.E.U16 R42, [R4.64] ;  /* 0x00000004042a9981 */ /* 0x000122000c1e1500 */
[----:B------:R-:W-:Y:S02]  /*2cb40*/  PRMT R40, RZ, 0x7610, R40 ;  /* 0x00007610ff287816 */ /* 0x000fe40000000028 */
[----:B------:R-:W-:Y:S01]  /*2cb50*/  PRMT R36, RZ, 0x7610, R36 ;  /* 0x00007610ff247816 */ /* 0x000fe20000000024 */
[----:B0-----:R-:W-:Y:S02]  /*2cb60*/  @!P0 IMAD.MOV.U32 R5, RZ, RZ, R27 ;  /* 0x000000ffff058224 */ /* 0x001fe400078e001b */
[----:B------:R-:W-:-:S05]  /*2cb70*/  @!P0 IMAD.MOV.U32 R4, RZ, RZ, R26 ;  /* 0x000000ffff048224 */ /* 0x000fca00078e001a */
[----:B------:R0:W3:Y:S02]  /*2cb80*/  @!P0 LDG.E.U16 R40, [R4.64] ;  /* 0x0000000404288981 */ /* 0x0000e4000c1e1500 */
[----:B0-----:R-:W-:Y:S01]  /*2cb90*/  @!P0 IMAD.MOV.U32 R4, RZ, RZ, R24 ;  /* 0x000000ffff048224 */ /* 0x001fe200078e0018 */
[----:B------:R-:W-:Y:S01]  /*2cba0*/  PRMT R34, RZ, 0x7610, R34 ;  /* 0x00007610ff227816 */ /* 0x000fe20000000022 */
[----:B--2---:R-:W-:Y:S01]  /*2cbb0*/  STL [R1+0x3448], R44 ;  /* 0x0034482c01007387 */ /* 0x004fe20000100800 */
[----:B------:R-:W2:Y:S02]  /*2cbc0*/  LDL R2, [R1+0xea8] ;  /* 0x000ea80001027983 */ /* 0x000ea40000100800 */
[----:B------:R-:W2:Y:S02]  /*2cbd0*/  LDL R0, [R1+0xeac] ;  /* 0x000eac0001007983 */ /* 0x000ea40000100800 */
[----:B------:R-:W-:-:S05]  /*2cbe0*/  @!P0 IMAD.MOV.U32 R5, RZ, RZ, R25 ;  /* 0x000000ffff058224 */ /* 0x000fca00078e0019 */
[----:B------:R0:W2:Y:S04]  /*2cbf0*/  @!P0 LDG.E.U16 R36, [R4.64] ;  /* 0x0000000404248981 */ /* 0x0000a8000c1e1500 */
[----:B----4-:R-:W-:Y:S01]  /*2cc00*/  STL [R1+0x344c], R42 ;  /* 0x00344c2a01007387 */ /* 0x010fe20000100800 */
[----:B------:R-:W4:Y:S02]  /*2cc10*/  LDL R27, [R1+0xea0] ;  /* 0x000ea000011b7983 */ /* 0x000f240000100800 */
[----:B------:R-:W4:Y:S02]  /*2cc20*/  LDL R26, [R1+0xea4] ;  /* 0x000ea400011a7983 */ /* 0x000f240000100800 */
[----:B0-----:R-:W-:Y:S02]  /*2cc30*/  @!P1 IMAD.MOV.U32 R4, RZ, RZ, R28 ;  /* 0x000000ffff049224 */ /* 0x001fe400078e001c */
[----:B---3--:R-:W-:-:S05]  /*2cc40*/  @!P1 IMAD.MOV.U32 R5, RZ, RZ, R29 ;  /* 0x000000ffff059224 */ /* 0x008fca00078e001d */
[----:B------:R2:W3:Y:S01]  /*2cc50*/  @!P1 LDG.E.U16 R34, [R4.64] ;  /* 0x0000000404229981 */ /* 0x0004e2000c1e1500 */
[----:B------:R-:W-:Y:S02]  /*2cc60*/  PRMT R23, RZ, 0x7610, R23 ;  /* 0x00007610ff177816 */ /* 0x000fe40000000017 */
[----:B------:R-:W-:Y:S01]  /*2cc70*/  PRMT R22, RZ, 0x7610, R22 ;  /* 0x00007610ff167816 */ /* 0x000fe20000000016 */
[----:B------:R-:W-:Y:S01]  /*2cc80*/  STL [R1+0x3450], R40 ;  /* 0x0034502801007387 */ /* 0x000fe20000100800 */
[----:B------:R-:W3:Y:S02]  /*2cc90*/  LDL R25, [R1+0xe68] ;  /* 0x000e680001197983 */ /* 0x000ee40000100800 */
[----:B------:R-:W3:Y:S02]  /*2cca0*/  LDL R24, [R1+0xe6c] ;  /* 0x000e6c0001187983 */ /* 0x000ee40000100800 */
[----:B--2---:R-:W-:Y:S02]  /*2ccb0*/  @!P0 IMAD.MOV.U32 R5, RZ, RZ, R2 ;  /* 0x000000ffff058224 */ /* 0x004fe400078e0002 */
[----:B------:R-:W-:-:S05]  /*2ccc0*/  @!P0 IMAD.MOV.U32 R4, RZ, RZ, R0 ;  /* 0x000000ffff048224 */ /* 0x000fca00078e0000 */
[----:B------:R4:W2:Y:S04]  /*2ccd0*/  @!P0 LDG.E.U16 R23, [R4.64] ;  /* 0x0000000404178981 */ /* 0x0008a8000c1e1500 */
[----:B------:R-:W-:Y:S01]  /*2cce0*/  STL [R1+0x3454], R36 ;  /* 0x0034542401007387 */ /* 0x000fe20000100800 */
[----:B------:R-:W2:Y:S02]  /*2ccf0*/  LDL R29, [R1+0xe60] ;  /* 0x000e6000011d7983 */ /* 0x000ea40000100800 */
[----:B------:R-:W2:Y:S02]  /*2cd00*/  LDL R28, [R1+0xe64] ;  /* 0x000e6400011c7983 */ /* 0x000ea40000100800 */
[----:B----4-:R-:W-:Y:S02]  /*2cd10*/  @!P1 IMAD.MOV.U32 R5, RZ, RZ, R27 ;  /* 0x000000ffff059224 */ /* 0x010fe400078e001b */
[----:B------:R-:W-:-:S05]  /*2cd20*/  @!P1 IMAD.MOV.U32 R4, RZ, RZ, R26 ;  /* 0x000000ffff049224 */ /* 0x000fca00078e001a */
[----:B------:R0:W4:Y:S04]  /*2cd30*/  @!P1 LDG.E.U16 R22, [R4.64] ;  /* 0x0000000404169981 */ /* 0x000128000c1e1500 */
[----:B---3--:R-:W-:Y:S01]  /*2cd40*/  STL [R1+0x3458], R34 ;  /* 0x0034582201007387 */ /* 0x008fe20000100800 */
[----:B------:R-:W3:Y:S02]  /*2cd50*/  LDL R31, [R1+0xe28] ;  /* 0x000e2800011f7983 */ /* 0x000ee40000100800 */
[----:B------:R-:W3:Y:S02]  /*2cd60*/  LDL R30, [R1+0xe2c] ;  /* 0x000e2c00011e7983 */ /* 0x000ee40000100800 */
[----:B------:R-:W3:Y:S01]  /*2cd70*/  LDL R2, [R1+0xe20] ;  /* 0x000e200001027983 */ /* 0x000ee20000100800 */
[----:B------:R-:W3:Y:S01]  /*2cd80*/  LDL R0, [R1+0xe24] ;  /* 0x000e240001007983 */ /* 0x000ee20000100800 */
[----:B------:R-:W-:Y:S01]  /*2cd90*/  PRMT R21, RZ, 0x7610, R21 ;  /* 0x00007610ff157816 */ /* 0x000fe20000000015 */
[----:B0-----:R-:W-:-:S02]  /*2cda0*/  @!P0 IMAD.MOV.U32 R5, RZ, RZ, R25 ;  /* 0x000000ffff058224 */ /* 0x001fc400078e0019 */
[----:B------:R-:W-:-:S05]  /*2cdb0*/  @!P0 IMAD.MOV.U32 R4, RZ, RZ, R24 ;  /* 0x000000ffff048224 */ /* 0x000fca00078e0018 */
[----:B------:R0:W3:Y:S01]  /*2cdc0*/  @!P0 LDG.E.U16 R21, [R4.64] ;  /* 0x0000000404158981 */ /* 0x0000e2000c1e1500 */
[----:B------:R-:W-:Y:S02]  /*2cdd0*/  PRMT R20, RZ, 0x7610, R20 ;  /* 0x00007610ff147816 */ /* 0x000fe40000000014 */
[----:B------:R-:W-:Y:S01]  /*2cde0*/  PRMT R19, RZ, 0x7610, R19 ;  /* 0x00007610ff137816 */ /* 0x000fe20000000013 */
[----:B--2---:R1:W-:Y:S01]  /*2cdf0*/  STL [R1+0x345c], R23 ;  /* 0x00345c1701007387 */ /* 0x0043e20000100800 */
[----:B------:R-:W2:Y:S02]  /*2ce00*/  LDL R27, [R1+0xde8] ;  /* 0x000de800011b7983 */ /* 0x000ea40000100800 */
[----:B------:R-:W2:Y:S02]  /*2ce10*/  LDL R26, [R1+0xdec] ;  /* 0x000dec00011a7983 */ /* 0x000ea40000100800 */
[----:B0-----:R-:W-:Y:S02]  /*2ce20*/  @!P1 IMAD.MOV.U32 R4, RZ, RZ, R28 ;  /* 0x000000ffff049224 */ /* 0x001fe400078e001c */
[----:B------:R-:W-:-:S05]  /*2ce30*/  @!P1 IMAD.MOV.U32 R5, RZ, RZ, R29 ;  /* 0x000000ffff059224 */ /* 0x000fca00078e001d */
[----:B------:R3:W2:Y:S04]  /*2ce40*/  @!P1 LDG.E.U16 R20, [R4.64] ;  /* 0x0000000404149981 */ /* 0x0006a8000c1e1500 */
[----:B----4-:R0:W-:Y:S01]  /*2ce50*/  STL [R1+0x3460], R22 ;  /* 0x0034601601007387 */ /* 0x0101e20000100800 */
[----:B------:R-:W4:Y:S02]  /*2ce60*/  LDL R25, [R1+0xde4] ;  /* 0x000de40001197983 */ /* 0x000f240000100800 */
[----:B------:R-:W4:Y:S02]  /*2ce70*/  LDL R24, [R1+0x1c34] ;  /* 0x001c340001187983 */ /* 0x000f240000100800 */
[----:B------:R-:W4:Y:S01]  /*2ce80*/  LDL R29, [R1+0x1c60] ;  /* 0x001c6000011d7983 */ /* 0x000f220000100800 */
[----:B------:R-:W4:Y:S04]  /*2ce90*/  LDL R28, [R1+0x1c6c] ;  /* 0x001c6c00011c7983 */ /* 0x000f280000100800 */
[----:B-1----:R-:W4:Y:S01]  /*2cea0*/  LDL R23, [R1+0x1c68] ;  /* 0x001c680001177983 */ /* 0x002f220000100800 */
[----:B---3--:R-:W-:-:S02]  /*2ceb0*/  @!P0 IMAD.MOV.U32 R4, RZ, RZ, R30 ;  /* 0x000000ffff048224 */ /* 0x008fc400078e001e */
[----:B------:R-:W-:Y:S01]  /*2cec0*/  @!P0 IMAD.MOV.U32 R5, RZ, RZ, R31 ;  /* 0x000000ffff058224 */ /* 0x000fe200078e001f */
[----:B------:R-:W-:Y:S02]  /*2ced0*/  PRMT R18, RZ, 0x7610, R18 ;  /* 0x00007610ff127816 */ /* 0x000fe40000000012 */
[----:B------:R-:W-:Y:S01]  /*2cee0*/  PRMT R17, RZ, 0x7610, R17 ;  /* 0x00007610ff117816 */ /* 0x000fe20000000011 */
[----:B0-----:R-:W3:Y:S04]  /*2cef0*/  LDL R22, [R1+0x1c74] ;  /* 0x001c740001167983 */ /* 0x001ee80000100800 */
[----:B------:R0:W3:Y:S01]  /*2cf00*/  @!P0 LDG.E.U16 R19, [R4.64] ;  /* 0x0000000404138981 */ /* 0x0000e2000c1e1500 */
[----:B------:R-:W-:Y:S02]  /*2cf10*/  PRMT R16, RZ, 0x7610, R16 ;  /* 0x00007610ff107816 */ /* 0x000fe40000000010 */
[----:B------:R-:W-:-:S02]  /*2cf20*/  PRMT R15, RZ, 0x7610, R15 ;  /* 0x00007610ff0f7816 */ /* 0x000fc4000000000f */
[----:B------:R-:W-:Y:S02]  /*2cf30*/  PRMT R14, RZ, 0x7610, R14 ;  /* 0x00007610ff0e7816 */ /* 0x000fe4000000000e */
[----:B------:R-:W-:Y:S02]  /*2cf40*/  PRMT R13, RZ, 0x7610, R13 ;  /* 0x00007610ff0d7816 */ /* 0x000fe4000000000d */
[----:B------:R-:W-:Y:S02]  /*2cf50*/  PRMT R12, RZ, 0x7610, R12 ;  /* 0x00007610ff0c7816 */ /* 0x000fe4000000000c */
[----:B------:R-:W-:Y:S02]  /*2cf60*/  PRMT R11, RZ, 0x7610, R11 ;  /* 0x00007610ff0b7816 */ /* 0x000fe4000000000b */
[----:B------:R-:W-:Y:S02]  /*2cf70*/  PRMT R10, RZ, 0x7610, R10 ;  /* 0x00007610ff0a7816 */ /* 0x000fe4000000000a */
[----:B------:R-:W-:-:S02]  /*2cf80*/  PRMT R9, RZ, 0x7610, R9 ;  /* 0x00007610ff097816 */ /* 0x000fc40000000009 */
[----:B------:R-:W-:Y:S01]  /*2cf90*/  PRMT R8, RZ, 0x7610, R8 ;  /* 0x00007610ff087816 */ /* 0x000fe20000000008 */
[----:B0-----:R-:W-:Y:S02]  /*2cfa0*/  @!P1 IMAD.MOV.U32 R4, RZ, RZ, R0 ;  /* 0x000000ffff049224 */ /* 0x001fe400078e0000 */
[----:B------:R-:W-:Y:S01]  /*2cfb0*/  @!P1 IMAD.MOV.U32 R5, RZ, RZ, R2 ;  /* 0x000000ffff059224 */ /* 0x000fe200078e0002 */
[----:B------:R-:W3:Y:S04]  /*2cfc0*/  LDL R0, [R1+0x1cac] ;  /* 0x001cac0001007983 */ /* 0x000ee80000100800 */
[----:B------:R-:W3:Y:S04]  /*2cfd0*/  LDL R2, [R1+0x1ca0] ;  /* 0x001ca00001027983 */ /* 0x000ee80000100800 */
[----:B------:R2:W3:Y:S01]  /*2cfe0*/  @!P1 LDG.E.U16 R18, [R4.64] ;  /* 0x0000000404129981 */ /* 0x0004e2000c1e1500 */
[----:B------:R-:W-:-:S03]  /*2cff0*/  PRMT R6, RZ, 0x7610, R6 ;  /* 0x00007610ff067816 */ /* 0x000fc60000000006 */
[----:B------:R-:W3:Y:S04]  /*2d000*/  LDL R31, [R1+0xf10] ;  /* 0x000f1000011f7983 */ /* 0x000ee80000100800 */
[----:B------:R-:W3:Y:S01]  /*2d010*/  LDL R30, [R1+0xf14] ;  /* 0x000f1400011e7983 */ /* 0x000ee20000100800 */
[----:B------:R-:W-:Y:S02]  /*2d020*/  PRMT R7, RZ, 0x7610, R7 ;  /* 0x00007610ff077816 */ /* 0x000fe40000000007 */
[----:B------:R-:W-:Y:S02]  /*2d030*/  PRMT R32, RZ, 0x7610, R32 ;  /* 0x00007610ff207816 */ /* 0x000fe40000000020 */
[----:B------:R-:W-:Y:S01]  /*2d040*/  PRMT R38, RZ, 0x7610, R38 ;  /* 0x00007610ff267816 */ /* 0x000fe20000000026 */
[----:B------:R-:W3:Y:S04]  /*2d050*/  LDL R46, [R1+0xe18] ;  /* 0x000e1800012e7983 */ /* 0x000ee80000100800 */
[----:B------:R-:W3:Y:S04]  /*2d060*/  LDL R44, [R1+0xe1c] ;  /* 0x000e1c00012c7983 */ /* 0x000ee80000100800 */
[----:B------:R-:W3:Y:S04]  /*2d070*/  LDL R42, [R1+0xe10] ;  /* 0x000e1000012a7983 */ /* 0x000ee80000100800 */
[----:B------:R-:W3:Y:S04]  /*2d080*/  LDL R40, [R1+0xe14] ;  /* 0x000e140001287983 */ /* 0x000ee80000100800 */
[----:B------:R-:W3:Y:S04]  /*2d090*/  LDL R36, [R1+0x1c38] ;  /* 0x001c380001247983 */ /* 0x000ee80000100800 */
[----:B------:R-:W3:Y:S01]  /*2d0a0*/  LDL R34, [R1+0x1c44] ;  /* 0x001c440001227983 */ /* 0x000ee20000100800 */
[----:B------:R-:W-:-:S03]  /*2d0b0*/  PRMT R33, RZ, 0x7610, R33 ;  /* 0x00007610ff217816 */ /* 0x000fc60000000021 */
[----:B------:R-:W3:Y:S04]  /*2d0c0*/  LDL R50, [R1+0x1cb0] ;  /* 0x001cb00001327983 */ /* 0x000ee80000100800 */
[----:B------:R-:W3:Y:S01]  /*2d0d0*/  LDL R48, [R1+0x1cbc] ;  /* 0x001cbc0001307983 */ /* 0x000ee20000100800 */
[----:B--2---:R-:W-:Y:S02]  /*2d0e0*/  @!P0 IMAD.MOV.U32 R5, RZ, RZ, R27 ;  /* 0x000000ffff058224 */ /* 0x004fe400078e001b */
[----:B------:R-:W-:Y:S01]  /*2d0f0*/  @!P0 IMAD.MOV.U32 R4, RZ, RZ, R26 ;  /* 0x000000ffff048224 */ /* 0x000fe200078e001a */
[----:B------:R-:W2:Y:S04]  /*2d100*/  LDL R27, [R1+0x1ca8] ;  /* 0x001ca800011b7983 */ /* 0x000ea80000100800 */
[----:B------:R-:W2:Y:S04]  /*2d110*/  LDL R26, [R1+0x1cb4] ;  /* 0x001cb400011a7983 */ /* 0x000ea80000100800 */
[----:B------:R4:W2:Y:S02]  /*2d120*/  @!P0 LDG.E.U16 R17, [R4.64] ;  /* 0x0000000404118981 */ /* 0x0008a4000c1e1500 */
        /* <DEDUP_REMOVED lines=10> */
[----:B---3--:R-:W-:-:S02]  /*2d1d0*/  @!P1 IMAD.MOV.U32 R4, RZ, RZ, R22 ;  /* 0x000000ffff049224 */ /* 0x008fc400078e0016 */
[----:B------:R-:W-:Y:S01]  /*2d1e0*/  @!P1 IMAD.MOV.U32 R5, RZ, RZ, R23 ;  /* 0x000000ffff059224 */ /* 0x000fe200078e0017 */
[----:B------:R-:W3:Y:S04]  /*2d1f0*/  LDL R22, [R1+0x1d2c] ;  /* 0x001d2c0001167983 */ /* 0x000ee80000100800 */
[----:B------:R-:W3:Y:S04]  /*2d200*/  LDL R23, [R1+0x1d20] ;  /* 0x001d200001177983 */ /* 0x000ee80000100800 */
[----:B------:R0:W3:Y:S02]  /*2d210*/  @!P1 LDG.E.U16 R14, [R4.64] ;  /* 0x00000004040e9981 */ /* 0x0000e4000c1e1500 */
[----:B0-----:R-:W-:-:S02]  /*2d220*/  @!P0 IMAD.MOV.U32 R4, RZ, RZ, R0 ;  /* 0x000000ffff048224 */ /* 0x001fc400078e0000 */
[----:B------:R-:W-:Y:S01]  /*2d230*/  @!P0 IMAD.MOV.U32 R5, RZ, RZ, R2 ;  /* 0x000000ffff058224 */ /* 0x000fe200078e0002 */
[----:B------:R-:W3:Y:S04]  /*2d240*/  LDL R0, [R1+0x1d34] ;  /* 0x001d340001007983 */ /* 0x000ee80000100800 */
[----:B------:R-:W3:Y:S04]  /*2d250*/  LDL R2, [R1+0x1d28] ;  /* 0x001d280001027983 */ /* 0x000ee80000100800 */
[----:B------:R2:W3:Y:S02]  /*2d260*/  @!P0 LDG.E.U16 R13, [R4.64] ;  /* 0x00000004040d8981 */ /* 0x0004e4000c1e1500 */
[----:B--2---:R-:W-:-:S02]  /*2d270*/  @!P1 IMAD.MOV.U32 R5, RZ, RZ, R27 ;  /* 0x000000ffff059224 */ /* 0x004fc400078e001b */
        /* <DEDUP_REMOVED lines=28> */
[----:B------:R0:W2:Y:S04]  /*2d440*/  @!P0 LDG.E.U16 R7, [R4.64] ;  /* 0x0000000404078981 */ /* 0x0000a8000c1e1500 */
[----:B----4-:R3:W4:Y:S01]  /*2d450*/  @!P1 LDG.E.U16 R6, [R24.64] ;  /* 0x0000000418069981 */ /* 0x010722000c1e1500 */
[----:B0-----:R-:W-:Y:S01]  /*2d460*/  PRMT R5, RZ, 0x7610, R5 ;  /* 0x00007610ff057816 */ /* 0x001fe20000000005 */
[----:B---3--:R-:W-:-:S02]  /*2d470*/  @!P0 IMAD.MOV.U32 R24, RZ, RZ, R22 ;  /* 0x000000ffff188224 */ /* 0x008fc400078e0016 */
[----:B------:R-:W-:Y:S01]  /*2d480*/  @!P0 IMAD.MOV.U32 R25, RZ, RZ, R23 ;  /* 0x000000ffff198224 */ /* 0x000fe200078e0017 */
[----:B------:R-:W3:Y:S04]  /*2d490*/  LDL R22, [R1+0xe9c] ;  /* 0x000e9c0001167983 */ /* 0x000ee80000100800 */
[----:B------:R-:W4:Y:S04]  /*2d4a0*/  LDL R23, [R1+0xe98] ;  /* 0x000e980001177983 */ /* 0x000f280000100800 */
[----:B------:R0:W4:Y:S02]  /*2d4b0*/  @!P0 LDG.E.U16 R5, [R24.64] ;  /* 0x0000000418058981 */ /* 0x000124000c1e1500 */
[----:B0-----:R-:W-:-:S02]  /*2d4c0*/  @!P1 IMAD.MOV.U32 R24, RZ, RZ, R0 ;  /* 0x000000ffff189224 */ /* 0x001fc400078e0000 */
[----:B------:R-:W-:Y:S01]  /*2d4d0*/  @!P1 IMAD.MOV.U32 R25, RZ, RZ, R2 ;  /* 0x000000ffff199224 */ /* 0x000fe200078e0002 */
[----:B------:R-:W4:Y:S04]  /*2d4e0*/  LDL R0, [R1+0xe94] ;  /* 0x000e940001007983 */ /* 0x000f280000100800 */
[----:B------:R-:W4:Y:S01]  /*2d4f0*/  LDL R2, [R1+0xe90] ;  /* 0x000e900001027983 */ /* 0x000f220000100800 */
[----:B------:R-:W-:-:S06]  /*2d500*/  PRMT R4, RZ, 0x7610, R4 ;  /* 0x00007610ff047816 */ /* 0x000fcc0000000004 */
[----:B------:R0:W4:Y:S02]  /*2d510*/  @!P1 LDG.E.U16 R4, [R24.64] ;  /* 0x0000000418049981 */ /* 0x000124000c1e1500 */
[----:B0-----:R-:W-:Y:S02]  /*2d520*/  @!P1 IMAD.MOV.U32 R24, RZ, RZ, R30 ;  /* 0x000000ffff189224 */ /* 0x001fe400078e001e */
[----:B------:R-:W-:Y:S01]  /*2d530*/  @!P1 IMAD.MOV.U32 R25, RZ, RZ, R31 ;  /* 0x000000ffff199224 */ /* 0x000fe200078e001f */
[----:B------:R-:W4:Y:S04]  /*2d540*/  LDL R30, [R1+0xe5c] ;  /* 0x000e5c00011e7983 */ /* 0x000f280000100800 */
[----:B------:R-:W4:Y:S04]  /*2d550*/  LDL R31, [R1+0xe58] ;  /* 0x000e5800011f7983 */ /* 0x000f280000100800 */
[----:B------:R0:W4:Y:S02]  /*2d560*/  @!P1 LDG.E.U16 R38, [R24.64] ;  /* 0x0000000418269981 */ /* 0x000124000c1e1500 */
[----:B0-----:R-:W-:-:S02]  /*2d570*/  PRMT R25, RZ, 0x7610, R25 ;  /* 0x00007610ff197816 */ /* 0x001fc40000000019 */
[----:B--2---:R0:W2:Y:S02]  /*2d580*/  @!P0 LDG.E.U16 R32, [R26.64] ;  /* 0x000000041a208981 */ /* 0x0040a4000c1e1500 */
[----:B0-----:R-:W-:Y:S02]  /*2d590*/  @!P1 IMAD.MOV.U32 R26, RZ, RZ, R28 ;  /* 0x000000ffff1a9224 */ /* 0x001fe400078e001c */
[----:B------:R-:W-:Y:S02]  /*2d5a0*/  @!P1 IMAD.MOV.U32 R27, RZ, RZ, R29 ;  /* 0x000000ffff1b9224 */ /* 0x000fe400078e001d */
[----:B---3--:R-:W-:Y:S02]  /*2d5b0*/  @!P0 IMAD.MOV.U32 R28, RZ, RZ, R22 ;  /* 0x000000ffff1c8224 */ /* 0x008fe400078e0016 */
[----:B----4-:R-:W-:Y:S01]  /*2d5c0*/  @!P0 IMAD.MOV.U32 R29, RZ, RZ, R23 ;  /* 0x000000ffff1d8224 */ /* 0x010fe200078e0017 */
[----:B------:R-:W3:Y:S04]  /*2d5d0*/  LDL R22, [R1+0xe54] ;  /* 0x000e540001167983 */ /* 0x000ee80000100800 */
[----:B------:R-:W4:Y:S04]  /*2d5e0*/  LDL R23, [R1+0xe50] ;  /* 0x000e500001177983 */ /* 0x000f280000100800 */
[----:B------:R0:W2:Y:S02]  /*2d5f0*/  @!P0 LDG.E.U16 R25, [R28.64] ;  /* 0x000000041c198981 */ /* 0x0000a4000c1e1500 */
[----:B0-----:R-:W-:-:S02]  /*2d600*/  @!P1 IMAD.MOV.U32 R28, RZ, RZ, R0 ;  /* 0x000000ffff1c9224 */ /* 0x001fc400078e0000 */
[----:B------:R-:W-:Y:S01]  /*2d610*/  @!P1 IMAD.MOV.U32 R29, RZ, RZ, R2 ;  /* 0x000000ffff1d9224 */ /* 0x000fe200078e0002 */
[----:B------:R-:W2:Y:S04]  /*2d620*/  LDL R0, [R1+0x1c3c] ;  /* 0x001c3c0001007983 */ /* 0x000ea80000100800 */
[----:B------:R-:W2:Y:S01]  /*2d630*/  LDL R2, [R1+0x1c30] ;  /* 0x001c300001027983 */ /* 0x000ea20000100800 */
[----:B------:R-:W-:-:S06]  /*2d640*/  PRMT R24, RZ, 0x7610, R24 ;  /* 0x00007610ff187816 */ /* 0x000fcc0000000018 */
[----:B------:R0:W2:Y:S02]  /*2d650*/  @!P1 LDG.E.U16 R24, [R26.64] ;  /* 0x000000041a189981 */ /* 0x0000a4000c1e1500 */
[----:B0-----:R-:W-:Y:S02]  /*2d660*/  PRMT R26, RZ, 0x7610, R26 ;  /* 0x00007610ff1a7816 */ /* 0x001fe4000000001a */
[----:B------:R-:W-:-:S04]  /*2d670*/  PRMT R27, RZ, 0x7610, R27 ;  /* 0x00007610ff1b7816 */ /* 0x000fc8000000001b */
[----:B------:R0:W2:Y:S04]  /*2d680*/  @!P1 LDG.E.U16 R26, [R28.64] ;  /* 0x000000041c1a9981 */ /* 0x0000a8000c1e1500 */
[----:B------:R3:W2:Y:S01]  /*2d690*/  @!P0 LDG.E.U16 R27, [R30.64] ;  /* 0x000000041e1b8981 */ /* 0x0006a2000c1e1500 */
[----:B0-----:R-:W-:Y:S02]  /*2d6a0*/  PRMT R28, RZ, 0x7610, R28 ;  /* 0x00007610ff1c7816 */ /* 0x001fe4000000001c */
[----:B------:R-:W-:Y:S01]  /*2d6b0*/  PRMT R29, RZ, 0x7610, R29 ;  /* 0x00007610ff1d7816 */ /* 0x000fe2000000001d */
[----:B---3--:R-:W-:Y:S02]  /*2d6c0*/  @!P1 IMAD.MOV.U32 R30, RZ, RZ, R22 ;  /* 0x000000ffff1e9224 */ /* 0x008fe400078e0016 */
[----:B----4-:R-:W-:Y:S01]  /*2d6d0*/  @!P1 IMAD.MOV.U32 R31, RZ, RZ, R23 ;  /* 0x000000ffff1f9224 */ /* 0x010fe200078e0017 */
[----:B------:R-:W3:Y:S04]  /*2d6e0*/  LDL R22, [R1+0x1c7c] ;  /* 0x001c7c0001167983 */ /* 0x000ee80000100800 */
        /* <DEDUP_REMOVED lines=9> */
[----:B------:R-:W-:Y:S01]  /*2d780*/  PRMT R35, RZ, 0x7610, R35 ;  /* 0x00007610ff237816 */ /* 0x000fe20000000023 */
[----:B------:R-:W4:Y:S04]  /*2d790*/  LDL R42, [R1+0x1cf0] ;  /* 0x001cf000012a7983 */ /* 0x000f280000100800 */
[----:B------:R2:W4:Y:S04]  /*2d7a0*/  @!P1 LDG.E.U16 R33, [R30.64] ;  /* 0x000000041e219981 */ /* 0x000528000c1e1500 */
[----:B------:R-:W4:Y:S01]  /*2d7b0*/  LDL R40, [R1+0x1cfc] ;  /* 0x001cfc0001287983 */ /* 0x000f220000100800 */
[----:B--2---:R-:W-:-:S02]  /*2d7c0*/  @!P0 IMAD.MOV.U32 R30, RZ, RZ, R0 ;  /* 0x000000ffff1e8224 */ /* 0x004fc400078e0000 */
[----:B------:R-:W-:Y:S01]  /*2d7d0*/  @!P0 IMAD.MOV.U32 R31, RZ, RZ, R2 ;  /* 0x000000ffff1f8224 */ /* 0x000fe200078e0002 */
[----:B------:R-:W2:Y:S04]  /*2d7e0*/  LDL R0, [R1+0x1c84] ;  /* 0x001c840001007983 */ /* 0x000ea80000100800 */
[----:B------:R-:W2:Y:S01]  /*2d7f0*/  LDL R2, [R1+0x1c78] ;  /* 0x001c780001027983 */ /* 0x000ea20000100800 */
[----:B------:R-:W-:-:S03]  /*2d800*/  PRMT R37, RZ, 0x7610, R37 ;  /* 0x00007610ff257816 */ /* 0x000fc60000000025 */
[----:B------:R0:W2:Y:S02]  /*2d810*/  @!P0 LDG.E.U16 R35, [R30.64] ;  /* 0x000000041e238981 */ /* 0x0000a4000c1e1500 */
[----:B0-----:R-:W-:Y:S02]  /*2d820*/  @!P1 IMAD.MOV.U32 R30, RZ, RZ, R34 ;  /* 0x000000ffff1e9224 */ /* 0x001fe400078e0022 */
[----:B------:R-:W-:Y:S01]  /*2d830*/  @!P1 IMAD.MOV.U32 R31, RZ, RZ, R36 ;  /* 0x000000ffff1f9224 */ /* 0x000fe200078e0024 */
[----:B------:R-:W2:Y:S04]  /*2d840*/  LDL R34, [R1+0x1d04] ;  /* 0x001d040001227983 */ /* 0x000ea80000100800 */
[----:B------:R-:W2:Y:S04]  /*2d850*/  LDL R36, [R1+0x1cf8] ;  /* 0x001cf80001247983 */ /* 0x000ea80000100800 */
[----:B------:R3:W2:Y:S01]  /*2d860*/  @!P1 LDG.E.U16 R37, [R30.64] ;  /* 0x000000041e259981 */ /* 0x0006a2000c1e1500 */
[----:B------:R-:W-:Y:S01]  /*2d870*/  PRMT R39, RZ, 0x7610, R39 ;  /* 0x00007610ff277816 */ /* 0x000fe20000000027 */
[----:B---3--:R-:W-:-:S02]  /*2d880*/  @!P0 IMAD.MOV.U32 R30, RZ, RZ, R22 ;  /* 0x000000ffff1e8224 */ /* 0x008fc400078e0016 */
[----:B----4-:R-:W-:Y:S01]  /*2d890*/  @!P0 IMAD.MOV.U32 R31, RZ, RZ, R23 ;  /* 0x000000ffff1f8224 */ /* 0x010fe200078e0017 */
[----:B------:R-:W3:Y:S04]  /*2d8a0*/  LDL R22, [R1+0x1d3c] ;  /* 0x001d3c0001167983 */ /* 0x000ee80000100800 */
[----:B------:R-:W4:Y:S04]  /*2d8b0*/  LDL R23, [R1+0x1d30] ;  /* 0x001d300001177983 */ /* 0x000f280000100800 */
[----:B------:R2:W4:Y:S02]  /*2d8c0*/  @!P0 LDG.E.U16 R39, [R30.64] ;  /* 0x000000041e278981 */ /* 0x000524000c1e1500 */
[----:B--2---:R-:W-:-:S02]  /*2d8d0*/  @!P1 IMAD.MOV.U32 R30, RZ, RZ, R0 ;  /* 0x000000ffff1e9224 */ /* 0x004fc400078e0000 */
[----:B------:R-:W-:Y:S01]  /*2d8e0*/  @!P1 IMAD.MOV.U32 R31, RZ, RZ, R2 ;  /* 0x000000ffff1f9224 */ /* 0x000fe200078e0002 */
[----:B------:R-:W2:Y:S04]  /*2d8f0*/  LDL R0, [R1+0x1d44] ;  /* 0x001d440001007983 */ /* 0x000ea80000100800 */
[----:B------:R-:W2:Y:S01]  /*2d900*/  LDL R2, [R1+0x1d38] ;  /* 0x001d380001027983 */ /* 0x000ea20000100800 */
[----:B------:R-:W-:Y:S02]  /*2d910*/  PRMT R41, RZ, 0x7610, R41 ;  /* 0x00007610ff297816 */ /* 0x000fe40000000029 */
[----:B------:R-:W-:-:S04]  /*2d920*/  PRMT R43, RZ, 0x7610, R43 ;  /* 0x00007610ff2b7816 */ /* 0x000fc8000000002b */
[----:B------:R0:W2:Y:S01]  /*2d930*/  @!P1 LDG.E.U16 R41, [R30.64] ;  /* 0x000000041e299981 */ /* 0x0000a2000c1e1500 */
[----:B------:R-:W-:Y:S01]  /*2d940*/  PRMT R45, RZ, 0x7610, R45 ;  /* 0x00007610ff2d7816 */ /* 0x000fe2000000002d */
[----:B0-----:R-:W-:Y:S02]  /*2d950*/  @!P0 IMAD.MOV.U32 R30, RZ, RZ, R48 ;  /* 0x000000ffff1e8224 */ /* 0x001fe400078e0030 */
[----:B------:R-:W-:-:S05]  /*2d960*/  @!P0 IMAD.MOV.U32 R31, RZ, RZ, R50 ;  /* 0x000000ffff1f8224 */ /* 0x000fca00078e0032 */
        /* <DEDUP_REMOVED lines=8> */
[----:B------:R0:W2:Y:S02]  /*2d9f0*/  @!P0 LDG.E.U16 R47, [R30.64] ;  /* 0x000000041e2f8981 */ /* 0x0000a4000c1e1500 */
[----:B0-----:R-:W-:Y:S02]  /*2da00*/  @!P1 IMAD.MOV.U32 R30, RZ, RZ, R34 ;  /* 0x000000ffff1e9224 */ /* 0x001fe400078e0022 */
[----:B------:R-:W-:-:S05]  /*2da10*/  @!P1 IMAD.MOV.U32 R31, RZ, RZ, R36 ;  /* 0x000000ffff1f9224 */ /* 0x000fca00078e0024 */
[----:B------:R3:W2:Y:S01]  /*2da20*/  @!P1 LDG.E.U16 R49, [R30.64] ;  /* 0x000000041e319981 */ /* 0x0006a2000c1e1500 */
[----:B------:R-:W-:Y:S02]  /*2da30*/  PRMT R51, RZ, 0x7610, R51 ;  /* 0x00007610ff337816 */ /* 0x000fe40000000033 */
[----:B------:R-:W-:Y:S01]  /*2da40*/  PRMT R53, RZ, 0x7610, R53 ;  /* 0x00007610ff357816 */ /* 0x000fe20000000035 */
[----:B---3--:R-:W-:Y:S02]  /*2da50*/  @!P0 IMAD.MOV.U32 R30, RZ, RZ, R22 ;  /* 0x000000ffff1e8224 */ /* 0x008fe400078e0016 */
[----:B----4-:R-:W-:Y:S01]  /*2da60*/  @!P0 IMAD.MOV.U32 R31, RZ, RZ, R23 ;  /* 0x000000ffff1f8224 */ /* 0x010fe200078e0017 */
[----:B------:R-:W3:Y:S01]  /*2da70*/  LDL.LU R22, [R1+0x98] ;  /* 0x0000980001167983 */ /* 0x000ee20000300800 */
[----:B------:R-:W4:Y:S02]  /*2da80*/  LDL.LU R23, [R1+0x94] ;  /* 0x0000940001177983 */ /* 0x000f240000300800 */
        /* <DEDUP_REMOVED lines=8> */
[----:B------:R-:W3:Y:S01]  /*2db10*/  LDL.LU R52, [R1+0x48] ;  /* 0x0000480001347983 */ /* 0x000ee20000300800 */
[----:B------:R2:W3:Y:S01]  /*2db20*/  @!P0 LDG.E.U16 R51, [R30.64] ;  /* 0x000000041e338981 */ /* 0x0004e2000c1e1500 */
[----:B------:R-:W3:Y:S02]  /*2db30*/  LDL.LU R54, [R1+0x44] ;  /* 0x0000440001367983 */ /* 0x000ee40000300800 */
[----:B------:R-:W3:Y:S02]  /*2db40*/  LDL.LU R58, [R1+0x38] ;  /* 0x00003800013a7983 */ /* 0x000ee40000300800 */
[----:B------:R-:W3:Y:S01]  /*2db50*/  LDL.LU R59, [R1+0x34] ;  /* 0x00003400013b7983 */ /* 0x000ee20000300800 */
[----:B------:R-:W3:Y:S01]  /*2db60*/  LDL.LU R60, [R1+0x28] ;  /* 0x00002800013c7983 */ /* 0x000ee20000300800 */
[----:B------:R-:W3:Y:S02]  /*2db70*/  LDL.LU R61, [R1+0x24] ;  /* 0x00002400013d7983 */ /* 0x000ee40000300800 */
[----:B--2---:R-:W-:-:S02]  /*2db80*/  @!P1 IMAD.MOV.U32 R30, RZ, RZ, R0 ;  /* 0x000000ffff1e9224 */ /* 0x004fc400078e0000 */
[----:B------:R-:W-:Y:S01]  /*2db90*/  @!P1 IMAD.MOV.U32 R31, RZ, RZ, R2 ;  /* 0x000000ffff1f9224 */ /* 0x000fe200078e0002 */
[----:B------:R-:W2:Y:S01]  /*2dba0*/  LDL.LU R0, [R1+0x18] ;  /* 0x0000180001007983 */ /* 0x000ea20000300800 */
[----:B------:R-:W2:Y:S03]  /*2dbb0*/  LDL.LU R2, [R1+0x14] ;  /* 0x0000140001027983 */ /* 0x000ea60000300800 */
[----:B------:R0:W2:Y:S04]  /*2dbc0*/  @!P1 LDG.E.U16 R53, [R30.64] ;  /* 0x000000041e359981 */ /* 0x0000a8000c1e1500 */
[----:B0-----:R-:W2:Y:S04]  /*2dbd0*/  LDL R30, [R1+0x1d70] ;  /* 0x001d7000011e7983 */ /* 0x001ea80000100800 */
[----:B------:R-:W2:Y:S01]  /*2dbe0*/  LDL R31, [R1+0x1d7c] ;  /* 0x001d7c00011f7983 */ /* 0x000ea20000100800 */
[----:B------:R-:W-:-:S02]  /*2dbf0*/  PRMT R55, RZ, 0x7610, R55 ;  /* 0x00007610ff377816 */ /* 0x000fc40000000037 */
        /* <DEDUP_REMOVED lines=10> */
[----:B------:R0:W2:Y:S04]  /*2dca0*/  @!P1 LDG.E.U16 R56, [R30.64] ;  /* 0x000000041e389981 */ /* 0x0000a8000c1e1500 */
[----:B0-----:R-:W2:Y:S01]  /*2dcb0*/  LDL R31, [R1+0x1dc0] ;  /* 0x001dc000011f7983 */ /* 0x001ea20000100800 */
[----:B------:R-:W-:Y:S01]  /*2dcc0*/  PRMT R57, RZ, 0x7610, R57 ;  /* 0x00007610ff397816 */ /* 0x000fe20000000039 */
[----:B------:R0:W-:Y:S02]  /*2dcd0*/  STL [R1+0x1fd4], R3 ;  /* 0x001fd40301007387 */ /* 0x0001e40000100800 */
[----:B--2---:R-:W-:Y:S02]  /*2dce0*/  @!P1 IMAD.MOV.U32 R30, RZ, RZ, R31 ;  /* 0x000000ffff1e9224 */ /* 0x004fe400078e001f */
[----:B------:R-:W-:-:S02]  /*2dcf0*/  @!P1 IMAD.MOV.U32 R31, RZ, RZ, R3 ;  /* 0x000000ffff1f9224 */ /* 0x000fc400078e0003 */
[----:B0-----:R-:W2:Y:S04]  /*2dd00*/  LDL.LU R3, [R1+0x8] ;  /* 0x0000080001037983 */ /* 0x001ea80000300800 */
[----:B------:R0:W2:Y:S04]  /*2dd10*/  @!P1 LDG.E.U16 R57, [R30.64] ;  /* 0x000000041e399981 */ /* 0x0000a8000c1e1500 */
[----:B0-----:R-:W0:Y:S02]  /*2dd20*/  S2R R31, SR_TID.X ;  /* 0x00000000001f7919 */ /* 0x001e240000002100 */
[----:B0-----:R-:W-:-:S05]  /*2dd30*/  LOP3.LUT R31, R31, 0x1f, RZ, 0xc0, !PT ;  /* 0x0000001f1f1f7812 */ /* 0x001fca00078ec0ff */
[----:B------:R-:W-:-:S05]  /*2dd40*/  IMAD.SHL.U32 R30, R31, 0x2, RZ ;  /* 0x000000021f1e7824 */ /* 0x000fca00078e00ff */
[----:B------:R-:W-:-:S05]  /*2dd50*/  LOP3.LUT R30, R30, 0x20, RZ, 0x3c, !PT ;  /* 0x000000201e1e7812 */ /* 0x000fca00078e3cff */
[----:B---3--:R0:W-:Y:S01]  /*2dd60*/  STS.U16 [R30+0x5100], R22 ;  /* 0x005100161e007388 */ /* 0x0081e20000000400 */
[----:B----4-:R1:W-:Y:S02]  /*2dd70*/  STS.U16 [R30+0x5140], R23 ;  /* 0x005140171e007388 */ /* 0x0103e40000000400 */
[----:B------:R3:W-:Y:S02]  /*2dd80*/  STS.U16 [R30+0x5340], R34 ;  /* 0x005340221e007388 */ /* 0x0007e40000000400 */
[----:B------:R4:W-:Y:S01]  /*2dd90*/  STS.U16 [R30+0x5300], R36 ;  /* 0x005300241e007388 */ /* 0x0009e20000000400 */
[----:B------:R4:W-:Y:S01]  /*2dda0*/  STS.U16 [R30+0x5500], R40 ;  /* 0x005500281e007388 */ /* 0x0009e20000000400 */
[----:B------:R4:W-:Y:S03]  /*2ddb0*/  STS.U16 [R30+0x5540], R42 ;  /* 0x0055402a1e007388 */ /* 0x0009e60000000400 */
[----:B0-----:R-:W2:Y:S01]  /*2ddc0*/  LDL.LU R22, [R1+0x3460] ;  /* 0x0034600001167983 */ /* 0x001ea20000300800 */
[----:B-1----:R-:W2:Y:S02]  /*2ddd0*/  LDL.LU R23, [R1+0x345c] ;  /* 0x00345c0001177983 */ /* 0x002ea40000300800 */
[----:B---3--:R-:W3:Y:S02]  /*2dde0*/  LDL.LU R34, [R1+0x3458] ;  /* 0x0034580001227983 */ /* 0x008ee40000300800 */
[----:B----4-:R-:W4:Y:S01]  /*2ddf0*/  LDL.LU R36, [R1+0x3454] ;  /* 0x0034540001247983 */ /* 0x010f220000300800 */
[----:B------:R-:W3:Y:S01]  /*2de00*/  LDL.LU R40, [R1+0x3450] ;  /* 0x0034500001287983 */ /* 0x000ee20000300800 */
[----:B------:R-:W3:Y:S03]  /*2de10*/  LDL.LU R42, [R1+0x344c] ;  /* 0x00344c00012a7983 */ /* 0x000ee60000300800 */
[----:B------:R0:W-:Y:S01]  /*2de20*/  STS.U16 [R30+0x5740], R44 ;  /* 0x0057402c1e007388 */ /* 0x0001e20000000400 */
[----:B------:R1:W-:Y:S02]  /*2de30*/  STS.U16 [R30+0x5700], R46 ;  /* 0x0057002e1e007388 */ /* 0x0003e40000000400 */
[----:B------:R1:W-:Y:S02]  /*2de40*/  STS.U16 [R30+0x5900], R48 ;  /* 0x005900301e007388 */ /* 0x0003e40000000400 */
[----:B------:R1:W-:Y:S01]  /*2de50*/  STS.U16 [R30+0x5940], R50 ;  /* 0x005940321e007388 */ /* 0x0003e20000000400 */
[----:B------:R1:W-:Y:S01]  /*2de60*/  STS.U16 [R30+0x5b40], R52 ;  /* 0x005b40341e007388 */ /* 0x0003e20000000400 */
[----:B------:R1:W-:Y:S03]  /*2de70*/  STS.U16 [R30+0x5b00], R54 ;  /* 0x005b00361e007388 */ /* 0x0003e60000000400 */
[----:B0-----:R-:W3:Y:S01]  /*2de80*/  LDL.LU R44, [R1+0x3448] ;  /* 0x00344800012c7983 */ /* 0x001ee20000300800 */
[----:B-1----:R-:W3:Y:S03]  /*2de90*/  LDL.LU R46, [R1+0x3444] ;  /* 0x00344400012e7983 */ /* 0x002ee60000300800 */
[----:B------:R-:W3:Y:S01]  /*2dea0*/  LDL.LU R48, [R1+0x3440] ;  /* 0x0034400001307983 */ /* 0x000ee20000300800 */
[----:B------:R-:W3:Y:S03]  /*2deb0*/  LDL.LU R50, [R1+0x343c] ;  /* 0x00343c0001327983 */ /* 0x000ee60000300800 */
        /* <DEDUP_REMOVED lines=14> */
[----:B--2---:R0:W-:Y:S04]  /*2dfa0*/  STS.U16 [R30+0x6340], R3 ;  /* 0x006340031e007388 */ /* 0x0041e80000000400 */
[----:B0-----:R-:W2:Y:S04]  /*2dfb0*/  LDL.LU R3, [R1+0xd8] ;  /* 0x0000d80001037983 */ /* 0x001ea80000300800 */
[----:B---3--:R0:W-:Y:S04]  /*2dfc0*/  STS.U16 [R30+0x6300], R2 ;  /* 0x006300021e007388 */ /* 0x0081e80000000400 */
[----:B0-----:R-:W3:Y:S01]  /*2dfd0*/  LDL.LU R2, [R1+0xd4] ;  /* 0x0000d40001027983 */ /* 0x001ee20000300800 */
[----:B------:R-:W-:Y:S02]  /*2dfe0*/  STS.U16 [R30+0x6500], R60 ;  /* 0x0065003c1e007388 */ /* 0x000fe40000000400 */
[----:B------:R-:W-:Y:S02]  /*2dff0*/  STS.U16 [R30+0x6540], R59 ;  /* 0x0065403b1e007388 */ /* 0x000fe40000000400 */
[----:B------:R-:W-:Y:S01]  /*2e000*/  STS.U16 [R30+0x6740], R52 ;  /* 0x006740341e007388 */ /* 0x000fe20000000400 */
[----:B------:R-:W-:Y:S01]  /*2e010*/  STS.U16 [R30+0x6700], R50 ;  /* 0x006700321e007388 */ /* 0x000fe20000000400 */
[----:B------:R-:W-:Y:S02]  /*2e020*/  STS.U16 [R30+0x6900], R44 ;  /* 0x0069002c1e007388 */ /* 0x000fe40000000400 */
[----:B------:R-:W-:Y:S02]  /*2e030*/  STS.U16 [R30+0x6940], R42 ;  /* 0x0069402a1e007388 */ /* 0x000fe40000000400 */
[----:B----4-:R-:W-:Y:S01]  /*2e040*/  STS.U16 [R30+0x6b40], R36 ;  /* 0x006b40241e007388 */ /* 0x010fe20000000400 */
        /* <DEDUP_REMOVED lines=11> */
[----:B------:R-:W-:Y:S02]  /*2e100*/  STS.U16 [R30+0x7740], R13 ;  /* 0x0077400d1e007388 */ /* 0x000fe40000000400 */
[----:B------:R-:W-:Y:S01]  /*2e110*/  IMAD.SHL.U32 R31, R31, 0x2, RZ ;  /* 0x000000021f1f7824 */ /* 0x000fe200078e00ff */
[----:B------:R-:W-:Y:S01]  /*2e120*/  STS.U16 [R30+0x7700], R12 ;  /* 0x0077000c1e007388 */ /* 0x000fe20000000400 */
[----:B------:R-:W-:Y:S02]  /*2e130*/  STS.U16 [R30+0x7900], R11 ;  /* 0x0079000b1e007388 */ /* 0x000fe40000000400 */
[----:B------:R-:W-:Y:S02]  /*2e140*/  STS.U16 [R30+0x7940], R10 ;  /* 0x0079400a1e007388 */ /* 0x000fe40000000400 */
[----:B------:R-:W-:Y:S01]  /*2e150*/  STS.U16 [R30+0x7b40], R9 ;  /* 0x007b40091e007388 */ /* 0x000fe20000000400 */
[----:B------:R-:W-:Y:S01]  /*2e160*/  STS.U16 [R30+0x7b00], R8 ;  /* 0x007b00081e007388 */ /* 0x000fe20000000400 */
[----:B------:R-:W-:Y:S01]  /*2e170*/  LOP3.LUT R31, R31, 0x30, RZ, 0x3c, !PT ;  /* 0x000000301f1f7812 */ /* 0x000fe200078e3cff */
[----:B------:R-:W-:Y:S02]  /*2e180*/  STS.U16 [R30+0x7d00], R7 ;  /* 0x007d00071e007388 */ /* 0x000fe40000000400 */
[----:B------:R-:W-:Y:S01]  /*2e190*/  STS.U16 [R30+0x7d40], R6 ;  /* 0x007d40061e007388 */ /* 0x000fe20000000400 */
[----:B------:R-:W-:Y:S01]  /*2e1a0*/  STS.U16 [R30+0x7f40], R5 ;  /* 0x007f40051e007388 */ /* 0x000fe20000000400 */
[----:B------:R-:W-:Y:S03]  /*2e1b0*/  STS.U16 [R30+0x7f00], R4 ;  /* 0x007f00041e007388 */ /* 0x000fe60000000400 */
[----:B--2---:R-:W-:Y:S04]  /*2e1c0*/  STS.U16 [R31+0x4180], R3 ;  /* 0x004180031f007388 */ /* 0x004fe80000000400 */
[----:B---3--:R0:W-:Y:S04]  /*2e1d0*/  STS.U16 [R31+0x41c0], R2 ;  /* 0x0041c0021f007388 */ /* 0x0081e80000000400 */
[----:B0-----:R-:W2:Y:S01]  /*2e1e0*/  LDL.LU R2, [R1+0xd0] ;  /* 0x0000d00001027983 */ /* 0x001ea20000300800 */
[----:B------:R-:W3:Y:S02]  /*2e1f0*/  LDL.LU R4, [R1+0xcc] ;  /* 0x0000cc0001047983 */ /* 0x000ee40000300800 */
        /* <DEDUP_REMOVED lines=28> */
[----:B------:R-:W4:Y:S01]  /*2e3c0*/  LDL.LU R3, [R1+0x10] ;  /* 0x0000100001037983 */ /* 0x000f220000300800 */
[----:B--2---:R0:W-:Y:S01]  /*2e3d0*/  STS.U16 [R31+0x43c0], R2 ;  /* 0x0043c0021f007388 */ /* 0x0041e20000000400 */
[----:B---3--:R-:W-:Y:S02]  /*2e3e0*/  STS.U16 [R31+0x4380], R4 ;  /* 0x004380041f007388 */ /* 0x008fe40000000400 */
[----:B----4-:R-:W-:Y:S01]  /*2e3f0*/  STS.U16 [R31+0x4580], R5 ;  /* 0x004580051f007388 */ /* 0x010fe20000000400 */
[----:B------:R-:W-:Y:S04]  /*2e400*/  STS.U16 [R31+0x45c0], R6 ;  /* 0x0045c0061f007388 */ /* 0x000fe80000000400 */
[----:B------:R-:W-:Y:S04]  /*2e410*/  STS.U16 [R31+0x47c0], R7 ;  /* 0x0047c0071f007388 */ /* 0x000fe80000000400 */
[----:B0-----:R-:W2:Y:S01]  /*2e420*/  LDL.LU R2, [R1+0x3418] ;  /* 0x0034180001027983 */ /* 0x001ea20000300800 */
        /* <DEDUP_REMOVED lines=21> */
[----:B------:R0:W-:Y:S02]  /*2e580*/  STS.U16 [R31+0x5d80], R52 ;  /* 0x005d80341f007388 */ /* 0x0001e40000000400 */
[----:B0-----:R-:W3:Y:S01]  /*2e590*/  LDL.LU R52, [R1+0x170] ;  /* 0x0001700001347983 */ /* 0x001ee20000300800 */
[----:B------:R-:W-:Y:S02]  /*2e5a0*/  STS.U16 [R31+0x5dc0], R59 ;  /* 0x005dc03b1f007388 */ /* 0x000fe40000000400 */
[----:B------:R-:W-:Y:S02]  /*2e5b0*/  STS.U16 [R31+0x5fc0], R60 ;  /* 0x005fc03c1f007388 */ /* 0x000fe40000000400 */
[----:B------:R0:W-:Y:S01]  /*2e5c0*/  STS.U16 [R31+0x5f80], R30 ;  /* 0x005f801e1f007388 */ /* 0x0001e20000000400 */
[----:B------:R1:W-:Y:S04]  /*2e5d0*/  STS.U16 [R31+0x6180], R3 ;  /* 0x006180031f007388 */ /* 0x0003e80000000400 */
[----:B0-----:R-:W1:Y:S02]  /*2e5e0*/  S2R R30, SR_TID.X ;  /* 0x00000000001e7919 */ /* 0x001e640000002100 */
[C---:B-1----:R-:W-:Y:S01]  /*2e5f0*/  LOP3.LUT R3, R30.reuse, 0x7, RZ, 0xc0, !PT ;  /* 0x000000071e037812 */ /* 0x042fe200078ec0ff */
[C---:B------:R-:W-:Y:S01]  /*2e600*/  IMAD.SHL.U32 R59, R30.reuse, 0x2, RZ ;  /* 0x000000021e3b7824 */ /* 0x040fe200078e00ff */
[----:B--2---:R-:W-:Y:S01]  /*2e610*/  STS.U16 [R31+0x61c0], R2 ;  /* 0x0061c0021f007388 */ /* 0x004fe20000000400 */
[----:B------:R-:W-:Y:S02]  /*2e620*/  STS.U16 [R31+0x63c0], R0 ;  /* 0x0063c0001f007388 */ /* 0x000fe40000000400 */
[----:B------:R0:W-:Y:S02]  /*2e630*/  STS.U16 [R31+0x6380], R61 ;  /* 0x0063803d1f007388 */ /* 0x0001e40000000400 */
        /* <DEDUP_REMOVED lines=26> */
[----:B---3--:R-:W-:Y:S01]  /*2e7e0*/  STS.U16 [R31+0x7fc0], R52 ;  /* 0x007fc0341f007388 */ /* 0x008fe20000000400 */
[----:B------:R-:W-:Y:S02]  /*2e7f0*/  STS.U16 [R31+0x7f80], R57 ;  /* 0x007f80391f007388 */ /* 0x000fe40000000400 */
[----:B------:R-:W-:Y:S01]  /*2e800*/  BAR.SYNC.DEFER_BLOCKING 0x0 ;  /* 0x0000000000007b1d */ /* 0x000fe20000010000 */
[----:B0-----:R-:W-:Y:S01]  /*2e810*/  LOP3.LUT R61, R30, 0x7, RZ, 0xc0, !PT ;  /* 0x000000071e3d7812 */ /* 0x001fe200078ec0ff */
[----:B------:R-:W-:-:S05]  /*2e820*/  IMAD R30, R3, 0x90, RZ ;  /* 0x00000090031e7824 */ /* 0x000fca00078e02ff */
[----:B------:R-:W-:-:S05]  /*2e830*/  LOP3.LUT R8, R30, 0x30, R59, 0x78, !PT ;  /* 0x000000301e087812 */ /* 0x000fca00078e783b */
[----:B------:R-:W0:Y:S04]  /*2e840*/  LDSM.16.M88.4 R40, [R8+0x4000] ;  /* 0x004000000828783b */ /* 0x000e280000000200 */
[----:B------:R-:W1:Y:S04]  /*2e850*/  LDSM.16.M88.4 R36, [R8+0x4400] ;  /* 0x004400000824783b */ /* 0x000e680000000200 */
[----:B------:R-:W2:Y:S04]  /*2e860*/  LDSM.16.M88.4 R32, [R8+0x4800] ;  /* 0x004800000820783b */ /* 0x000ea80000000200 */
[----:B------:R-:W3:Y:S04]  /*2e870*/  LDSM.16.M88.4 R28, [R8+0x4c00] ;  /* 0x004c0000081c783b */ /* 0x000ee80000000200 */
[----:B------:R-:W4:Y:S04]  /*2e880*/  LDSM.16.M88.4 R24, [R8+0x5000] ;  /* 0x005000000818783b */ /* 0x000f280000000200 */
[----:B------:R-:W3:Y:S04]  /*2e890*/  LDSM.16.M88.4 R16, [R8+0x5400] ;  /* 0x005400000810783b */ /* 0x000ee80000000200 */
[----:B------:R-:W3:Y:S04]  /*2e8a0*/  LDSM.16.M88.4 R20, [R8+0x5800] ;  /* 0x005800000814783b */ /* 0x000ee80000000200 */
[----:B------:R-:W3:Y:S01]  /*2e8b0*/  LDSM.16.M88.4 R4, [R8+0x6000] ;  /* 0x006000000804783b */ /* 0x000ee20000000200 */
[----:B------:R-:W-:-:S03]  /*2e8c0*/  IMAD R0, R61, 0x110, RZ ;  /* 0x000001103d007824 */ /* 0x000fc600078e02ff */
[----:B------:R-:W-:Y:S04]  /*2e8d0*/  LDSM.16.M88.4 R52, [R8+0x6400] ;  /* 0x006400000834783b */ /* 0x000fe80000000200 */
[----:B0-----:R-:W-:Y:S01]  /*2e8e0*/  STL [R1+0x3048], R42 ;  /* 0x0030482a01007387 */ /* 0x001fe20000100800 */
[----:B------:R-:W-:Y:S02]  /*2e8f0*/  STL [R1+0x3008], R43 ;  /* 0x0030082b01007387 */ /* 0x000fe40000100800 */
[----:B-1----:R-:W-:Y:S02]  /*2e900*/  STL [R1+0x3004], R38 ;  /* 0x0030042601007387 */ /* 0x002fe40000100800 */
[----:B------:R-:W-:Y:S01]  /*2e910*/  STL [R1+0x3000], R39 ;  /* 0x0030002701007387 */ /* 0x000fe20000100800 */
[----:B--2---:R-:W-:Y:S01]  /*2e920*/  STL [R1+0x2ff4], R34 ;  /* 0x002ff42201007387 */ /* 0x004fe20000100800 */
[----:B------:R-:W-:Y:S02]  /*2e930*/  STL [R1+0x2ff0], R35 ;  /* 0x002ff02301007387 */ /* 0x000fe40000100800 */
[----:B------:R-:W-:Y:S02]  /*2e940*/  STL.64 [R1+0x3410], R32 ;  /* 0x0034102001007387 */ /* 0x000fe40000100a00 */
[----:B---3--:R-:W-:Y:S01]  /*2e950*/  STL [R1+0x2fd8], R30 ;  /* 0x002fd81e01007387 */ /* 0x008fe20000100800 */
[----:B------:R-:W-:Y:S01]  /*2e960*/  STL [R1+0x2fd4], R31 ;  /* 0x002fd41f01007387 */ /* 0x000fe20000100800 */
[----:B----4-:R-:W-:Y:S02]  /*2e970*/  STL [R1+0x2fdc], R26 ;  /* 0x002fdc1a01007387 */ /* 0x010fe40000100800 */
[----:B------:R-:W-:Y:S02]  /*2e980*/  STL [R1+0x2fd0], R27 ;  /* 0x002fd01b01007387 */ /* 0x000fe40000100800 */
[----:B------:R0:W-:Y:S01]  /*2e990*/  STL [R1+0x2fc4], R18 ;  /* 0x002fc41201007387 */ /* 0x0001e20000100800 */
[----:B------:R1:W-:Y:S01]  /*2e9a0*/  STL [R1+0x2fc0], R19 ;  /* 0x002fc01301007387 */ /* 0x0003e20000100800 */
[----:B------:R-:W-:Y:S02]  /*2e9b0*/  STL [R1+0x2fac], R22 ;  /* 0x002fac1601007387 */ /* 0x000fe40000100800 */
[----:B------:R-:W-:Y:S02]  /*2e9c0*/  STL [R1+0x2fa8], R23 ;  /* 0x002fa81701007387 */ /* 0x000fe40000100800 */
[----:B------:R-:W-:Y:S01]  /*2e9d0*/  STL.64 [R1+0xc0], R4 ;  /* 0x0000c00401007387 */ /* 0x000fe20000100a00 */
[----:B------:R-:W-:Y:S01]  /*2e9e0*/  STL.64 [R1+0xc8], R6 ;  /* 0x0000c80601007387 */ /* 0x000fe20000100a00 */
[----:B------:R-:W-:-:S02]  /*2e9f0*/  LOP3.LUT R3, R0, 0x10, R59, 0x78, !PT ;  /* 0x0000001000037812 */ /* 0x000fc400078e783b */
[----:B------:R-:W-:Y:S04]  /*2ea00*/  LDSM.16.M88.4 R56, [R8+0x5c00] ;  /* 0x005c00000838783b */ /* 0x000fe80000000200 */
[----:B0-----:R-:W-:Y:S01]  /*2ea10*/  IMAD.MOV.U32 R18, RZ, RZ, R5 ;  /* 0x000000ffff127224 */ /* 0x001fe200078e0005 */
[----:B------:R-:W-:Y:S01]  /*2ea20*/  LDSM.16.M88.4 R32, [R8+0x7400] ;  /* 0x007400000820783b */ /* 0x000fe20000000200 */
[----:B-1----:R-:W-:-:S03]  /*2ea30*/  IMAD.MOV.U32 R19, RZ, RZ, R4 ;  /* 0x000000ffff137224 */ /* 0x002fc600078e0004 */
[----:B------:R-:W0:Y:S04]  /*2ea40*/  LDSM.16.M88.4 R4, [R8+0x6800] ;  /* 0x006800000804783b */ /* 0x000e280000000200 */
[----:B0-----:R-:W-:Y:S01]  /*2ea50*/  STL.64 [R1+0xa0], R4 ;  /* 0x0000a00401007387 */ /* 0x001fe20000100a00 */
[----:B------:R-:W-:Y:S02]  /*2ea60*/  IMAD.MOV.U32 R49, RZ, RZ, R4 ;  /* 0x000000ffff317224 */ /* 0x000fe400078e0004 */
[----:B------:R-:W-:Y:S02]  /*2ea70*/  STL.64 [R1+0xa8], R6 ;  /* 0x0000a80601007387 */ /* 0x000fe40000100a00 */
[----:B------:R-:W-:Y:S02]  /*2ea80*/  IMAD.MOV.U32 R48, RZ, RZ, R5 ;  /* 0x000000ffff307224 */ /* 0x000fe400078e0005 */
[----:B------:R-:W0:Y:S04]  /*2ea90*/  LDSM.16.M88.4 R4, [R8+0x6c00] ;  /* 0x006c00000804783b */ /* 0x000e280000000200 */
[----:B------:R-:W-:Y:S01]  /*2eaa0*/  STL.64 [R1+0xd0], R56 ;  /* 0x0000d03801007387 */ /* 0x000fe20000100a00 */
[----:B------:R-:W-:Y:S02]  /*2eab0*/  STL.64 [R1+0xd8], R58 ;  /* 0x0000d83a01007387 */ /* 0x000fe40000100a00 */
[----:B------:R-:W-:Y:S02]  /*2eac0*/  STL.64 [R1+0xb0], R52 ;  /* 0x0000b03401007387 */ /* 0x000fe40000100a00 */
[----:B------:R-:W-:Y:S01]  /*2ead0*/  STL.64 [R1+0xb8], R54 ;  /* 0x0000b83601007387 */ /* 0x000fe20000100a00 */
[----:B0-----:R-:W-:Y:S01]  /*2eae0*/  STL.64 [R1+0x90], R4 ;  /* 0x0000900401007387 */ /* 0x001fe20000100a00 */
[----:B------:R-:W-:-:S02]  /*2eaf0*/  IMAD.MOV.U32 R51, RZ, RZ, R4 ;  /* 0x000000ffff337224 */ /* 0x000fc400078e0004 */
[----:B------:R-:W-:Y:S02]  /*2eb00*/  STL.64 [R1+0x98], R6 ;  /* 0x0000980601007387 */ /* 0x000fe40000100a00 */
[----:B------:R-:W-:Y:S02]  /*2eb10*/  IMAD.MOV.U32 R50, RZ, RZ, R5 ;  /* 0x000000ffff327224 */ /* 0x000fe400078e0005 */
[----:B------:R-:W0:Y:S04]  /*2eb20*/  LDSM.16.M88.4 R4, [R8+0x7000] ;  /* 0x007000000804783b */ /* 0x000e280000000200 */
[----:B0-----:R-:W-:Y:S01]  /*2eb30*/  STL.64 [R1+0x80], R4 ;  /* 0x0000800401007387 */ /* 0x001fe20000100a00 */
[----:B------:R-:W-:Y:S02]  /*2eb40*/  IMAD.MOV.U32 R23, RZ, RZ, R4 ;  /* 0x000000ffff177224 */ /* 0x000fe400078e0004 */
[----:B------:R-:W-:Y:S02]  /*2eb50*/  STL.64 [R1+0x88], R6 ;  /* 0x0000880601007387 */ /* 0x000fe40000100a00 */
[----:B------:R-:W-:-:S02]  /*2eb60*/  IMAD.MOV.U32 R22, RZ, RZ, R5 ;  /* 0x000000ffff167224 */ /* 0x000fc400078e0005 */
[----:B------:R-:W0:Y:S02]  /*2eb70*/  LDSM.16.M88.4 R4, [R8+0x7800] ;  /* 0x007800000804783b */ /* 0x000e240000000200 */
[----:B------:R-:W1:Y:S02]  /*2eb80*/  LDSM.16.M88.4 R8, [R8+0x7c00] ;  /* 0x007c00000808783b */ /* 0x000e640000000200 */
[----:B0-----:R-:W-:Y:S02]  /*2eb90*/  STL [R1+0x2f9c], R6 ;  /* 0x002f9c0601007387 */ /* 0x001fe40000100800 */
[----:B------:R0:W-:Y:S02]  /*2eba0*/  STL.64 [R1+0x70], R32 ;  /* 0x0000702001007387 */ /* 0x0001e40000100a00 */
[----:B------:R2:W-:Y:S02]  /*2ebb0*/  STL.64 [R1+0x78], R34 ;  /* 0x0000782201007387 */ /* 0x0005e40000100a00 */
[----:B------:R-:W-:Y:S01]  /*2ebc0*/  STL [R1+0x2f98], R7 ;  /* 0x002f980701007387 */ /* 0x000fe20000100800 */
[----:B------:R3:W-:Y:S04]  /*2ebd0*/  STL.64 [R1+0x33c8], R4 ;  /* 0x0033c80401007387 */ /* 0x0007e80000100a00 */
[----:B0-----:R-:W4:Y:S01]  /*2ebe0*/  LDL.LU.64 R32, [R1+0xda0] ;  /* 0x000da00001207983 */ /* 0x001f220000300a00 */
[----:B--2---:R-:W4:Y:S02]  /*2ebf0*/  LDL.LU.64 R34, [R1+0xda8] ;  /* 0x000da80001227983 */ /* 0x004f240000300a00 */
[----:B---3--:R-:W2:Y:S01]  /*2ec00*/  LDL.LU.64 R4, [R1+0xd80] ;  /* 0x000d800001047983 */ /* 0x008ea20000300a00 */
[----:B------:R-:W2:Y:S04]  /*2ec10*/  LDL.LU.64 R6, [R1+0xd88] ;  /* 0x000d880001067983 */ /* 0x000ea80000300a00 */
[----:B-1----:R-:W-:Y:S01]  /*2ec20*/  STL [R1+0x2fbc], R10 ;  /* 0x002fbc0a01007387 */ /* 0x002fe20000100800 */
[----:B------:R-:W-:Y:S02]  /*2ec30*/  STL [R1+0x2fb8], R11 ;  /* 0x002fb80b01007387 */ /* 0x000fe40000100800 */
[----:B------:R0:W-:Y:S02]  /*2ec40*/  STL.64 [R1+0x33f0], R8 ;  /* 0x0033f00801007387 */ /* 0x0001e40000100a00 */
[----:B0-----:R-:W3:Y:S01]  /*2ec50*/  LDL.LU.64 R8, [R1+0xdb0] ;  /* 0x000db00001087983 */ /* 0x001ee20000300a00 */
[----:B------:R-:W3:Y:S03]  /*2ec60*/  LDL.LU.64 R10, [R1+0xdb8] ;  /* 0x000db800010a7983 */ /* 0x000ee60000300a00 */
[----:B------:R-:W0:Y:S02]  /*2ec70*/  S2R R60, SR_TID.X ;  /* 0x00000000003c7919 */ /* 0x000e240000002100 */
[----:B0-----:R-:W-:-:S05]  /*2ec80*/  IMAD.SHL.U32 R2, R60, 0x80, RZ ;  /* 0x000000803c027824 */ /* 0x001fca00078e00ff */
[----:B------:R-:W-:-:S05]  /*2ec90*/  LOP3.LUT R3, R3, 0x800, R2, 0xf8, !PT ;  /* 0x0000080003037812 */ /* 0x000fca00078ef802 */
[----:B------:R-:W-:Y:S04]  /*2eca0*/  LDSM.16.MT88.4 R12, [R3] ;  /* 0x00000000030c783b */ /* 0x000fe80000004200 */
[----:B------:R-:W0:Y:S04]  /*2ecb0*/  LDSM.16.MT88.4 R44, [R3+0x80] ;  /* 0x00008000032c783b */ /* 0x000e280000004200 */
[----:B0-----:R-:W-:Y:S01]  /*2ecc0*/  STL.64 [R1+0x33a0], R46 ;  /* 0x0033a02e01007387 */ /* 0x001fe20000100a00 */
[----:B------:R0:W-:Y:S03]  /*2ecd0*/  STL.64 [R1+0x3398], R44 ;  /* 0x0033982c01007387 */ /* 0x0001e60000100a00 */
[----:B0-----:R-:W2:Y:S01]  /*2ece0*/  LDL.LU.64 R44, [R1+0xd90] ;  /* 0x000d9000012c7983 */ /* 0x001ea20000300a00 */
[----:B------:R-:W2:Y:S01]  /*2ecf0*/  LDL.LU.64 R46, [R1+0xd98] ;  /* 0x000d9800012e7983 */ /* 0x000ea20000300a00 */
[C---:B----4-:R-:W-:Y:S08]  /*2ed00*/  HMMA.16816.F32.BF16 R32, R12.reuse, R36, R32 ;  /* 0x000000240c20723c */ /* 0x050ff00000041820 */
[C---:B---3--:R-:W-:Y:S11]  /*2ed10*/  HMMA.16816.F32.BF16 R8, R12.reuse, R40, R8 ;  /* 0x000000280c08723c */ /* 0x048ff60000041808 */
[----:B------:R-:W-:Y:S11]  /*2ed20*/  @!UPT UIADD3 URZ, URZ, URZ, URZ ;  /* 0x0000003f3f3ff290 */ /* 0x000ff6000fffe03f */
[----:B------:R-:W-:Y:S02]  /*2ed30*/  @!UPT UIADD3 URZ, URZ, URZ, URZ ;  /* 0x0000003f3f3ff290 */ /* 0x000fe4000fffe03f */
[----:B------:R-:W-:Y:S02]  /*2ed40*/  IMAD.MOV.U32 R39, RZ, RZ, R11 ;  /* 0x000000ffff277224 */ /* 0x000fe400078e000b */
[----:B------:R-:W-:Y:S02]  /*2ed50*/  IMAD.MOV.U32 R38, RZ, RZ, R10 ;  /* 0x000000ffff267224 */ /* 0x000fe400078e000a */
[----:B------:R-:W-:Y:S01]  /*2ed60*/  IMAD.MOV.U32 R43, RZ, RZ, R8 ;  /* 0x000000ffff2b7224 */ /* 0x000fe200078e0008 */
[----:B------:R0:W-:Y:S04]  /*2ed70*/  STL [R1+0x474], R9 ;  /* 0x0004740901007387 */ /* 0x0001e80000100800 */
[----:B0-----:R-:W3:Y:S01]  /*2ed80*/  LDL.LU.64 R8, [R1+0xbe0] ;  /* 0x000be00001087983 */ /* 0x001ee20000300a00 */
[----:B------:R-:W3:Y:S02]  /*2ed90*/  LDL.LU.64 R10, [R1+0xbe8] ;  /* 0x000be800010a7983 */ /* 0x000ee40000300a00 */
[----:B------:R-:W-:Y:S02]  /*2eda0*/  STL [R1+0x3054], R39 ;  /* 0x0030542701007387 */ /* 0x000fe40000100800 */
[----:B------:R-:W-:Y:S01]  /*2edb0*/  STL [R1+0x3050], R38 ;  /* 0x0030502601007387 */ /* 0x000fe20000100800 */
[----:B------:R-:W-:Y:S01]  /*2edc0*/  STL [R1+0x304c], R43 ;  /* 0x00304c2b01007387 */ /* 0x000fe20000100800 */
[----:B------:R0:W-:Y:S02]  /*2edd0*/  STL.64 [R1+0x460], R32 ;  /* 0x0004602001007387 */ /* 0x0001e40000100a00 */
[----:B------:R-:W-:Y:S01]  /*2ede0*/  STL.64 [R1+0x468], R34 ;  /* 0x0004682201007387 */ /* 0x000fe20000100a00 */
[----:B0-----:R-:W4:Y:S01]  /*2edf0*/  LDL.LU.64 R32, [R1+0x3410] ;  /* 0x0034100001207983 */ /* 0x001f220000300a00 */
[C---:B--2---:R-:W-:Y:S11]  /*2ee00*/  HMMA.16816.F32.BF16 R4, R12.reuse, R28, R4 ;  /* 0x0000001c0c04723c */ /* 0x044ff60000041804 */
[----:B------:R-:W-:Y:S11]  /*2ee10*/  @!UPT UIADD3 URZ, URZ, URZ, URZ ;  /* 0x0000003f3f3ff290 */ /* 0x000ff6000fffe03f */
[----:B------:R-:W-:Y:S02]  /*2ee20*/  @!UPT UIADD3 URZ, URZ, URZ, URZ ;  /* 0x0000003f3f3ff290 */ /* 0x000fe4000fffe03f */
[----:B------:R-:W-:Y:S02]  /*2ee30*/  IMAD.MOV.U32 R26, RZ, RZ, R4 ;  /* 0x000000ffff1a7224 */ /* 0x000fe400078e0004 */
[----:B------:R-:W-:Y:S02]  /*2ee40*/  IMAD.MOV.U32 R30, RZ, RZ, R5 ;  /* 0x000000ffff1e7224 */ /* 0x000fe400078e0005 */
[----:B------:R-:W-:Y:S02]  /*2ee50*/  IMAD.MOV.U32 R31, RZ, RZ, R6 ;  /* 0x000000ffff1f7224 */ /* 0x000fe400078e0006 */
[----:B------:R-:W-:Y:S01]  /*2ee60*/  IMAD.MOV.U32 R27, RZ, RZ, R7 ;  /* 0x000000ffff1b7224 */ /* 0x000fe200078e0007 */
[C---:B----4-:R-:W-:Y:S08]  /*2ee70*/  HMMA.16816.F32.BF16 R44, R12.reuse, R32, R44 ;  /* 0x000000200c2c723c */ /* 0x050ff0000004182c */
[----:B---3--:R-:W-:Y:S11]  /*2ee80*/  HMMA.16816.F32.BF16 R8, R12, R24, R8 ;  /* 0x000000180c08723c */ /* 0x008ff60000041808 */
[----:B------:R-:W-:Y:S04]  /*2ee90*/  @!UPT UIADD3 URZ, URZ, URZ, URZ ;  /* 0x0000003f3f3ff290 */ /* 0x000fe8000fffe03f */
[----:B------:R-:W-:Y:S01]  /*2eea0*/  STL.64 [R1+0x450], R44 ;  /* 0x0004502c01007387 */ /* 0x000fe20000100a00 */
[----:B------:R-:W-:Y:S02]  /*2eeb0*/  STL.64 [R1+0x458], R46 ;  /* 0x0004582e01007387 */ /* 0x000fe40000100a00 */
[----:B------:R-:W2:Y:S02]  /*2eec0*/  LDL.LU.64 R4, [R1+0xbb0] ;  /* 0x000bb00001047983 */ /* 0x000ea40000300a00 */
[----:B------:R-:W2:Y:S04]  /*2eed0*/  LDL.LU.64 R6, [R1+0xbb8] ;  /* 0x000bb80001067983 */ /* 0x000ea80000300a00 */
[----:B------:R-:W-:Y:S02]  /*2eee0*/  IMAD.MOV.U32 R43, RZ, RZ, R10 ;  /* 0x000000ffff2b7224 */ /* 0x000fe400078e000a */
[----:B------:R-:W-:Y:S01]  /*2eef0*/  IMAD.MOV.U32 R42, RZ, RZ, R11 ;  /* 0x000000ffff2a7224 */ /* 0x000fe200078e000b */
[----:B------:R-:W-:Y:S01]  /*2ef00*/  STL [R1+0x3060], R31 ;  /* 0x0030601f01007387 */ /* 0x000fe20000100800 */
[----:B------:R-:W-:-:S02]  /*2ef10*/  IMAD.MOV.U32 R39, RZ, RZ, R8 ;  /* 0x000000ffff277224 */ /* 0x000fc400078e0008 */
[----:B------:R-:W-:Y:S02]  /*2ef20*/  STL [R1+0x2ffc], R30 ;  /* 0x002ffc1e01007387 */ /* 0x000fe40000100800 */
[----:B------:R-:W-:Y:S01]  /*2ef30*/  IMAD.MOV.U32 R38, RZ, RZ, R9 ;  /* 0x000000ffff267224 */ /* 0x000fe200078e0009 */
[----:B------:R-:W-:Y:S01]  /*2ef40*/  STL [R1+0x2ff8], R26 ;  /* 0x002ff81a01007387 */ /* 0x000fe20000100800 */
[----:B------:R-:W-:Y:S02]  /*2ef50*/  STL.64 [R1+0x33b0], R42 ;  /* 0x0033b02a01007387 */ /* 0x000fe40000100a00 */
[----:B------:R0:W-:Y:S02]  /*2ef60*/  STL.64 [R1+0x33a8], R40 ;  /* 0x0033a82801007387 */ /* 0x0001e40000100a00 */
[----:B------:R-:W-:Y:S01]  /*2ef70*/  STL [R1+0x3064], R39 ;  /* 0x0030642701007387 */ /* 0x000fe20000100800 */
[----:B------:R-:W-:Y:S01]  /*2ef80*/  STL [R1+0x3390], R38 ;  /* 0x0033902601007387 */ /* 0x000fe20000100800 */
[----:B------:R1:W-:Y:S03]  /*2ef90*/  STL.64 [R1+0x3388], R36 ;  /* 0x0033882401007387 */ /* 0x0003e60000100a00 */
[----:B0-----:R-:W3:Y:S01]  /*2efa0*/  LDL.LU.64 R40, [R1+0xbd0] ;  /* 0x000bd00001287983 */ /* 0x001ee20000300a00 */
[----:B------:R-:W3:Y:S02]  /*2efb0*/  LDL.LU.64 R42, [R1+0xbd8] ;  /* 0x000bd800012a7983 */ /* 0x000ee40000300a00 */
[----:B------:R-:W-:-:S02]  /*2efc0*/  IMAD R61, R61, 0x110, RZ ;  /* 0x000001103d3d7824 */ /* 0x000fc400078e02ff */
[C---:B------:R-:W-:Y:S02]  /*2efd0*/  IMAD.SHL.U32 R34, R60.reuse, 0x2, RZ ;  /* 0x000000023c227824 */ /* 0x040fe400078e00ff */
[----:B------:R-:W-:Y:S02]  /*2efe0*/  IMAD.SHL.U32 R60, R60, 0x80, RZ ;  /* 0x000000803c3c7824 */ /* 0x000fe400078e00ff */
[----:B-1----:R-:W-:Y:S02]  /*2eff0*/  IMAD.MOV.U32 R36, RZ, RZ, R51 ;  /* 0x000000ffff247224 */ /* 0x002fe400078e0033 */
[----:B------:R-:W-:Y:S01]  /*2f000*/  IMAD.MOV.U32 R37, RZ, RZ, R50 ;  /* 0x000000ffff257224 */ /* 0x000fe200078e0032 */
[----:B------:R-:W4:Y:S01]  /*2f010*/  LDL.LU.64 R8, [R1+0xbc0] ;  /* 0x000bc00001087983 */ /* 0x000f220000300a00 */
[----:B------:R-:W-:Y:S01]  /*2f020*/  LOP3.LUT R54, R61, 0x10, R34, 0x78, !PT ;  /* 0x000000103d367812 */ /* 0x000fe200078e7822 */
[----:B------:R-:W4:Y:S03]  /*2f030*/  LDL.LU.64 R10, [R1+0xbc8] ;  /* 0x000bc800010a7983 */ /* 0x000f260000300a00 */
[----:B------:R-:W-:Y:S01]  /*2f040*/  LOP3.LUT R54, R54, 0x800, R60, 0xf8, !PT ;  /* 0x0000080036367812 */ /* 0x000fe200078ef83c */
[----:B------:R-:W-:Y:S03]  /*2f050*/  STL.64 [R1+0x3400], R16 ;  /* 0x0034001001007387 */ /* 0x000fe60000100a00 */
[----:B------:R-:W-:Y:S01]  /*2f060*/  LOP3.LUT R54, R54, 0x20, RZ, 0x3c, !PT ;  /* 0x0000002036367812 */ /* 0x000fe200078e3cff */
[----:B------:R0:W-:Y:S02]  /*2f070*/  STL.64 [R1+0x33f8], R36 ;  /* 0x0033f82401007387 */ /* 0x0001e40000100a00 */
[----:B0-----:R-:W-:-:S02]  /*2f080*/  IMAD.MOV.U32 R36, RZ, RZ, R49 ;  /* 0x000000ffff247224 */ /* 0x001fc400078e0031 */
[----:B------:R-:W-:Y:S02]  /*2f090*/  IMAD.MOV.U32 R37, RZ, RZ, R48 ;  /* 0x000000ffff257224 */ /* 0x000fe400078e0030 */
[----:B------:R-:W0:Y:S01]  /*2f0a0*/  LDSM.16.MT88.4 R48, [R54] ;  /* 0x000000003630783b */ /* 0x000e220000004200 */
[----:B--2---:R-:W-:Y:S11]  /*2f0b0*/  HMMA.16816.F32.BF16 R4, R12, R16, R4 ;  /* 0x000000100c04723c */ /* 0x004ff60000041804 */
[----:B------:R-:W-:Y:S11]  /*2f0c0*/  @!UPT UIADD3 URZ, URZ, URZ, URZ ;  /* 0x0000003f3f3ff290 */ /* 0x000ff6000fffe03f */
[----:B------:R-:W-:Y:S02]  /*2f0d0*/  @!UPT UIADD3 URZ, URZ, URZ, URZ ;  /* 0x0000003f3f3ff290 */ /* 0x000fe4000fffe03f */
[----:B------:R-:W-:Y:S02]  /*2f0e0*/  IMAD.MOV.U32 R34, RZ, RZ, R6 ;  /* 0x000000ffff227224 */ /* 0x000fe400078e0006 */
[----:B------:R-:W-:Y:S02]  /*2f0f0*/  IMAD.MOV.U32 R35, RZ, RZ, R7 ;  /* 0x000000ffff237224 */ /* 0x000fe400078e0007 */
[----:B------:R-:W-:Y:S02]  /*2f100*/  IMAD.MOV.U32 R30, RZ, RZ, R4 ;  /* 0x000000ffff1e7224 */ /* 0x000fe400078e0004 */
[----:B------:R-:W-:Y:S02]  /*2f110*/  IMAD.MOV.U32 R26, RZ, RZ, R5 ;  /* 0x000000ffff1a7224 */ /* 0x000fe400078e0005 */
[----:B------:R-:W2:Y:S01]  /*2f120*/  LDL.LU.64 R4, [R1+0x9c0] ;  /* 0x0009c00001047983 */ /* 0x000ea20000300a00 */
[----:B------:R-:W2:Y:S02]  /*2f130*/  LDL.LU.64 R6, [R1+0x9c8] ;  /* 0x0009c80001067983 */ /* 0x000ea40000300a00 */
[----:B------:R-:W-:Y:S02]  /*2f140*/  STL.64 [R1+0x3408], R36 ;  /* 0x0034082401007387 */ /* 0x000fe40000100a00 */
[----:B------:R-:W-:Y:S01]  /*2f150*/  STL.64 [R1+0x33e8], R34 ;  /* 0x0033e82201007387 */ /* 0x000fe20000100a00 */
[----:B------:R-:W-:Y:S01]  /*2f160*/  STL.64 [R1+0x33e0], R32 ;  /* 0x0033e02001007387 */ /* 0x000fe20000100a00 */
[----:B------:R-:W-:Y:S02]  /*2f170*/  STL.64 [R1+0x33d8], R26 ;  /* 0x0033d81a01007387 */ /* 0x000fe40000100a00 */
[----:B------:R-:W-:Y:S02]  /*2f180*/  STL.64 [R1+0x33d0], R24 ;  /* 0x0033d01801007387 */ /* 0x000fe40000100a00 */
[----:B------:R-:W-:Y:S01]  /*2f190*/  STL [R1+0x33c0], R30 ;  /* 0x0033c01e01007387 */ /* 0x000fe20000100800 */
[----:B------:R1:W-:Y:S04]  /*2f1a0*/  STL.64 [R1+0x33b8], R28 ;  /* 0x0033b81c01007387 */ /* 0x0003e80000100a00 */
[----:B-1----:R-:W2:Y:S01]  /*2f1b0*/  LDL.64 R28, [R1+0x70] ;  /* 0x00007000011c7983 */ /* 0x002ea20000100a00 */
[----:B0-----:R-:W-:Y:S02]  /*2f1c0*/  STL.64 [R1+0x3328], R50 ;  /* 0x0033283201007387 */ /* 0x001fe40000100a00 */
[----:B------:R0:W-:Y:S02]  /*2f1d0*/  STL.64 [R1+0x3320], R48 ;  /* 0x0033203001007387 */ /* 0x0001e40000100a00 */
[----:B------:R-:W2:Y:S02]  /*2f1e0*/  LDL.LU.64 R36, [R1+0x9b0] ;  /* 0x0009b00001247983 */ /* 0x000ea40000300a00 */
[----:B0-----:R-:W-:-:S02]  /*2f1f0*/  IMAD.MOV.U32 R48, RZ, RZ, R19 ;  /* 0x000000ffff307224 */ /* 0x001fc400078e0013 */
[----:B------:R-:W-:Y:S02]  /*2f200*/  IMAD.MOV.U32 R49, RZ, RZ, R18 ;  /* 0x000000ffff317224 */ /* 0x000fe400078e0012 */
[C---:B---3--:R-:W-:Y:S11]  /*2f210*/  HMMA.16816.F32.BF16 R16, R12.reuse, R20, R40 ;  /* 0x000000140c10723c */ /* 0x048ff60000041828 */
[----:B------:R-:W-:Y:S11]  /*2f220*/  @!UPT UIADD3 URZ, URZ, URZ, URZ ;  /* 0x0000003f3f3ff290 */ /* 0x000ff6000fffe03f */
[----:B------:R-:W-:Y:S01]  /*2f230*/  @!UPT UIADD3 URZ, URZ, URZ, URZ ;  /* 0x0000003f3f3ff290 */ /* 0x000fe2000fffe03f */
[----:B------:R0:W-:Y:S01]  /*2f240*/  STL.64 [R1+0x7a0], R16 ;  /* 0x0007a01001007387 */ /* 0x0001e20000100a00 */
[----:B------:R1:W-:Y:S02]  /*2f250*/  STL.64 [R1+0x7a8], R18 ;  /* 0x0007a81201007387 */ /* 0x0003e40000100a00 */
[----:B------:R-:W3:Y:S01]  /*2f260*/  LDL.LU.64 R38, [R1+0x9b8] ;  /* 0x0009b80001267983 */ /* 0x000ee20000300a00 */
[C---:B----4-:R-:W-:Y:S01]  /*2f270*/  HMMA.16816.F32.BF16 R8, R12.reuse, R56, R8 ;  /* 0x000000380c08723c */ /* 0x050fe20000041808 */
[----:B------:R-:W-:Y:S02]  /*2f280*/  IMAD.MOV.U32 R24, RZ, RZ, R23 ;  /* 0x000000ffff187224 */ /* 0x000fe400078e0017 */
[----:B------:R-:W-:Y:S11]  /*2f290*/  IMAD.MOV.U32 R25, RZ, RZ, R22 ;  /* 0x000000ffff197224 */ /* 0x000ff600078e0016 */
[----:B------:R-:W-:Y:S09]  /*2f2a0*/  @!UPT UIADD3 URZ, URZ, URZ, URZ ;  /* 0x0000003f3f3ff290 */ /* 0x000ff2000fffe03f */
[----:B------:R4:W-:Y:S01]  /*2f2b0*/  STL.64 [R1+0x790], R8 ;  /* 0x0007900801007387 */ /* 0x0009e20000100a00 */
[----:B------:R2:W-:Y:S02]  /*2f2c0*/  STL.64 [R1+0x798], R10 ;  /* 0x0007980a01007387 */ /* 0x0005e40000100a00 */
[----:B0-----:R-:W3:Y:S02]  /*2f2d0*/  LDL.LU.64 R16, [R1+0x9a0] ;  /* 0x0009a00001107983 */ /* 0x001ee40000300a00 */
[----:B-1----:R-:W3:Y:S01]  /*2f2e0*/  LDL.LU.64 R18, [R1+0x9a8] ;  /* 0x0009a80001127983 */ /* 0x002ee20000300a00 */
[C---:B--2---:R-:W-:Y:S11]  /*2f2f0*/  HMMA.16816.F32.BF16 R4, R12.reuse, R48, R4 ;  /* 0x000000300c04723c */ /* 0x044ff60000041804 */
[----:B------:R-:W-:Y:S11]  /*2f300*/  @!UPT UIADD3 URZ, URZ, URZ, URZ ;  /* 0x0000003f3f3ff290 */ /* 0x000ff6000fffe03f */
[----:B------:R-:W-:Y:S01]  /*2f310*/  @!UPT UIADD3 URZ, URZ, URZ, URZ ;  /* 0x0000003f3f3ff290 */ /* 0x000fe2000fffe03f */
[----:B------:R0:W-:Y:S01]  /*2f320*/  STL.64 [R1+0x780], R4 ;  /* 0x0007800401007387 */ /* 0x0001e20000100a00 */
[----:B----4-:R-:W2:Y:S02]  /*2f330*/  LDL.LU.64 R8, [R1+0x990] ;  /* 0x0009900001087983 */ /* 0x010ea40000300a00 */
[----:B------:R-:W2:Y:S02]  /*2f340*/  LDL.LU.64 R10, [R1+0x998] ;  /* 0x00099800010a7983 */ /* 0x000ea40000300a00 */
[----:B------:R-:W4:Y:S01]  /*2f350*/  LDL.LU.64 R32, [R1+0x8b0] ;  /* 0x0008b00001207983 */ /* 0x000f220000300a00 */
[----:B------:R-:W4:Y:S01]  /*2f360*/  LDL.LU.64 R34, [R1+0x8b8] ;  /* 0x0008b80001227983 */ /* 0x000f220000300a00 */
[----:B------:R-:W-:Y:S02]  /*2f370*/  IMAD.MOV.U32 R22, RZ, RZ, R6 ;  /* 0x000000ffff167224 */ /* 0x000fe400078e0006 */
[----:B------:R-:W-:Y:S01]  /*2f380*/  IMAD.MOV.U32 R23, RZ, RZ, R7 ;  /* 0x000000ffff177224 */ /* 0x000fe200078e0007 */
[----:B0-----:R-:W2:Y:S01]  /*2f390*/  LDL.LU.64 R4, [R1+0x8a0] ;  /* 0x0008a00001047983 */ /* 0x001ea20000300a00 */
[----:B------:R-:W2:Y:S02]  /*2f3a0*/  LDL.LU.64 R6, [R1+0x8a8] ;  /* 0x0008a80001067983 */ /* 0x000ea40000300a00 */
[----:B------:R-:W2:Y:S02]  /*2f3b0*/  LDL.LU.64 R40, [R1+0x890] ;  /* 0x0008900001287983 */ /* 0x000ea40000300a00 */
[----:B------:R-:W2:Y:S01]  /*2f3c0*/  LDL.LU.64 R42, [R1+0x898] ;  /* 0x00089800012a7983 */ /* 0x000ea20000300a00 */
[----:B------:R-:W2:Y:S01]  /*2f3d0*/  LDL.LU.64 R44, [R1+0x4c0] ;  /* 0x0004c000012c7983 */ /* 0x000ea20000300a00 */
[----:B------:R-:W2:Y:S01]  /*2f3e0*/  LDL.LU.64 R46, [R1+0x4c8] ;  /* 0x0004c800012e7983 */ /* 0x000ea20000300a00 */
[C---:B---3--:R-:W-:Y:S02]  /*2f3f0*/  HMMA.16816.F32.BF16 R36, R12.reuse, R52, R36 ;  /* 0x000000340c24723c */ /* 0x048fe40000041824 */
[----:B------:R-:W-:Y:S01]  /*2f400*/  STL [R1+0x2fb4], R23 ;  /* 0x002fb41701007387 */ /* 0x000fe20000100800 */
[----:B------:R-:W-:Y:S11]  /*2f410*/  STL [R1+0x2fb0], R22 ;  /* 0x002fb01601007387 */ /* 0x000ff60000100800 */
[----:B------:R-:W-:Y:S09]  /*2f420*/  @!UPT UIADD3 URZ, URZ, URZ, URZ ;  /* 0x0000003f3f3ff290 */ /* 0x000ff2000fffe03f */
[----:B------:R0:W-:Y:S01]  /*2f430*/  STL.64 [R1+0x770], R36 ;  /* 0x0007702401007387 */ /* 0x0001e20000100a00 */
[----:B------:R1:W-:Y:S03]  /*2f440*/  STL.64 [R1+0x778], R38 ;  /* 0x0007782601007387 */ /* 0x0003e60000100a00 */
[----:B0-----:R-:W1:Y:S02]  /*2f450*/  LDL.LU.64 R36, [R1+0x3408] ;  /* 0x0034080001247983 */ /* 0x001e640000300a00 */
[C---:B-1----:R-:W-:Y:S02]  /*2f460*/  HMMA.16816.F32.BF16 R36, R12.reuse, R36, R16 ;  /* 0x000000240c24723c */ /* 0x042fe40000041810 */
[----:B------:R-:W3:Y:S11]  /*2f470*/  LDL.LU.64 R16, [R1+0x3400] ;  /* 0x0034000001107983 */ /* 0x000ef60000300a00 */
[----:B------:R-:W-:Y:S10]  /*2f480*/  @!UPT UIADD3 URZ, URZ, URZ, URZ ;  /* 0x0000003f3f3ff290 */ /* 0x000ff4000fffe03f */
[----:B------:R0:W-:Y:S04]  /*2f490*/  STL.64 [R1+0x760], R36 ;  /* 0x0007602401007387 */ /* 0x0001e80000100a00 */
[----:B0-----:R-:W3:Y:S01]  /*2f4a0*/  LDL.LU.64 R36, [R1+0x33f8] ;  /* 0x0033f80001247983 */ /* 0x001ee20000300a00 */
[----:B------:R-:W-:Y:S02]  /*2f4b0*/  IMAD.MOV.U32 R18, RZ, RZ, R38 ;  /* 0x000000ffff127224 */ /* 0x000fe400078e0026 */
[----:B------:R-:W-:Y:S01]  /*2f4c0*/  IMAD.MOV.U32 R19, RZ, RZ, R39 ;  /* 0x000000ffff137224 */ /* 0x000fe200078e0027 */
[C---:B----4-:R-:W-:Y:S08]  /*2f4d0*/  HMMA.16816.F32.BF16 R24, R12.reuse, R24, R32 ;  /* 0x000000180c18723c */ /* 0x050ff00000041820 */
[C---:B--2---:R-:W-:Y:S08]  /*2f4e0*/  HMMA.16816.F32.BF16 R4, R12.reuse, R28, R4 ;  /* 0x0000001c0c04723c */ /* 0x044ff00000041804 */
[----:B---3--:R-:W-:Y:S01]  /*2f4f0*/  HMMA.16816.F32.BF16 R36, R12, R36, R8 ;  /* 0x000000240c24723c */ /* 0x008fe20000041808 */
[----:B------:R-:W2:Y:S11]  /*2f500*/  LDL.LU.64 R8, [R1+0x33f0] ;  /* 0x0033f00001087983 */ /* 0x000eb60000300a00 */
[----:B------:R-:W-:Y:S11]  /*2f510*/  @!UPT UIADD3 URZ, URZ, URZ, URZ ;  /* 0x0000003f3f3ff290 */ /* 0x000ff6000fffe03f */
[----:B------:R-:W-:Y:S01]  /*2f520*/  @!UPT UIADD3 URZ, URZ, URZ, URZ ;  /* 0x0000003f3f3ff290 */ /* 0x000fe2000fffe03f */
[----:B------:R-:W-:Y:S02]  /*2f530*/  IMAD.MOV.U32 R10, RZ, RZ, R36 ;  /* 0x000000ffff0a7224 */ /* 0x000fe400078e0024 */
[----:B------:R-:W-:Y:S02]  /*2f540*/  IMAD.MOV.U32 R11, RZ, RZ, R37 ;  /* 0x000000ffff0b7224 */ /* 0x000fe400078e0025 */
[----:B------:R-:W-:Y:S02]  /*2f550*/  IMAD.MOV.U32 R23, RZ, RZ, R38 ;  /* 0x000000ffff177224 */ /* 0x000fe400078e0026 */
[----:B------:R-:W-:Y:S01]  /*2f560*/  IMAD.MOV.U32 R22, RZ, RZ, R39 ;  /* 0x000000ffff167224 */ /* 0x000fe200078e0027 */
[----:B------:R-:W3:Y:S01]  /*2f570*/  LDL.LU.64 R36, [R1+0xcb0] ;  /* 0x000cb00001247983 */ /* 0x000ee20000300a00 */
[----:B------:R-:W3:Y:S02]  /*2f580*/  LDL.LU.64 R38, [R1+0xcb8] ;  /* 0x000cb80001267983 */ /* 0x000ee40000300a00 */
[----:B------:R-:W4:Y:S02]  /*2f590*/  LDL.LU.64 R34, [R1+0x33e8] ;  /* 0x0033e80001227983 */ /* 0x000f240000300a00 */
[----:B------:R-:W2:Y:S01]  /*2f5a0*/  LDL.LU.64 R32, [R1+0x33e0] ;  /* 0x0033e00001207983 */ /* 0x000ea20000300a00 */
[----:B------:R-:W-:Y:S01]  /*2f5b0*/  STL.64 [R1+0x740], R24 ;  /* 0x0007401801007387 */ /* 0x000fe20000100a00 */
[----:B------:R0:W-:Y:S03]  /*2f5c0*/  STL.64 [R1+0x748], R26 ;  /* 0x0007481a01007387 */ /* 0x0001e60000100a00 */
[----:B0-----:R-:W2:Y:S01]  /*2f5d0*/  LDL.LU.64 R26, [R1+0x33d8] ;  /* 0x0033d800011a7983 */ /* 0x001ea20000300a00 */
[----:B------:R-:W2:Y:S02]  /*2f5e0*/  LDL.LU.64 R24, [R1+0x33d0] ;  /* 0x0033d00001187983 */ /* 0x000ea40000300a00 */
[----:B------:R0:W-:Y:S02]  /*2f5f0*/  STL.64 [R1+0x730], R4 ;  /* 0x0007300401007387 */ /* 0x0001e40000100a00 */
[----:B------:R1:W-:Y:S01]  /*2f600*/  STL.64 [R1+0x738], R6 ;  /* 0x0007380601007387 */ /* 0x0003e20000100a00 */
[----:B0-----:R-:W2:Y:S01]  /*2f610*/  LDL.LU.64 R4, [R1+0x33c8] ;  /* 0x0033c80001047983 */ /* 0x001ea20000300a00 */
[----:B-1----:R-:W-:-:S02]  /*2f620*/  IMAD.MOV.U32 R7, RZ, RZ, R28 ;  /* 0x000000ffff077224 */ /* 0x002fc400078e001c */
[----:B------:R-:W-:Y:S02]  /*2f630*/  IMAD.MOV.U32 R6, RZ, RZ, R29 ;  /* 0x000000ffff067224 */ /* 0x000fe400078e001d */
[----:B------:R-:W3:Y:S01]  /*2f640*/  LDL.LU R30, [R1+0x33c0] ;  /* 0x0033c000011e7983 */ /* 0x000ee20000300800 */
[----:B------:R-:W3:Y:S01]  /*2f650*/  LDL.LU.64 R28, [R1+0x33b8] ;  /* 0x0033b800011c7983 */ /* 0x000ee20000300a00 */
[C---:B--2---:R-:W-:Y:S08]  /*2f660*/  HMMA.16816.F32.BF16 R40, R12.reuse, R4, R40 ;  /* 0x000000040c28723c */ /* 0x044ff00000041828 */
[----:B------:R-:W-:Y:S11]  /*2f670*/  HMMA.16816.F32.BF16 R12, R12, R8, R44 ;  /* 0x000000080c0c723c */ /* 0x000ff6000004182c */
[----:B------:R-:W-:Y:S04]  /*2f680*/  @!UPT UIADD3 URZ, URZ, URZ, URZ ;  /* 0x0000003f3f3ff290 */ /* 0x000fe8000fffe03f */
[----:B------:R-:W-:Y:S01]  /*2f690*/  STL.64 [R1+0x720], R40 ;  /* 0x0007202801007387 */ /* 0x000fe20000100a00 */
[----:B------:R0:W-:Y:S03]  /*2f6a0*/  STL.64 [R1+0x728], R42 ;  /* 0x0007282a01007387 */ /* 0x0001e60000100a00 */
[----:B0-----:R-:W2:Y:S01]  /*2f6b0*/  LDL.LU.64 R42, [R1+0x33b0] ;  /* 0x0033b000012a7983 */ /* 0x001ea20000300a00 */
[----:B------:R-:W3:Y:S02]  /*2f6c0*/  LDL.LU.64 R40, [R1+0x33a8] ;  /* 0x0033a80001287983 */ /* 0x000ee40000300a00 */
[----:B------:R-:W3:Y:S02]  /*2f6d0*/  LDL.LU.64 R46, [R1+0x33a0] ;  /* 0x0033a000012e7983 */ /* 0x000ee40000300a00 */
[----:B------:R-:W3:Y:S01]  /*2f6e0*/  LDL.LU.64 R44, [R1+0x3398] ;  /* 0x00339800012c7983 */ /* 0x000ee20000300a00 */
[----:B------:R0:W-:Y:S01]  /*2f6f0*/  STL.64 [R1+0x410], R12 ;  /* 0x0004100c01007387 */ /* 0x0001e20000100a00 */
[----:B------:R1:W-:Y:S03]  /*2f700*/  STL.64 [R1+0x418], R14 ;  /* 0x0004180e01007387 */ /* 0x0003e60000100a00 */
[----:B0-----:R-:W2:Y:S01]  /*2f710*/  LDL.LU.64 R12, [R1+0xca0] ;  /* 0x000ca000010c7983 */ /* 0x001ea20000300a00 */
[----:B-1----:R-:W2:Y:S02]  /*2f720*/  LDL.LU.64 R14, [R1+0xca8] ;  /* 0x000ca800010e7983 */ /* 0x002ea40000300a00 */
[----:B------:R-:W-:Y:S02]  /*2f730*/  STL.64 [R1+0x3338], R10 ;  /* 0x0033380a01007387 */ /* 0x000fe40000100a00 */
[----:B------:R0:W-:Y:S02]  /*2f740*/  STL.64 [R1+0x3330], R8 ;  /* 0x0033300801007387 */ /* 0x0001e40000100a00 */
[----:B0-----:R-:W2:Y:S01]  /*2f750*/  LDL.LU.64 R8, [R1+0xc80] ;  /* 0x000c800001087983 */ /* 0x001ea20000300a00 */
[----:B------:R-:W2:Y:S01]  /*2f760*/  LDL.LU.64 R10, [R1+0xc88] ;  /* 0x000c8800010a7983 */ /* 0x000ea20000300a00 */
[C---:B---3--:R-:W-:Y:S11]  /*2f770*/  HMMA.16816.F32.BF16 R36, R44.reuse, R40, R36 ;  /* 0x000000282c24723c */ /* 0x048ff60000041824 */
[----:B------:R-:W-:Y:S11]  /*2f780*/  @!UPT UIADD3 URZ, URZ, URZ, URZ ;  /* 0x0000003f3f3ff290 */ /* 0x000ff6000fffe03f */
[----:B------:R-:W-:Y:S01]  /*2f790*/  @!UPT UIADD3 URZ, URZ, URZ, URZ ;  /* 0x0000003f3f3ff290 */ /* 0x000fe2000fffe03f */
[----:B------:R-:W-:Y:S01]  /*2f7a0*/  STL.64 [R1+0x220], R36 ;  /* 0x0002202401007387 */ /* 0x000fe20000100a00 */
[----:B------:R0:W-:Y:S03]  /*2f7b0*/  STL.64 [R1+0x228], R38 ;  /* 0x0002282601007387 */ /* 0x0001e60000100a00 */
[----:B0-----:R-:W3:Y:S01]  /*2f7c0*/  LDL.LU R38, [R1+0x3390] ;  /* 0x0033900001267983 */ /* 0x001ee20000300800 */
[----:B------:R-:W3:Y:S02]  /*2f7d0*/  LDL.LU.64 R36, [R1+0x3388] ;  /* 0x0033880001247983 */ /* 0x000ee40000300a00 */
[----:B--2---:R-:W-:Y:S02]  /*2f7e0*/  STL.64 [R1+0x3348], R42 ;  /* 0x0033482a01007387 */ /* 0x004fe40000100a00 */
[----:B------:R0:W-:Y:S02]  /*2f7f0*/  STL.64 [R1+0x3340], R40 ;  /* 0x0033402801007387 */ /* 0x0001e40000100a00 */
[----:B0-----:R-:W2:Y:S01]  /*2f800*/  LDL.LU.64 R40, [R1+0xc90] ;  /* 0x000c900001287983 */ /* 0x001ea20000300a00 */
[----:B------:R-:W2:Y:S01]  /*2f810*/  LDL.LU.64 R42, [R1+0xc98] ;  /* 0x000c9800012a7983 */ /* 0x000ea20000300a00 */
[C---:B------:R-:W-:Y:S08]  /*2f820*/  HMMA.16816.F32.BF16 R8, R44.reuse, R28, R8 ;  /* 0x0000001c2c08723c */ /* 0x040ff00000041808 */
[C---:B---3--:R-:W-:Y:S08]  /*2f830*/  HMMA.16816.F32.BF16 R12, R44.reuse, R36, R12 ;  /* 0x000000242c0c723c */ /* 0x048ff0000004180c */
[----:B--2---:R-:W-:Y:S11]  /*2f840*/  HMMA.16816.F32.BF16 R40, R44, R32, R40 ;  /* 0x000000202c28723c */ /* 0x004ff60000041828 */
[----:B------:R-:W-:Y:S04]  /*2f850*/  @!UPT UIADD3 URZ, URZ, URZ, URZ ;  /* 0x0000003f3f3ff290 */ /* 0x000fe8000fffe03f */
[----:B------:R0:W-:Y:S01]  /*2f860*/  STL.64 [R1+0x210], R12 ;  /* 0x0002100c01007387 */ /* 0x0001e20000100a00 */
[----:B------:R1:W-:Y:S03]  /*2f870*/  STL.64 [R1+0x218], R14 ;  /* 0x0002180e01007387 */ /* 0x0003e60000100a00 */
[----:B0-----:R-:W2:Y:S01]  /*2f880*/  LDL.LU.64 R12, [R1+0xa50] ;  /* 0x000a5000010c7983 */ /* 0x001ea20000300a00 */
[----:B-1----:R-:W2:Y:S02]  /*2f890*/  LDL.LU.64 R14, [R1+0xa58] ;  /* 0x000a5800010e7983 */ /* 0x002ea40000300a00 */
[----:B------:R-:W-:Y:S02]  /*2f8a0*/  STL [R1+0x3368], R38 ;  /* 0x0033682601007387 */ /* 0x000fe40000100800 */
[----:B------:R0:W-:Y:S02]  /*2f8b0*/  STL.64 [R1+0x3360], R36 ;  /* 0x0033602401007387 */ /* 0x0001e40000100a00 */
[----:B0-----:R-:W3:Y:S01]  /*2f8c0*/  LDL.LU.64 R36, [R1+0xa80] ;  /* 0x000a800001247983 */ /* 0x001ee20000300a00 */
[----:B------:R-:W3:Y:S02]  /*2f8d0*/  LDL.LU.64 R38, [R1+0xa88] ;  /* 0x000a880001267983 */ /* 0x000ee40000300a00 */
[----:B----4-:R-:W-:Y:S02]  /*2f8e0*/  STL.64 [R1+0x3358], R34 ;  /* 0x0033582201007387 */ /* 0x010fe40000100a00 */
[----:B------:R-:W-:Y:S01]  /*2f8f0*/  STL.64 [R1+0x3350], R32 ;  /* 0x0033502001007387 */ /* 0x000fe20000100a00 */
[----:B------:R0:W-:Y:S01]  /*2f900*/  STL.64 [R1+0x200], R40 ;  /* 0x0002002801007387 */ /* 0x0001e20000100a00 */
[----:B------:R1:W-:Y:S03]  /*2f910*/  STL.64 [R1+0x208], R42 ;  /* 0x0002082a01007387 */ /* 0x0003e60000100a00 */
[----:B0-----:R-:W4:Y:S01]  /*2f920*/  LDL.LU.64 R40, [R1+0xa60] ;  /* 0x000a600001287983 */ /* 0x001f220000300a00 */
[----:B-1----:R-:W4:Y:S02]  /*2f930*/  LDL.LU.64 R42, [R1+0xa68] ;  /* 0x000a6800012a7983 */ /* 0x002f240000300a00 */
[----:B------:R-:W-:Y:S02]  /*2f940*/  STL.64 [R1+0x1f0], R8 ;  /* 0x0001f00801007387 */ /* 0x000fe40000100a00 */
[----:B------:R-:W-:Y:S01]  /*2f950*/  STL.64 [R1+0x1f8], R10 ;  /* 0x0001f80a01007387 */ /* 0x000fe20000100a00 */
[----:B------:R-:W-:Y:S01]  /*2f960*/  STL [R1+0x3378], R30 ;  /* 0x0033781e01007387 */ /* 0x000fe20000100800 */
[----:B------:R0:W-:Y:S02]  /*2f970*/  STL.64 [R1+0x3370], R28 ;  /* 0x0033701c01007387 */ /* 0x0001e40000100a00 */
[----:B------:R-:W2:Y:S01]  /*2f980*/  LDL.64 R32, [R1+0x80] ;  /* 0x0000800001207983 */ /* 0x000ea20000100a00 */
[----:B0-----:R-:W3:Y:S01]  /*2f990*/  LDL.64 R28, [R1+0x90] ;  /* 0x00009000011c7983 */ /* 0x001ee20000100a00 */
[----:B------:R-:W-:-:S02]  /*2f9a0*/  IMAD.MOV.U32 R8, RZ, RZ, R7 ;  /* 0x000000ffff087224 */ /* 0x000fc400078e0007 */
[----:B------:R-:W-:Y:S01]  /*2f9b0*/  IMAD.MOV.U32 R9, RZ, RZ, R6 ;  /* 0x000000ffff097224 */ /* 0x000fe200078e0006 */
[----:B--2---:R0:W-:Y:S04]  /*2f9c0*/  STL.64 [R1+0x3380], R32 ;  /* 0x0033802001007387 */ /* 0x0041e80000100a00 */
[----:B0-----:R-:W2:Y:S01]  /*2f9d0*/  LDL.LU.64 R32, [R1+0xa70] ;  /* 0x000a700001207983 */ /* 0x001ea20000300a00 */
[----:B------:R-:W2:Y:S01]  /*2f9e0*/  LDL.LU.64 R34, [R1+0xa78] ;  /* 0x000a780001227983 */ /* 0x000ea20000300a00 */
[C---:B------:R-:W-:Y:S08]  /*2f9f0*/  HMMA.16816.F32.BF16 R12, R44.reuse, R16, R12 ;  /* 0x000000102c0c723c */ /* 0x040ff0000004180c */
[C---:B---3--:R-:W-:Y:S11]  /*2fa00*/  HMMA.16816.F32.BF16 R36, R44.reuse, R24, R36 ;  /* 0x000000182c24723c */ /* 0x048ff60000041824 */
[----:B------:R-:W-:Y:S05]  /*2fa10*/  @!UPT UIADD3 URZ, URZ, URZ, URZ ;  /* 0x0000003f3f3ff290 */ /* 0x000fea000fffe03f */
[----:B------:R-:W-:Y:S02]  /*2fa20*/  IMAD.MOV.U32 R6, RZ, RZ, R12 ;  /* 0x000000ffff067224 */ /* 0x000fe400078e000c */
[----:B------:R-:W-:Y:S02]  /*2fa30*/  IMAD.MOV.U32 R7, RZ, RZ, R13 ;  /* 0x000000ffff077224 */ /* 0x000fe400078e000d */
[----:B------:R-:W-:Y:S02]  /*2fa40*/  IMAD.MOV.U32 R61, RZ, RZ, R14 ;  /* 0x000000ffff3d7224 */ /* 0x000fe400078e000e */
[----:B------:R-:W-:Y:S02]  /*2fa50*/  IMAD.MOV.U32 R60, RZ, RZ, R15 ;  /* 0x000000ffff3c7224 */ /* 0x000fe400078e000f */
[----:B------:R-:W0:Y:S01]  /*2fa60*/  LDSM.16.MT88.4 R12, [R54+0x80] ;  /* 0x00008000360c783b */ /* 0x000e220000004200 */
[C---:B----4-:R-:W-:Y:S03]  /*2fa70*/  HMMA.16816.F32.BF16 R40, R44.reuse, R56, R40 ;  /* 0x000000382c28723c */ /* 0x050fe60000041828 */
[----:B------:R1:W-:Y:S01]  /*2fa80*/  STL.64 [R1+0x1e0], R36 ;  /* 0x0001e02401007387 */ /* 0x0003e20000100a00 */
[----:B------:R3:W-:Y:S03]  /*2fa90*/  STL.64 [R1+0x1e8], R38 ;  /* 0x0001e82601007387 */ /* 0x0007e60000100a00 */
[----:B-1----:R-:W4:Y:S01]  /*2faa0*/  LDL.LU.64 R36, [R1+0x6a0] ;  /* 0x0006a00001247983 */ /* 0x002f220000300a00 */
[----:B---3--:R-:W4:Y:S03]  /*2fab0*/  LDL.LU.64 R38, [R1+0x6a8] ;  /* 0x0006a80001267983 */ /* 0x008f260000300a00 */
[----:B0-----:R-:W-:Y:S01]  /*2fac0*/  STL.64 [R1+0x32a8], R14 ;  /* 0x0032a80e01007387 */ /* 0x001fe20000100a00 */
[----:B------:R0:W-:Y:S03]  /*2fad0*/  STL.64 [R1+0x32a0], R12 ;  /* 0x0032a00c01007387 */ /* 0x0001e60000100a00 */
[----:B0-----:R-:W3:Y:S01]  /*2fae0*/  LDL.LU.64 R12, [R1+0x680] ;  /* 0x00068000010c7983 */ /* 0x001ee20000300a00 */
[----:B------:R-:W3:Y:S01]  /*2faf0*/  LDL.LU.64 R14, [R1+0x688] ;  /* 0x00068800010e7983 */ /* 0x000ee20000300a00 */
[C---:B--2---:R-:W-:Y:S11]  /*2fb00*/  HMMA.16816.F32.BF16 R32, R44.reuse, R20, R32 ;  /* 0x000000142c20723c */ /* 0x044ff60000041820 */
[----:B------:R-:W-:Y:S11]  /*2fb10*/  @!UPT UIADD3 URZ, URZ, URZ, URZ ;  /* 0x0000003f3f3ff290 */ /* 0x000ff6000fffe03f */
[----:B------:R-:W-:Y:S01]  /*2fb20*/  @!UPT UIADD3 URZ, URZ, URZ, URZ ;  /* 0x0000003f3f3ff290 */ /* 0x000fe2000fffe03f */
[----:B------:R0:W-:Y:S01]  /*2fb30*/  STL.64 [R1+0x600], R32 ;  /* 0x0006002001007387 */ /* 0x0001e20000100a00 */
[----:B------:R1:W-:Y:S03]  /*2fb40*/  STL.64 [R1+0x608], R34 ;  /* 0x0006082201007387 */ /* 0x0003e60000100a00 */
[----:B0-----:R-:W2:Y:S01]  /*2fb50*/  LDL.LU.64 R32, [R1+0x530] ;  /* 0x0005300001207983 */ /* 0x001ea20000300a00 */
[----:B-1----:R-:W2:Y:S02]  /*2fb60*/  LDL.LU.64 R34, [R1+0x538] ;  /* 0x0005380001227983 */ /* 0x002ea40000300a00 */
[----:B------:R-:W-:Y:S02]  /*2fb70*/  STL.64 [R1+0x5f0], R40 ;  /* 0x0005f02801007387 */ /* 0x000fe40000100a00 */
[----:B------:R-:W-:Y:S01]  /*2fb80*/  STL.64 [R1+0x5f8], R42 ;  /* 0x0005f82a01007387 */ /* 0x000fe20000100a00 */
[----:B------:R0:W-:Y:S04]  /*2fb90*/  STL.64 [R1+0x3318], R56 ;  /* 0x0033183801007387 */ /* 0x0001e80000100a00 */
[----:B0-----:R-:W2:Y:S01]  /*2fba0*/  LDL.LU.64 R56, [R1+0x690] ;  /* 0x0006900001387983 */ /* 0x001ea20000300a00 */
[----:B------:R-:W2:Y:S01]  /*2fbb0*/  LDL.LU.64 R58, [R1+0x698] ;  /* 0x00069800013a7983 */ /* 0x000ea20000300a00 */
[C---:B----4-:R-:W-:Y:S01]  /*2fbc0*/  HMMA.16816.F32.BF16 R40, R44.reuse, R48, R36 ;  /* 0x000000302c28723c */ /* 0x050fe20000041824 */
[----:B------:R-:W4:Y:S01]  /*2fbd0*/  LDL.LU.64 R36, [R1+0x520] ;  /* 0x0005200001247983 */ /* 0x000f220000300a00 */
[----:B------:R-:W4:Y:S11]  /*2fbe0*/  LDL.LU.64 R38, [R1+0x528] ;  /* 0x0005280001267983 */ /* 0x000f360000300a00 */
[----:B------:R-:W-:Y:S10]  /*2fbf0*/  @!UPT UIADD3 URZ, URZ, URZ, URZ ;  /* 0x0000003f3f3ff290 */ /* 0x000ff4000fffe03f */
[----:B------:R0:W-:Y:S01]  /*2fc00*/  STL.64 [R1+0x5e0], R40 ;  /* 0x0005e02801007387 */ /* 0x0001e20000100a00 */
[----:B------:R1:W-:Y:S03]  /*2fc10*/  STL.64 [R1+0x5e8], R42 ;  /* 0x0005e82a01007387 */ /* 0x0003e60000100a00 */
[----:B0-----:R-:W3:Y:S01]  /*2fc20*/  LDL.LU.64 R40, [R1+0x510] ;  /* 0x0005100001287983 */ /* 0x001ee20000300a00 */
[----:B-1----:R-:W3:Y:S02]  /*2fc30*/  LDL.LU.64 R42, [R1+0x518] ;  /* 0x00051800012a7983 */ /* 0x002ee40000300a00 */
[----:B------:R-:W3:Y:S02]  /*2fc40*/  LDL.LU.64 R48, [R1+0x500] ;  /* 0x0005000001307983 */ /* 0x000ee40000300a00 */
        /* <DEDUP_REMOVED lines=8> */
[----:B------:R0:W-:Y:S02]  /*2fcd0*/  STL.64 [R1+0x3308], R52 ;  /* 0x0033083401007387 */ /* 0x0001e40000100a00 */
[----:B0-----:R-:W3:Y:S01]  /*2fce0*/  LDL.64 R52, [R1+0xa0] ;  /* 0x0000a00001347983 */ /* 0x001ee20000100a00 */
[C---:B------:R-:W-:Y:S08]  /*2fcf0*/  HMMA.16816.F32.BF16 R32, R44.reuse, R28, R32 ;  /* 0x0000001c2c20723c */ /* 0x040ff00000041820 */
[C---:B---3--:R-:W-:Y:S11]  /*2fd00*/  HMMA.16816.F32.BF16 R12, R44.reuse, R52, R12 ;  /* 0x000000342c0c723c */ /* 0x048ff6000004180c */
[----:B------:R-:W-:Y:S11]  /*2fd10*/  @!UPT UIADD3 URZ, URZ, URZ, URZ ;  /* 0x0000003f3f3ff290 */ /* 0x000ff6000fffe03f */
[----:B------:R-:W-:Y:S01]  /*2fd20*/  @!UPT UIADD3 URZ, URZ, URZ, URZ ;  /* 0x0000003f3f3ff290 */ /* 0x000fe2000fffe03f */
[----:B------:R0:W-:Y:S01]  /*2fd30*/  STL.64 [R1+0x5c0], R12 ;  /* 0x0005c00c01007387 */ /* 0x0001e20000100a00 */
[----:B------:R-:W-:Y:S02]  /*2fd40*/  STL.64 [R1+0x5c8], R14 ;  /* 0x0005c80e01007387 */ /* 0x000fe40000100a00 */
[----:B0-----:R-:W-:Y:S02]  /*2fd50*/  IMAD.MOV.U32 R13, RZ, RZ, R52 ;  /* 0x000000ffff0d7224 */ /* 0x001fe400078e0034 */
[----:B------:R-:W-:Y:S02]  /*2fd60*/  IMAD.MOV.U32 R12, RZ, RZ, R53 ;  /* 0x000000ffff0c7224 */ /* 0x000fe400078e0035 */
[----:B------:R-:W3:Y:S01]  /*2fd70*/  LDL.LU.64 R52, [R1+0xd70] ;  /* 0x000d700001347983 */ /* 0x000ee20000300a00 */
[----:B------:R-:W3:Y:S02]  /*2fd80*/  LDL.LU.64 R54, [R1+0xd78] ;  /* 0x000d780001367983 */ /* 0x000ee40000300a00 */
[----:B------:R0:W-:Y:S02]  /*2fd90*/  STL.64 [R1+0x5b0], R32 ;  /* 0x0005b02001007387 */ /* 0x0001e40000100a00 */
[----:B------:R-:W-:Y:S01]  /*2fda0*/  STL.64 [R1+0x5b8], R34 ;  /* 0x0005b82201007387 */ /* 0x000fe20000100a00 */
[----:B0-----:R-:W4:Y:S01]  /*2fdb0*/  LDL.LU.64 R32, [R1+0x3380] ;  /* 0x0033800001207983 */ /* 0x001f220000300a00 */
[----:B------:R-:W-:Y:S01]  /*2fdc0*/  HMMA.16816.F32.BF16 R8, R44, R8, R40 ;  /* 0x000000082c08723c */ /* 0x000fe20000041828 */
[----:B------:R-:W-:-:S02]  /*2fdd0*/  IMAD.MOV.U32 R15, RZ, RZ, R28 ;  /* 0x000000ffff0f7224 */ /* 0x000fc400078e001c */
[----:B------:R-:W-:Y:S01]  /*2fde0*/  IMAD.MOV.U32 R14, RZ, RZ, R29 ;  /* 0x000000ffff0e7224 */ /* 0x000fe200078e001d */
[----:B------:R-:W2:Y:S01]  /*2fdf0*/  LDL.LU R30, [R1+0x3378] ;  /* 0x00337800011e7983 */ /* 0x000ea20000300800 */
[----:B------:R-:W2:Y:S03]  /*2fe00*/  LDL.LU.64 R28, [R1+0x3370] ;  /* 0x00337000011c7983 */ /* 0x000ea60000300a00 */
[C---:B------:R-:W-:Y:S08]  /*2fe10*/  HMMA.16816.F32.BF16 R48, R44.reuse, R4, R48 ;  /* 0x000000042c30723c */ /* 0x040ff00000041830 */
[----:B----4-:R-:W-:Y:S01]  /*2fe20*/  HMMA.16816.F32.BF16 R36, R44, R32, R36 ;  /* 0x000000202c24723c */ /* 0x010fe20000041824 */
[----:B------:R-:W-:Y:S11]  /*2fe30*/  IMAD.MOV.U32 R31, RZ, RZ, R33 ;  /* 0x000000ffff1f7224 */ /* 0x000ff600078e0021 */
[----:B------:R-:W-:Y:S11]  /*2fe40*/  @!UPT UIADD3 URZ, URZ, URZ, URZ ;  /* 0x0000003f3f3ff290 */ /* 0x000ff6000fffe03f */
[----:B------:R-:W-:Y:S01]  /*2fe50*/  STL.64 [R1+0x5a0], R36 ;  /* 0x0005a02401007387 */ /* 0x000fe20000100a00 */
[----:B------:R0:W-:Y:S03]  /*2fe60*/  STL.64 [R1+0x5a8], R38 ;  /* 0x0005a82601007387 */ /* 0x0001e60000100a00 */
[----:B0-----:R-:W4:Y:S01]  /*2fe70*/  LDL.LU R38, [R1+0x3368] ;  /* 0x0033680001267983 */ /* 0x001f220000300800 */
[----:B------:R-:W2:Y:S02]  /*2fe80*/  LDL.LU.64 R36, [R1+0x3360] ;  /* 0x0033600001247983 */ /* 0x000ea40000300a00 */
[----:B------:R-:W-:Y:S02]  /*2fe90*/  IMAD.MOV.U32 R39, RZ, RZ, R32 ;  /* 0x000000ffff277224 */ /* 0x000fe400078e0020 */
[----:B------:R-:W2:Y:S01]  /*2fea0*/  LDL.LU.64 R34, [R1+0x3358] ;  /* 0x0033580001227983 */ /* 0x000ea20000300a00 */
[----:B------:R-:W2:Y:S01]  /*2feb0*/  LDL.LU.64 R32, [R1+0x3350] ;  /* 0x0033500001207983 */ /* 0x000ea20000300a00 */
[----:B------:R-:W2:Y:S02]  /*2fec0*/  LDL.LU.64 R42, [R1+0x3348] ;  /* 0x00334800012a7983 */ /* 0x000ea40000300a00 */
[----:B------:R-:W3:Y:S02]  /*2fed0*/  LDL.LU.64 R40, [R1+0x3340] ;  /* 0x0033400001287983 */ /* 0x000ee40000300a00 */
[----:B------:R-:W-:Y:S01]  /*2fee0*/  STL.64 [R1+0x590], R8 ;  /* 0x0005900801007387 */ /* 0x000fe20000100a00 */
[----:B------:R0:W-:Y:S04]  /*2fef0*/  STL.64 [R1+0x598], R10 ;  /* 0x0005980a01007387 */ /* 0x0001e80000100a00 */
[----:B0-----:R-:W2:Y:S01]  /*2ff00*/  LDL.LU.64 R10, [R1+0x3338] ;  /* 0x00333800010a7983 */ /* 0x001ea20000300a00 */
[----:B------:R-:W2:Y:S02]  /*2ff10*/  LDL.LU.64 R8, [R1+0x3330] ;  /* 0x0033300001087983 */ /* 0x000ea40000300a00 */
[----:B------:R-:W-:Y:S02]  /*2ff20*/  STL.64 [R1+0x580], R48 ;  /* 0x0005803001007387 */ /* 0x000fe40000100a00 */
[----:B------:R0:W-:Y:S02]  /*2ff30*/  STL.64 [R1+0x588], R50 ;  /* 0x0005883201007387 */ /* 0x0001e40000100a00 */
[----:B0-----:R-:W3:Y:S01]  /*2ff40*/  LDL.LU.64 R50, [R1+0x3328] ;  /* 0x0033280001327983 */ /* 0x001ee20000300a00 */
[----:B------:R-:W3:Y:S02]  /*2ff50*/  LDL.LU.64 R48, [R1+0x3320] ;  /* 0x0033200001307983 */ /* 0x000ee40000300a00 */
[----:B------:R-:W-:Y:S02]  /*2ff60*/  STL.64 [R1+0x32b8], R6 ;  /* 0x0032b80601007387 */ /* 0x000fe40000100a00 */
[----:B------:R0:W-:Y:S02]  /*2ff70*/  STL.64 [R1+0x32b0], R4 ;  /* 0x0032b00401007387 */ /* 0x0001e40000100a00 */
[----:B0-----:R-:W-:-:S02]  /*2ff80*/  IMAD.MOV.U32 R4, RZ, RZ, R39 ;  /* 0x000000ffff047224 */ /* 0x001fc400078e0027 */
[----:B------:R-:W-:-:S05]  /*2ff90*/  IMAD.MOV.U32 R5, RZ, RZ, R31 ;  /* 0x000000ffff057224 */ /* 0x000fca00078e001f */
[----:B------:R0:W-:Y:S02]  /*2ffa0*/  STL.64 [R1+0x32d0], R4 ;  /* 0x0032d00401007387 */ /* 0x0001e40000100a00 */
[----:B0-----:R-:W-:Y:S02]  /*2ffb0*/  IMAD.MOV.U32 R4, RZ, RZ, R15 ;  /* 0x000000ffff047224 */ /* 0x001fe400078e000f */
[----:B------:R-:W-:Y:S01]  /*2ffc0*/  IMAD.MOV.U32 R5, RZ, RZ, R14 ;  /* 0x000000ffff057224 */ /* 0x000fe200078e000e */
[----:B--2---:R-:W-:Y:S11]  /*2ffd0*/  HMMA.16816.F32.BF16 R44, R44, R8, R56 ;  /* 0x000000082c2c723c */ /* 0x004ff60000041838 */
[----:B------:R-:W-:Y:S11]  /*2ffe0*/  @!UPT UIADD3 URZ, URZ, URZ, URZ ;  /* 0x0000003f3f3ff290 */ /* 0x000ff6000fffe03f */
[----:B------:R-:W-:Y:S01]  /*2fff0*/  @!UPT UIADD3 URZ, URZ, URZ, URZ ;  /* 0x0000003f3f3ff290 */ /* 0x000fe2000fffe03f */
[----:B------:R-:W-:Y:S01]  /*30000*/  STL.64 [R1+0x1c0], R44 ;  /* 0x0001c02c01007387 */ /* 0x000fe20000100a00 */
[----:B------:R-:W-:Y:S02]  /*30010*/  STL.64 [R1+0x1c8], R46 ;  /* 0x0001c82e01007387 */ /* 0x000fe40000100a00 */
[----:B------:R-:W-:Y:S02]  /*30020*/  STL.64 [R1+0x32e8], R4 ;  /* 0x0032e80401007387 */ /* 0x000fe40000100a00 */
[----:B------:R-:W-:Y:S01]  /*30030*/  STL.64 [R1+0x32c8], R10 ;  /* 0x0032c80a01007387 */ /* 0x000fe20000100a00 */
[----:B------:R3:W-:Y:S02]  /*30040*/  STL.64 [R1+0x32c0], R8 ;  /* 0x0032c00801007387 */ /* 0x0007e40000100a00 */
[C---:B---3--:R-:W-:Y:S01]  /*30050*/  HMMA.16816.F32.BF16 R8, R48.reuse, R40, R52 ;  /* 0x000000283008723c */ /* 0x048fe20000041834 */
[----:B------:R-:W-:Y:S02]  /*30060*/  IMAD.MOV.U32 R4, RZ, RZ, R13 ;  /* 0x000000ffff047224 */ /* 0x000fe400078e000d */
[----:B------:R-:W-:Y:S11]  /*30070*/  IMAD.MOV.U32 R5, RZ, RZ, R12 ;  /* 0x000000ffff057224 */ /* 0x000ff600078e000c */
[----:B------:R-:W-:Y:S09]  /*30080*/  @!UPT UIADD3 URZ, URZ, URZ, URZ ;  /* 0x0000003f3f3ff290 */ /* 0x000ff2000fffe03f */
[----:B------:R0:W-:Y:S01]  /*30090*/  STL.64 [R1+0x400], R8 ;  /* 0x0004000801007387 */ /* 0x0001e20000100a00 */
[----:B------:R1:W-:Y:S02]  /*300a0*/  STL.64 [R1+0x408], R10 ;  /* 0x0004080a01007387 */ /* 0x0003e40000100a00 */
[----:B------:R-:W2:Y:S02]  /*300b0*/  LDL.LU.64 R44, [R1+0xd40] ;  /* 0x000d4000012c7983 */ /* 0x000ea40000300a00 */
[----:B------:R-:W2:Y:S01]  /*300c0*/  LDL.LU.64 R46, [R1+0xd48] ;  /* 0x000d4800012e7983 */ /* 0x000ea20000300a00 */
[----:B------:R-:W3:Y:S01]  /*300d0*/  LDL.LU.64 R12, [R1+0xb90] ;  /* 0x000b9000010c7983 */ /* 0x000ee20000300a00 */
[----:B------:R-:W3:Y:S03]  /*300e0*/  LDL.LU.64 R14, [R1+0xb98] ;  /* 0x000b9800010e7983 */ /* 0x000ee60000300a00 */
[----:B0-----:R-:W2:Y:S01]  /*300f0*/  LDL.LU.64 R8, [R1+0xb50] ;  /* 0x000b500001087983 */ /* 0x001ea20000300a00 */
[----:B-1----:R-:W2:Y:S02]  /*30100*/  LDL.LU.64 R10, [R1+0xb58] ;  /* 0x000b5800010a7983 */ /* 0x002ea40000300a00 */
[----:B------:R-:W2:Y:S02]  /*30110*/  LDL.64 R52, [R1+0xc0] ;  /* 0x0000c00001347983 */ /* 0x000ea40000100a00 */
[----:B--2---:R0:W-:Y:S04]  /*30120*/  STL.64 [R1+0x3310], R52 ;  /* 0x0033103401007387 */ /* 0x0041e80000100a00 */
[----:B0-----:R-:W2:Y:S01]  /*30130*/  LDL.LU.64 R52, [R1+0xd50] ;  /* 0x000d500001347983 */ /* 0x001ea20000300a00 */
[----:B------:R-:W2:Y:S02]  /*30140*/  LDL.LU.64 R54, [R1+0xd58] ;  /* 0x000d580001367983 */ /* 0x000ea40000300a00 */
[----:B------:R0:W-:Y:S02]  /*30150*/  STL.64 [R1+0x3300], R4 ;  /* 0x0033000401007387 */ /* 0x0001e40000100a00 */
[----:B0-----:R-:W2:Y:S01]  /*30160*/  LDL.LU.64 R4, [R1+0xd60] ;  /* 0x000d600001047983 */ /* 0x001ea20000300a00 */
[----:B------:R-:W2:Y:S02]  /*30170*/  LDL.LU.64 R6, [R1+0xd68] ;  /* 0x000d680001067983 */ /* 0x000ea40000300a00 */
[----:B------:R-:W-:Y:S02]  /*30180*/  STL.64 [R1+0x32e0], R42 ;  /* 0x0032e02a01007387 */ /* 0x000fe40000100a00 */
[----:B------:R-:W-:Y:S01]  /*30190*/  STL.64 [R1+0x32d8], R40 ;  /* 0x0032d82801007387 */ /* 0x000fe20000100a00 */
[----:B----4-:R-:W-:Y:S04]  /*301a0*/  STL [R1+0x3298], R38 ;  /* 0x0032982601007387 */ /* 0x010fe80000100800 */
[----:B------:R-:W0:Y:S01]  /*301b0*/  S2R R59, SR_TID.X ;  /* 0x00000000003b7919 */ /* 0x000e220000002100 */
[----:B---3--:R-:W-:Y:S01]  /*301c0*/  HMMA.16816.F32.BF16 R12, R48, R24, R12 ;  /* 0x00000018300c723c */ /* 0x008fe2000004180c */
[----:B0-----:R-:W-:-:S05]  /*301d0*/  LOP3.LUT R58, R59, 0x7, RZ, 0xc0, !PT ;  /* 0x000000073b3a7812 */ /* 0x001fca00078ec0ff */
[----:B------:R-:W-:Y:S02]  /*301e0*/  IMAD R58, R58, 0x110, RZ ;  /* 0x000001103a3a7824 */ /* 0x000fe400078e02ff */
[C---:B--2---:R-:W-:Y:S11]  /*301f0*/  HMMA.16816.F32.BF16 R4, R48.reuse, R36, R4 ;  /* 0x000000243004723c */ /* 0x044ff60000041804 */
[----:B------:R-:W-:Y:S11]  /*30200*/  @!UPT UIADD3 URZ, URZ, URZ, URZ ;  /* 0x0000003f3f3ff290 */ /* 0x000ff6000fffe03f */
[----:B------:R-:W-:Y:S01]  /*30210*/  @!UPT UIADD3 URZ, URZ, URZ, URZ ;  /* 0x0000003f3f3ff290 */ /* 0x000fe2000fffe03f */
[----:B------:R-:W-:Y:S01]  /*30220*/  STL.64 [R1+0x3f0], R4 ;  /* 0x0003f00401007387 */ /* 0x000fe20000100a00 */
[----:B------:R0:W-:Y:S02]  /*30230*/  STL.64 [R1+0x3f8], R6 ;  /* 0x0003f80601007387 */ /* 0x0001e40000100a00 */
[C---:B0-----:R-:W-:Y:S01]  /*30240*/  HMMA.16816.F32.BF16 R4, R48.reuse, R32, R52 ;  /* 0x000000203004723c */ /* 0x041fe20000041834 */
[----:B------:R-:W-:Y:S11]  /*30250*/  STL.64 [R1+0x3290], R36 ;  /* 0x0032902401007387 */ /* 0x000ff60000100a00 */
[----:B------:R-:W-:Y:S11]  /*30260*/  @!UPT UIADD3 URZ, URZ, URZ, URZ ;  /* 0x0000003f3f3ff290 */ /* 0x000ff6000fffe03f */
[----:B------:R-:W-:Y:S01]  /*30270*/  STL.64 [R1+0x3e0], R4 ;  /* 0x0003e00401007387 */ /* 0x000fe20000100a00 */
[----:B------:R-:W-:Y:S02]  /*30280*/  STL.64 [R1+0x3e8], R6 ;  /* 0x0003e80601007387 */ /* 0x000fe40000100a00 */
[----:B------:R-:W-:Y:S02]  /*30290*/  STL.64 [R1+0x32f8], R34 ;  /* 0x0032f82201007387 */ /* 0x000fe40000100a00 */
[----:B------:R0:W-:Y:S02]  /*302a0*/  STL.64 [R1+0x32f0], R32 ;  /* 0x0032f02001007387 */ /* 0x0001e40000100a00 */
[----:B0-----:R-:W-:Y:S01]  /*302b0*/  HMMA.16816.F32.BF16 R32, R48, R28, R44 ;  /* 0x0000001c3020723c */ /* 0x001fe2000004182c */
[C---:B------:R-:W-:Y:S02]  /*302c0*/  IMAD.SHL.U32 R55, R59.reuse, 0x2, RZ ;  /* 0x000000023b377824 */ /* 0x040fe400078e00ff */
[----:B------:R-:W-:-:S03]  /*302d0*/  IMAD.SHL.U32 R59, R59, 0x80, RZ ;  /* 0x000000803b3b7824 */ /* 0x000fc600078e00ff */
[----:B------:R-:W-:-:S04]  /*302e0*/  LOP3.LUT R31, R58, 0x10, R55, 0x78, !PT ;  /* 0x000000103a1f7812 */ /* 0x000fc800078e7837 */
[----:B------:R-:W-:Y:S11]  /*302f0*/  LOP3.LUT R31, R31, 0x800, R59, 0xf8, !PT ;  /* 0x000008001f1f7812 */ /* 0x000ff600078ef83b */
[----:B------:R-:W-:Y:S02]  /*30300*/  @!UPT UIADD3 URZ, URZ, URZ, URZ ;  /* 0x0000003f3f3ff290 */ /* 0x000fe4000fffe03f */
[----:B------:R-:W-:Y:S01]  /*30310*/  STL.64 [R1+0x3d0], R32 ;  /* 0x0003d02001007387 */ /* 0x000fe20000100a00 */
[----:B------:R-:W-:Y:S02]  /*30320*/  STL.64 [R1+0x3d8], R34 ;  /* 0x0003d82201007387 */ /* 0x000fe40000100a00 */
[----:B------:R-:W2:Y:S02]  /*30330*/  LDL.LU.64 R56, [R1+0xb80] ;  /* 0x000b800001387983 */ /* 0x000ea40000300a00 */
[----:B------:R-:W-:Y:S01]  /*30340*/  STL.64 [R1+0x3c0], R12 ;  /* 0x0003c00c01007387 */ /* 0x000fe20000100a00 */
[----:B------:R-:W-:Y:S01]  /*30350*/  STL.64 [R1+0x3c8], R14 ;  /* 0x0003c80e01007387 */ /* 0x000fe20000100a00 */
[----:B------:R-:W2:Y:S01]  /*30360*/  LDL.LU.64 R58, [R1+0xb88] ;  /* 0x000b8800013a7983 */ /* 0x000ea20000300a00 */
[----:B------:R-:W-:Y:S01]  /*30370*/  LOP3.LUT R31, R31, 0x40, RZ, 0x3c, !PT ;  /* 0x000000401f1f7812 */ /* 0x000fe200078e3cff */
[C---:B------:R-:W-:Y:S04]  /*30380*/  HMMA.16816.F32.BF16 R4, R48.reuse, R16, R8 ;  /* 0x000000103004723c */ /* 0x040fe80000041808 */
[----:B------:R-:W0:Y:S11]  /*30390*/  LDSM.16.MT88.4 R44, [R31] ;  /* 0x000000001f2c783b */ /* 0x000e360000004200 */
[----:B------:R-:W-:Y:S08]  /*303a0*/  @!UPT UIADD3 URZ, URZ, URZ, URZ ;  /* 0x0000003f3f3ff290 */ /* 0x000ff0000fffe03f */
[----:B------:R1:W-:Y:S01]  /*303b0*/  STL.64 [R1+0x3b0], R4 ;  /* 0x0003b00401007387 */ /* 0x0003e20000100a00 */
[----:B------:R3:W-:Y:S02]  /*303c0*/  STL.64 [R1+0x3b8], R6 ;  /* 0x0003b80601007387 */ /* 0x0007e40000100a00 */
[----:B------:R-:W4:Y:S02]  /*303d0*/  LDL.LU.64 R52, [R1+0xb70] ;  /* 0x000b700001347983 */ /* 0x000f240000300a00 */
[----:B------:R-:W4:Y:S01]  /*303e0*/  LDL.LU.64 R54, [R1+0xb78] ;  /* 0x000b780001367983 */ /* 0x000f220000300a00 */
[----:B------:R-:W4:Y:S01]  /*303f0*/  LDL.LU.64 R36, [R1+0x980] ;  /* 0x0009800001247983 */ /* 0x000f220000300a00 */
[----:B------:R-:W4:Y:S03]  /*30400*/  LDL.LU.64 R38, [R1+0x988] ;  /* 0x0009880001267983 */ /* 0x000f260000300a00 */
[----:B-1----:R-:W4:Y:S01]  /*30410*/  LDL.LU.64 R4, [R1+0x970] ;  /* 0x0009700001047983 */ /* 0x002f220000300a00 */
[----:B---3--:R-:W3:Y:S02]  /*30420*/  LDL.LU.64 R6, [R1+0x978] ;  /* 0x0009780001067983 */ /* 0x008ee40000300a00 */
[----:B------:R-:W3:Y:S02]  /*30430*/  LDL.LU.64 R32, [R1+0x6c0] ;  /* 0x0006c00001207983 */ /* 0x000ee40000300a00 */
[----:B------:R-:W3:Y:S01]  /*30440*/  LDL.LU.64 R34, [R1+0x6c8] ;  /* 0x0006c80001227983 */ /* 0x000ee20000300a00 */
[----:B------:R-:W3:Y:S01]  /*30450*/  LDL.LU.64 R40, [R1+0x6b0] ;  /* 0x0006b00001287983 */ /* 0x000ee20000300a00 */
[----:B------:R-:W3:Y:S02]  /*30460*/  LDL.LU.64 R42, [R1+0x6b8] ;  /* 0x0006b800012a7983 */ /* 0x000ee40000300a00 */
[----:B------:R-:W3:Y:S02]  /*30470*/  LDL.LU.64 R8, [R1+0x660] ;  /* 0x0006600001087983 */ /* 0x000ee40000300a00 */
[----:B------:R-:W3:Y:S01]  /*30480*/  LDL.LU.64 R10, [R1+0x668] ;  /* 0x00066800010a7983 */ /* 0x000ee20000300a00 */
[----:B------:R-:W3:Y:S01]  /*30490*/  LDL.LU.64 R12, [R1+0x640] ;  /* 0x00064000010c7983 */ /* 0x000ee20000300a00 */
[----:B------:R-:W3:Y:S02]  /*304a0*/  LDL.LU.64 R14, [R1+0x648] ;  /* 0x00064800010e7983 */ /* 0x000ee40000300a00 */
[----:B0-----:R-:W-:Y:S02]  /*304b0*/  STL.64 [R1+0x3210], R46 ;  /* 0x0032102e01007387 */ /* 0x001fe40000100a00 */
[----:B------:R0:W-:Y:S02]  /*304c0*/  STL.64 [R1+0x3208], R44 ;  /* 0x0032082c01007387 */ /* 0x0001e40000100a00 */
[----:B0-----:R-:W3:Y:S01]  /*304d0*/  LDL.64 R44, [R1+0x70] ;  /* 0x00007000012c7983 */ /* 0x001ee20000100a00 */
[C---:B--2---:R-:W-:Y:S11]  /*304e0*/  HMMA.16816.F32.BF16 R56, R48.reuse, R20, R56 ;  /* 0x000000143038723c */ /* 0x044ff60000041838 */
[----:B------:R-:W-:Y:S11]  /*304f0*/  @!UPT UIADD3 URZ, URZ, URZ, URZ ;  /* 0x0000003f3f3ff290 */ /* 0x000ff6000fffe03f */
[----:B------:R-:W-:Y:S01]  /*30500*/  @!UPT UIADD3 URZ, URZ, URZ, URZ ;  /* 0x0000003f3f3ff290 */ /* 0x000fe2000fffe03f */
[----:B------:R0:W-:Y:S01]  /*30510*/  STL.64 [R1+0x710], R56 ;  /* 0x0007103801007387 */ /* 0x0001e20000100a00 */
[----:B------:R-:W-:Y:S03]  /*30520*/  STL.64 [R1+0x718], R58 ;  /* 0x0007183a01007387 */ /* 0x000fe60000100a00 */
[----:B0-----:R-:W4:Y:S02]  /*30530*/  LDL.LU.64 R56, [R1+0x3318] ;  /* 0x0033180001387983 */ /* 0x001f240000300a00 */
[C---:B----4-:R-:W-:Y:S11]  /*30540*/  HMMA.16816.F32.BF16 R52, R48.reuse, R56, R52 ;  /* 0x000000383034723c */ /* 0x050ff60000041834 */
[----:B------:R-:W-:Y:S11]  /*30550*/  @!UPT UIADD3 URZ, URZ, URZ, URZ ;  /* 0x0000003f3f3ff290 */ /* 0x000ff6000fffe03f */
[----:B------:R-:W-:Y:S01]  /*30560*/  @!UPT UIADD3 URZ, URZ, URZ, URZ ;  /* 0x0000003f3f3ff290 */ /* 0x000fe2000fffe03f */
[----:B------:R0:W-:Y:S01]  /*30570*/  STL.64 [R1+0x700], R52 ;  /* 0x0007003401007387 */ /* 0x0001e20000100a00 */
[----:B------:R-:W-:Y:S03]  /*30580*/  STL.64 [R1+0x708], R54 ;  /* 0x0007083601007387 */ /* 0x000fe60000100a00 */
[----:B0-----:R-:W2:Y:S02]  /*30590*/  LDL.LU.64 R52, [R1+0x3310] ;  /* 0x0033100001347983 */ /* 0x001ea40000300a00 */
[C---:B--2---:R-:W-:Y:S11]  /*305a0*/  HMMA.16816.F32.BF16 R36, R48.reuse, R52, R36 ;  /* 0x000000343024723c */ /* 0x044ff60000041824 */
[----:B------:R-:W-:Y:S11]  /*305b0*/  @!UPT UIADD3 URZ, URZ, URZ, URZ ;  /* 0x0000003f3f3ff290 */ /* 0x000ff6000fffe03f */
[----:B------:R-:W-:Y:S01]  /*305c0*/  @!UPT UIADD3 URZ, URZ, URZ, URZ ;  /* 0x0000003f3f3ff290 */ /* 0x000fe2000fffe03f */
[----:B------:R0:W-:Y:S01]  /*305d0*/  STL.64 [R1+0x6f0], R36 ;  /* 0x0006f02401007387 */ /* 0x0001e20000100a00 */
[----:B------:R-:W-:Y:S02]  /*305e0*/  STL.64 [R1+0x6f8], R38 ;  /* 0x0006f82601007387 */ /* 0x000fe40000100a00 */
[----:B0-----:R-:W-:Y:S02]  /*305f0*/  IMAD.MOV.U32 R37, RZ, RZ, R52 ;  /* 0x000000ffff257224 */ /* 0x001fe400078e0034 */
[----:B------:R-:W-:Y:S02]  /*30600*/  IMAD.MOV.U32 R36, RZ, RZ, R53 ;  /* 0x000000ffff247224 */ /* 0x000fe400078e0035 */
[----:B------:R-:W3:Y:S02]  /*30610*/  LDL.LU.64 R52, [R1+0x3308] ;  /* 0x0033080001347983 */ /* 0x000ee40000300a00 */
[C---:B---3--:R-:W-:Y:S11]  /*30620*/  HMMA.16816.F32.BF16 R4, R48.reuse, R52, R4 ;  /* 0x000000343004723c */ /* 0x048ff60000041804 */
[----:B------:R-:W-:Y:S11]  /*30630*/  @!UPT UIADD3 URZ, URZ, URZ, URZ ;  /* 0x0000003f3f3ff290 */ /* 0x000ff6000fffe03f */
[----:B------:R-:W-:Y:S01]  /*30640*/  @!UPT UIADD3 URZ, URZ, URZ, URZ ;  /* 0x0000003f3f3ff290 */ /* 0x000fe2000fffe03f */
[----:B------:R0:W-:Y:S01]  /*30650*/  STL.64 [R1+0x6e0], R4 ;  /* 0x0006e00401007387 */ /* 0x0001e20000100a00 */
[----:B------:R-:W-:Y:S03]  /*30660*/  STL.64 [R1+0x6e8], R6 ;  /* 0x0006e80601007387 */ /* 0x000fe60000100a00 */
[----:B0-----:R-:W2:Y:S01]  /*30670*/  LDL.LU.64 R4, [R1+0x3300] ;  /* 0x0033000001047983 */ /* 0x001ea20000300a00 */
[----:B------:R0:W-:Y:S03]  /*30680*/  STL.64 [R1+0x3270], R52 ;  /* 0x0032703401007387 */ /* 0x0001e60000100a00 */
[----:B0-----:R-:W3:Y:S01]  /*30690*/  LDL.LU.64 R52, [R1+0x650] ;  /* 0x0006500001347983 */ /* 0x001ee20000300a00 */
[----:B------:R-:W3:Y:S01]  /*306a0*/  LDL.LU.64 R54, [R1+0x658] ;  /* 0x0006580001367983 */ /* 0x000ee20000300a00 */
[C---:B--2---:R-:W-:Y:S02]  /*306b0*/  HMMA.16816.F32.BF16 R4, R48.reuse, R4, R32 ;  /* 0x000000043004723c */ /* 0x044fe40000041820 */
[----:B------:R-:W2:Y:S01]  /*306c0*/  LDL.LU.64 R34, [R1+0x32f8] ;  /* 0x0032f80001227983 */ /* 0x000ea20000300a00 */
[----:B------:R-:W4:Y:S11]  /*306d0*/  LDL.LU.64 R32, [R1+0x32f0] ;  /* 0x0032f00001207983 */ /* 0x000f360000300a00 */
[----:B------:R-:W-:Y:S09]  /*306e0*/  @!UPT UIADD3 URZ, URZ, URZ, URZ ;  /* 0x0000003f3f3ff290 */ /* 0x000ff2000fffe03f */
[----:B------:R0:W-:Y:S01]  /*306f0*/  STL.64 [R1+0x6d0], R4 ;  /* 0x0006d00401007387 */ /* 0x0001e20000100a00 */
[----:B------:R1:W-:Y:S03]  /*30700*/  STL.64 [R1+0x6d8], R6 ;  /* 0x0006d80601007387 */ /* 0x0003e60000100a00 */
[----:B0-----:R-:W1:Y:S02]  /*30710*/  LDL.LU.64 R4, [R1+0x32e8] ;  /* 0x0032e80001047983 */ /* 0x001e640000300a00 */
[C---:B-1----:R-:W-:Y:S02]  /*30720*/  HMMA.16816.F32.BF16 R4, R48.reuse, R4, R40 ;  /* 0x000000043004723c */ /* 0x042fe40000041828 */
[----:B------:R-:W2:Y:S01]  /*30730*/  LDL.LU.64 R42, [R1+0x32e0] ;  /* 0x0032e000012a7983 */ /* 0x000ea20000300a00 */
[----:B------:R-:W2:Y:S11]  /*30740*/  LDL.LU.64 R40, [R1+0x32d8] ;  /* 0x0032d80001287983 */ /* 0x000eb60000300a00 */
        /* <DEDUP_REMOVED lines=8> */
[----:B------:R-:W-:Y:S01]  /*307d0*/  STL.64 [R1+0x6b0], R4 ;  /* 0x0006b00401007387 */ /* 0x000fe20000100a00 */
[----:B------:R0:W-:Y:S03]  /*307e0*/  STL.64 [R1+0x6b8], R6 ;  /* 0x0006b80601007387 */ /* 0x0001e60000100a00 */
[----:B0-----:R-:W2:Y:S01]  /*307f0*/  LDL.LU.64 R6, [R1+0x32b8] ;  /* 0x0032b80001067983 */ /* 0x001ea20000300a00 */
[----:B------:R-:W2:Y:S01]  /*30800*/  LDL.LU.64 R4, [R1+0x32b0] ;  /* 0x0032b00001047983 */ /* 0x000ea20000300a00 */
[C---:B---3--:R-:W-:Y:S01]  /*30810*/  HMMA.16816.F32.BF16 R52, R48.reuse, R44, R52 ;  /* 0x0000002c3034723c */ /* 0x048fe20000041834 */
[----:B------:R-:W-:Y:S02]  /*30820*/  IMAD.MOV.U32 R39, RZ, RZ, R44 ;  /* 0x000000ffff277224 */ /* 0x000fe400078e002c */
[----:B------:R-:W-:Y:S11]  /*30830*/  IMAD.MOV.U32 R38, RZ, RZ, R45 ;  /* 0x000000ffff267224 */ /* 0x000ff600078e002d */
[----:B------:R-:W-:Y:S09]  /*30840*/  @!UPT UIADD3 URZ, URZ, URZ, URZ ;  /* 0x0000003f3f3ff290 */ /* 0x000ff2000fffe03f */
[----:B------:R0:W-:Y:S01]  /*30850*/  STL.64 [R1+0x6a0], R52 ;  /* 0x0006a03401007387 */ /* 0x0001e20000100a00 */
[----:B------:R-:W-:Y:S02]  /*30860*/  STL.64 [R1+0x6a8], R54 ;  /* 0x0006a83601007387 */ /* 0x000fe40000100a00 */
[----:B0-----:R-:W-:Y:S02]  /*30870*/  IMAD.MOV.U32 R52, RZ, RZ, R37 ;  /* 0x000000ffff347224 */ /* 0x001fe400078e0025 */
[----:B------:R-:W-:Y:S01]  /*30880*/  IMAD.MOV.U32 R53, RZ, RZ, R36 ;  /* 0x000000ffff357224 */ /* 0x000fe200078e0024 */
[C---:B--2---:R-:W-:Y:S01]  /*30890*/  HMMA.16816.F32.BF16 R44, R48.reuse, R4, R12 ;  /* 0x00000004302c723c */ /* 0x044fe2000004180c */
[----:B------:R-:W2:Y:S01]  /*308a0*/  LDL.LU.64 R12, [R1+0x270] ;  /* 0x00027000010c7983 */ /* 0x000ea20000300a00 */
[----:B------:R-:W2:Y:S11]  /*308b0*/  LDL.LU.64 R14, [R1+0x278] ;  /* 0x00027800010e7983 */ /* 0x000eb60000300a00 */
[----:B------:R-:W-:Y:S10]  /*308c0*/  @!UPT UIADD3 URZ, URZ, URZ, URZ ;  /* 0x0000003f3f3ff290 */ /* 0x000ff4000fffe03f */
[----:B------:R-:W-:Y:S01]  /*308d0*/  STL.64 [R1+0x690], R44 ;  /* 0x0006902c01007387 */ /* 0x000fe20000100a00 */
[----:B------:R-:W-:Y:S02]  /*308e0*/  STL.64 [R1+0x698], R46 ;  /* 0x0006982e01007387 */ /* 0x000fe40000100a00 */
[----:B------:R-:W-:Y:S02]  /*308f0*/  STL.64 [R1+0x3220], R6 ;  /* 0x0032200601007387 */ /* 0x000fe40000100a00 */
[----:B------:R0:W-:Y:S01]  /*30900*/  STL.64 [R1+0x3218], R4 ;  /* 0x0032180401007387 */ /* 0x0001e20000100a00 */
[----:B------:R-:W3:Y:S01]  /*30910*/  LDL.LU.64 R36, [R1+0xc70] ;  /* 0x000c700001247983 */ /* 0x000ee20000300a00 */
[----:B0-----:R-:W-:Y:S02]  /*30920*/  IMAD.MOV.U32 R4, RZ, RZ, R39 ;  /* 0x000000ffff047224 */ /* 0x001fe400078e0027 */
[----:B------:R-:W-:Y:S02]  /*30930*/  IMAD.MOV.U32 R5, RZ, RZ, R38 ;  /* 0x000000ffff057224 */ /* 0x000fe400078e0026 */
[----:B------:R-:W3:Y:S01]  /*30940*/  LDL.LU.64 R38, [R1+0xc78] ;  /* 0x000c780001267983 */ /* 0x000ee20000300a00 */
[----:B------:R-:W2:Y:S02]  /*30950*/  LDL.LU.64 R44, [R1+0xa10] ;  /* 0x000a1000012c7983 */ /* 0x000ea40000300a00 */
[----:B------:R-:W2:Y:S02]  /*30960*/  LDL.LU.64 R46, [R1+0xa18] ;  /* 0x000a1800012e7983 */ /* 0x000ea40000300a00 */
[----:B------:R0:W-:Y:S02]  /*30970*/  STL.64 [R1+0x3288], R52 ;  /* 0x0032883401007387 */ /* 0x0001e40000100a00 */
[----:B0-----:R-:W2:Y:S01]  /*30980*/  LDL.LU.64 R52, [R1+0xa40] ;  /* 0x000a400001347983 */ /* 0x001ea20000300a00 */
[----:B------:R-:W2:Y:S02]  /*30990*/  LDL.LU.64 R54, [R1+0xa48] ;  /* 0x000a480001367983 */ /* 0x000ea40000300a00 */
[----:B------:R0:W-:Y:S02]  /*309a0*/  STL.64 [R1+0x3238], R4 ;  /* 0x0032380401007387 */ /* 0x0001e40000100a00 */
[----:B0-----:R-:W2:Y:S04]  /*309b0*/  LDL.64 R4, [R1+0x80] ;  /* 0x0000800001047983 */ /* 0x001ea80000100a00 */
[----:B--2---:R0:W-:Y:S04]  /*309c0*/  STL.64 [R1+0x3250], R4 ;  /* 0x0032500401007387 */ /* 0x0041e80000100a00 */
[----:B0-----:R-:W2:Y:S01]  /*309d0*/  LDL.64 R4, [R1+0x90] ;  /* 0x0000900001047983 */ /* 0x001ea20000100a00 */
[----:B------:R-:W-:Y:S03]  /*309e0*/  HMMA.16816.F32.BF16 R48, R48, R8, R12 ;  /* 0x000000083030723c */ /* 0x000fe6000004180c */
[----:B--2---:R0:W-:Y:S04]  /*309f0*/  STL.64 [R1+0x3258], R4 ;  /* 0x0032580401007387 */ /* 0x0041e80000100a00 */
[----:B0-----:R-:W2:Y:S01]  /*30a00*/  LDL.LU.64 R4, [R1+0xc40] ;  /* 0x000c400001047983 */ /* 0x001ea20000300a00 */
[----:B------:R-:W2:Y:S02]  /*30a10*/  LDL.LU.64 R6, [R1+0xc48] ;  /* 0x000c480001067983 */ /* 0x000ea40000300a00 */
[----:B------:R-:W3:Y:S02]  /*30a20*/  LDL.LU.64 R14, [R1+0x32a8] ;  /* 0x0032a800010e7983 */ /* 0x000ee40000300a00 */
[----:B------:R-:W3:Y:S11]  /*30a30*/  LDL.LU.64 R12, [R1+0x32a0] ;  /* 0x0032a000010c7983 */ /* 0x000ef60000300a00 */
[----:B------:R0:W-:Y:S01]  /*30a40*/  STL.64 [R1+0x3a0], R48 ;  /* 0x0003a03001007387 */ /* 0x0001e20000100a00 */
[----:B------:R1:W-:Y:S03]  /*30a50*/  STL.64 [R1+0x3a8], R50 ;  /* 0x0003a83201007387 */ /* 0x0003e60000100a00 */
[----:B0-----:R-:W4:Y:S01]  /*30a60*/  LDL.LU.64 R48, [R1+0xc50] ;  /* 0x000c500001307983 */ /* 0x001f220000300a00 */
[----:B-1----:R-:W4:Y:S02]  /*30a70*/  LDL.LU.64 R50, [R1+0xc58] ;  /* 0x000c580001327983 */ /* 0x002f240000300a00 */
        /* <DEDUP_REMOVED lines=10> */
[----:B------:R-:W2:Y:S02]  /*30b20*/  LDL.LU.64 R36, [R1+0x3290] ;  /* 0x0032900001247983 */ /* 0x000ea40000300a00 */
[----:B------:R-:W-:Y:S02]  /*30b30*/  STL.64 [R1+0x3248], R42 ;  /* 0x0032482a01007387 */ /* 0x000fe40000100a00 */
[----:B------:R-:W-:Y:S01]  /*30b40*/  STL.64 [R1+0x3240], R40 ;  /* 0x0032402801007387 */ /* 0x000fe20000100a00 */
[C---:B--2---:R-:W-:Y:S01]  /*30b50*/  HMMA.16816.F32.BF16 R8, R12.reuse, R36, R8 ;  /* 0x000000240c08723c */ /* 0x044fe20000041808 */
[----:B---3--:R-:W-:Y:S01]  /*30b60*/  STL [R1+0x3268], R38 ;  /* 0x0032682601007387 */ /* 0x008fe20000100800 */
[----:B------:R4:W-:Y:S06]  /*30b70*/  STL.64 [R1+0x3260], R36 ;  /* 0x0032602401007387 */ /* 0x0009ec0000100a00 */
[C---:B----4-:R-:W-:Y:S01]  /*30b80*/  HMMA.16816.F32.BF16 R36, R12.reuse, R32, R48 ;  /* 0x000000200c24723c */ /* 0x050fe20000041830 */
[----:B------:R-:W0:Y:S11]  /*30b90*/  LDSM.16.MT88.4 R48, [R31+0x80] ;  /* 0x000080001f30783b */ /* 0x000e360000004200 */
[----:B------:R-:W-:Y:S03]  /*30ba0*/  @!UPT UIADD3 URZ, URZ, URZ, URZ ;  /* 0x0000003f3f3ff290 */ /* 0x000fe6000fffe03f */
[----:B------:R1:W-:Y:S01]  /*30bb0*/  STL.64 [R1+0x1a0], R8 ;  /* 0x0001a00801007387 */ /* 0x0003e20000100a00 */
[----:B------:R2:W-:Y:S03]  /*30bc0*/  STL.64 [R1+0x1a8], R10 ;  /* 0x0001a80a01007387 */ /* 0x0005e60000100a00 */
[----:B-1----:R-:W3:Y:S01]  /*30bd0*/  LDL.LU.64 R8, [R1+0xa30] ;  /* 0x000a300001087983 */ /* 0x002ee20000300a00 */
[----:B--2---:R-:W3:Y:S03]  /*30be0*/  LDL.LU.64 R10, [R1+0xa38] ;  /* 0x000a3800010a7983 */ /* 0x004ee60000300a00 */
[----:B------:R-:W-:Y:S02]  /*30bf0*/  STL.64 [R1+0x190], R36 ;  /* 0x0001902401007387 */ /* 0x000fe40000100a00 */
[----:B------:R1:W-:Y:S01]  /*30c00*/  STL.64 [R1+0x198], R38 ;  /* 0x0001982601007387 */ /* 0x0003e20000100a00 */
[----:B------:R-:W-:Y:S01]  /*30c10*/  STL.64 [R1+0x3280], R34 ;  /* 0x0032802201007387 */ /* 0x000fe20000100a00 */
[----:B------:R2:W-:Y:S01]  /*30c20*/  STL.64 [R1+0x3278], R32 ;  /* 0x0032782001007387 */ /* 0x0005e20000100a00 */
[C---:B-1----:R-:W-:Y:S08]  /*30c30*/  HMMA.16816.F32.BF16 R36, R12.reuse, R28, R4 ;  /* 0x0000001c0c24723c */ /* 0x042ff00000041804 */
[C---:B--2---:R-:W-:Y:S11]  /*30c40*/  HMMA.16816.F32.BF16 R32, R12.reuse, R24, R52 ;  /* 0x000000180c20723c */ /* 0x044ff60000041834 */
[----:B------:R-:W-:Y:S04]  /*30c50*/  @!UPT UIADD3 URZ, URZ, URZ, URZ ;  /* 0x0000003f3f3ff290 */ /* 0x000fe8000fffe03f */
[----:B------:R-:W-:Y:S01]  /*30c60*/  STL.64 [R1+0x180], R36 ;  /* 0x0001802401007387 */ /* 0x000fe20000100a00 */
[----:B------:R-:W-:Y:S02]  /*30c70*/  STL.64 [R1+0x188], R38 ;  /* 0x0001882601007387 */ /* 0x000fe40000100a00 */
[----:B------:R-:W2:Y:S05]  /*30c80*/  LDL.LU.64 R52, [R1+0xa20] ;  /* 0x000a200001347983 */ /* 0x000eaa0000300a00 */
[----:B------:R1:W-:Y:S01]  /*30c90*/  STL.64 [R1+0x170], R32 ;  /* 0x0001702001007387 */ /* 0x0003e20000100a00 */
[----:B------:R4:W-:Y:S01]  /*30ca0*/  STL.64 [R1+0x178], R34 ;  /* 0x0001782201007387 */ /* 0x0009e20000100a00 */
[----:B------:R-:W2:Y:S01]  /*30cb0*/  LDL.LU.64 R54, [R1+0xa28] ;  /* 0x000a280001367983 */ /* 0x000ea20000300a00 */
[C---:B------:R-:W-:Y:S11]  /*30cc0*/  HMMA.16816.F32.BF16 R4, R12.reuse, R16, R44 ;  /* 0x000000100c04723c */ /* 0x040ff6000004182c */
[----:B------:R-:W-:Y:S11]  /*30cd0*/  @!UPT UIADD3 URZ, URZ, URZ, URZ ;  /* 0x0000003f3f3ff290 */ /* 0x000ff6000fffe03f */
[----:B------:R-:W-:Y:S01]  /*30ce0*/  @!UPT UIADD3 URZ, URZ, URZ, URZ ;  /* 0x0000003f3f3ff290 */ /* 0x000fe2000fffe03f */
[----:B------:R0:W-:Y:S01]  /*30cf0*/  STL.64 [R1+0x160], R4 ;  /* 0x0001600401007387 */ /* 0x0001e20000100a00 */
[----:B------:R0:W-:Y:S02]  /*30d00*/  STL.64 [R1+0x168], R6 ;  /* 0x0001680601007387 */ /* 0x0001e40000100a00 */
[----:B-1----:R-:W2:Y:S02]  /*30d10*/  LDL.LU.64 R32, [R1+0x4f0] ;  /* 0x0004f00001207983 */ /* 0x002ea40000300a00 */
[----:B----4-:R-:W4:Y:S01]  /*30d20*/  LDL.LU.64 R34, [R1+0x4f8] ;  /* 0x0004f80001227983 */ /* 0x010f220000300a00 */
[----:B------:R-:W4:Y:S01]  /*30d30*/  LDL.LU.64 R36, [R1+0x4e0] ;  /* 0x0004e00001247983 */ /* 0x000f220000300a00 */
[----:B------:R-:W4:Y:S03]  /*30d40*/  LDL.LU.64 R38, [R1+0x4e8] ;  /* 0x0004e80001267983 */ /* 0x000f260000300a00 */
[----:B0-----:R-:W4:Y:S01]  /*30d50*/  LDL.LU.64 R4, [R1+0x4d0] ;  /* 0x0004d00001047983 */ /* 0x001f220000300a00 */
[----:B------:R-:W4:Y:S02]  /*30d60*/  LDL.LU.64 R6, [R1+0x4d8] ;  /* 0x0004d80001067983 */ /* 0x000f240000300a00 */
[----:B------:R-:W-:Y:S02]  /*30d70*/  STL.64 [R1+0x3178], R50 ;  /* 0x0031783201007387 */ /* 0x000fe40000100a00 */
[----:B------:R0:W-:Y:S02]  /*30d80*/  STL.64 [R1+0x3170], R48 ;  /* 0x0031703001007387 */ /* 0x0001e40000100a00 */
[----:B0-----:R-:W4:Y:S01]  /*30d90*/  LDL.LU.64 R48, [R1+0x4b0] ;  /* 0x0004b00001307983 */ /* 0x001f220000300a00 */
[----:B------:R-:W4:Y:S02]  /*30da0*/  LDL.LU.64 R50, [R1+0x4b8] ;  /* 0x0004b80001327983 */ /* 0x000f240000300a00 */
[----:B------:R-:W4:Y:S02]  /*30db0*/  LDL.LU.64 R40, [R1+0x4a0] ;  /* 0x0004a00001287983 */ /* 0x000f240000300a00 */
[----:B------:R-:W4:Y:S01]  /*30dc0*/  LDL.LU.64 R42, [R1+0x4a8] ;  /* 0x0004a800012a7983 */ /* 0x000f220000300a00 */
[C---:B---3--:R-:W-:Y:S11]  /*30dd0*/  HMMA.16816.F32.BF16 R8, R12.reuse, R20, R8 ;  /* 0x000000140c08723c */ /* 0x048ff60000041808 */
[----:B------:R-:W-:Y:S11]  /*30de0*/  @!UPT UIADD3 URZ, URZ, URZ, URZ ;  /* 0x0000003f3f3ff290 */ /* 0x000ff6000fffe03f */
[----:B------:R-:W-:Y:S01]  /*30df0*/  @!UPT UIADD3 URZ, URZ, URZ, URZ ;  /* 0x0000003f3f3ff290 */ /* 0x000fe2000fffe03f */
        /* <DEDUP_REMOVED lines=11> */
[----:B0-----:R-:W4:Y:S02]  /*30eb0*/  LDL.LU.64 R52, [R1+0x3288] ;  /* 0x0032880001347983 */ /* 0x001f240000300a00 */
[C---:B----4-:R-:W-:Y:S02]  /*30ec0*/  HMMA.16816.F32.BF16 R52, R12.reuse, R52, R32 ;  /* 0x000000340c34723c */ /* 0x050fe40000041820 */
[----:B------:R-:W2:Y:S01]  /*30ed0*/  LDL.LU.64 R34, [R1+0x3280] ;  /* 0x0032800001227983 */ /* 0x000ea20000300a00 */
[----:B------:R-:W4:Y:S11]  /*30ee0*/  LDL.LU.64 R32, [R1+0x3278] ;  /* 0x0032780001207983 */ /* 0x000f360000300a00 */
[----:B------:R-:W-:Y:S09]  /*30ef0*/  @!UPT UIADD3 URZ, URZ, URZ, URZ ;  /* 0x0000003f3f3ff290 */ /* 0x000ff2000fffe03f */
[----:B------:R0:W-:Y:S01]  /*30f00*/  STL.64 [R1+0x130], R52 ;  /* 0x0001303401007387 */ /* 0x0001e20000100a00 */
[----:B------:R-:W-:Y:S03]  /*30f10*/  STL.64 [R1+0x138], R54 ;  /* 0x0001383601007387 */ /* 0x000fe60000100a00 */
[----:B0-----:R-:W2:Y:S02]  /*30f20*/  LDL.LU.64 R52, [R1+0x3270] ;  /* 0x0032700001347983 */ /* 0x001ea40000300a00 */
[C---:B--2---:R-:W-:Y:S11]  /*30f30*/  HMMA.16816.F32.BF16 R36, R12.reuse, R52, R36 ;  /* 0x000000340c24723c */ /* 0x044ff60000041824 */
[----:B------:R-:W-:Y:S11]  /*30f40*/  @!UPT UIADD3 URZ, URZ, URZ, URZ ;  /* 0x0000003f3f3ff290 */ /* 0x000ff6000fffe03f */
[----:B------:R-:W-:Y:S01]  /*30f50*/  @!UPT UIADD3 URZ, URZ, URZ, URZ ;  /* 0x0000003f3f3ff290 */ /* 0x000fe2000fffe03f */
[----:B------:R-:W-:Y:S01]  /*30f60*/  STL.64 [R1+0x120], R36 ;  /* 0x0001202401007387 */ /* 0x000fe20000100a00 */
[----:B------:R0:W-:Y:S03]  /*30f70*/  STL.64 [R1+0x128], R38 ;  /* 0x0001282601007387 */ /* 0x0001e60000100a00 */
[----:B0-----:R-:W2:Y:S01]  /*30f80*/  LDL.LU R38, [R1+0x3268] ;  /* 0x0032680001267983 */ /* 0x001ea20000300800 */
[----:B------:R-:W2:Y:S02]  /*30f90*/  LDL.LU.64 R36, [R1+0x3260] ;  /* 0x0032600001247983 */ /* 0x000ea40000300a00 */
[----:B------:R0:W-:Y:S02]  /*30fa0*/  STL.64 [R1+0x31f0], R52 ;  /* 0x0031f03401007387 */ /* 0x0001e40000100a00 */
[----:B0-----:R-:W2:Y:S02]  /*30fb0*/  LDL.64 R52, [R1+0xa0] ;  /* 0x0000a00001347983 */ /* 0x001ea40000100a00 */
[C---:B--2---:R-:W-:Y:S11]  /*30fc0*/  HMMA.16816.F32.BF16 R4, R12.reuse, R52, R4 ;  /* 0x000000340c04723c */ /* 0x044ff60000041804 */
[----:B------:R-:W-:Y:S11]  /*30fd0*/  @!UPT UIADD3 URZ, URZ, URZ, URZ ;  /* 0x0000003f3f3ff290 */ /* 0x000ff6000fffe03f */
[----:B------:R-:W-:Y:S01]  /*30fe0*/  @!UPT UIADD3 URZ, URZ, URZ, URZ ;  /* 0x0000003f3f3ff290 */ /* 0x000fe2000fffe03f */
[----:B------:R0:W-:Y:S01]  /*30ff0*/  STL.64 [R1+0x110], R4 ;  /* 0x0001100401007387 */ /* 0x0001e20000100a00 */
[----:B------:R-:W-:Y:S03]  /*31000*/  STL.64 [R1+0x118], R6 ;  /* 0x0001180601007387 */ /* 0x000fe60000100a00 */
[----:B0-----:R-:W2:Y:S01]  /*31010*/  LDL.LU.64 R4, [R1+0x3258] ;  /* 0x0032580001047983 */ /* 0x001ea20000300a00 */
[----:B------:R-:W-:Y:S02]  /*31020*/  IMAD.MOV.U32 R39, RZ, RZ, R52 ;  /* 0x000000ffff277224 */ /* 0x000fe400078e0034 */
[----:B------:R-:W-:Y:S02]  /*31030*/  IMAD.MOV.U32 R31, RZ, RZ, R53 ;  /* 0x000000ffff1f7224 */ /* 0x000fe400078e0035 */
[----:B------:R-:W3:Y:S01]  /*31040*/  LDL.LU.64 R52, [R1+0xd30] ;  /* 0x000d300001347983 */ /* 0x000ee20000300a00 */
[----:B------:R-:W3:Y:S01]  /*31050*/  LDL.LU.64 R54, [R1+0xd38] ;  /* 0x000d380001367983 */ /* 0x000ee20000300a00 */
[C---:B--2---:R-:W-:Y:S11]  /*31060*/  HMMA.16816.F32.BF16 R48, R12.reuse, R4, R48 ;  /* 0x000000040c30723c */ /* 0x044ff60000041830 */
[----:B------:R-:W-:Y:S11]  /*31070*/  @!UPT UIADD3 URZ, URZ, URZ, URZ ;  /* 0x0000003f3f3ff290 */ /* 0x000ff6000fffe03f */
[----:B------:R-:W-:Y:S01]  /*31080*/  @!UPT UIADD3 URZ, URZ, URZ, URZ ;  /* 0x0000003f3f3ff290 */ /* 0x000fe2000fffe03f */
[----:B------:R0:W-:Y:S01]  /*31090*/  STL.64 [R1+0x100], R48 ;  /* 0x0001003001007387 */ /* 0x0001e20000100a00 */
[----:B------:R1:W-:Y:S02]  /*310a0*/  STL.64 [R1+0x108], R50 ;  /* 0x0001083201007387 */ /* 0x0003e40000100a00 */
[----:B0-----:R-:W-:Y:S02]  /*310b0*/  IMAD.MOV.U32 R49, RZ, RZ, R4 ;  /* 0x000000ffff317224 */ /* 0x001fe400078e0004 */
[----:B------:R-:W-:Y:S02]  /*310c0*/  IMAD.MOV.U32 R48, RZ, RZ, R5 ;  /* 0x000000ffff307224 */ /* 0x000fe400078e0005 */
[----:B------:R-:W2:Y:S02]  /*310d0*/  LDL.LU.64 R4, [R1+0x3250] ;  /* 0x0032500001047983 */ /* 0x000ea40000300a00 */
[----:B--2---:R-:W-:Y:S01]  /*310e0*/  HMMA.16816.F32.BF16 R40, R12, R4, R40 ;  /* 0x000000040c28723c */ /* 0x004fe20000041828 */
[----:B-1----:R-:W-:-:S02]  /*310f0*/  IMAD.MOV.U32 R51, RZ, RZ, R4 ;  /* 0x000000ffff337224 */ /* 0x002fc400078e0004 */
[----:B------:R-:W-:Y:S11]  /*31100*/  IMAD.MOV.U32 R50, RZ, RZ, R5 ;  /* 0x000000ffff327224 */ /* 0x000ff600078e0005 */
[----:B------:R-:W-:Y:S09]  /*31110*/  @!UPT UIADD3 URZ, URZ, URZ, URZ ;  /* 0x0000003f3f3ff290 */ /* 0x000ff2000fffe03f */
[----:B------:R-:W-:Y:S01]  /*31120*/  STL.64 [R1+0xf0], R40 ;  /* 0x0000f02801007387 */ /* 0x000fe20000100a00 */
[----:B------:R0:W-:Y:S03]  /*31130*/  STL.64 [R1+0xf8], R42 ;  /* 0x0000f82a01007387 */ /* 0x0001e60000100a00 */
[----:B0-----:R-:W2:Y:S01]  /*31140*/  LDL.LU.64 R42, [R1+0x3248] ;  /* 0x00324800012a7983 */ /* 0x001ea20000300a00 */
[----:B------:R-:W2:Y:S02]  /*31150*/  LDL.LU.64 R40, [R1+0x3240] ;  /* 0x0032400001287983 */ /* 0x000ea40000300a00 */
[----:B------:R-:W3:Y:S02]  /*31160*/  LDL.LU.64 R4, [R1+0x3238] ;  /* 0x0032380001047983 */ /* 0x000ee40000300a00 */
[C---:B---3--:R-:W-:Y:S01]  /*31170*/  HMMA.16816.F32.BF16 R4, R12.reuse, R4, R8 ;  /* 0x000000040c04723c */ /* 0x048fe20000041808 */
[----:B------:R-:W3:Y:S01]  /*31180*/  LDL.LU.64 R10, [R1+0x3230] ;  /* 0x00323000010a7983 */ /* 0x000ee20000300a00 */
[----:B------:R-:W2:Y:S11]  /*31190*/  LDL.LU.64 R8, [R1+0x3228] ;  /* 0x0032280001087983 */ /* 0x000eb60000300a00 */
[----:B------:R-:W-:Y:S10]  /*311a0*/  @!UPT UIADD3 URZ, URZ, URZ, URZ ;  /* 0x0000003f3f3ff290 */ /* 0x000ff4000fffe03f */
[----:B------:R-:W-:Y:S01]  /*311b0*/  STL.64 [R1+0xe0], R4 ;  /* 0x0000e00401007387 */ /* 0x000fe20000100a00 */
[----:B------:R0:W-:Y:S03]  /*311c0*/  STL.64 [R1+0xe8], R6 ;  /* 0x0000e80601007387 */ /* 0x0001e60000100a00 */
[----:B0-----:R-:W2:Y:S01]  /*311d0*/  LDL.LU.64 R6, [R1+0x3220] ;  /* 0x0032200001067983 */ /* 0x001ea20000300a00 */
[----:B------:R-:W2:Y:S02]  /*311e0*/  LDL.LU.64 R4, [R1+0x3218] ;  /* 0x0032180001047983 */ /* 0x000ea40000300a00 */
[C---:B--2---:R-:W-:Y:S11]  /*311f0*/  HMMA.16816.F32.BF16 R44, R12.reuse, R4, R44 ;  /* 0x000000040c2c723c */ /* 0x044ff6000004182c */
[----:B------:R-:W-:Y:S11]  /*31200*/  @!UPT UIADD3 URZ, URZ, URZ, URZ ;  /* 0x0000003f3f3ff290 */ /* 0x000ff6000fffe03f */
[----:B------:R-:W-:Y:S01]  /*31210*/  @!UPT UIADD3 URZ, URZ, URZ, URZ ;  /* 0x0000003f3f3ff290 */ /* 0x000fe2000fffe03f */
[----:B------:R-:W-:Y:S01]  /*31220*/  STL.64 [R1+0x570], R44 ;  /* 0x0005702c01007387 */ /* 0x000fe20000100a00 */
[----:B------:R0:W-:Y:S03]  /*31230*/  STL.64 [R1+0x578], R46 ;  /* 0x0005782e01007387 */ /* 0x0001e60000100a00 */
[----:B0-----:R-:W2:Y:S01]  /*31240*/  LDL.LU.64 R46, [R1+0x3210] ;  /* 0x00321000012e7983 */ /* 0x001ea20000300a00 */
[----:B------:R-:W2:Y:S02]  /*31250*/  LDL.LU.64 R44, [R1+0x3208] ;  /* 0x00320800012c7983 */ /* 0x000ea40000300a00 */
[----:B------:R-:W-:Y:S02]  /*31260*/  STL.64 [R1+0x3188], R6 ;  /* 0x0031880601007387 */ /* 0x000fe40000100a00 */
[----:B------:R0:W-:Y:S02]  /*31270*/  STL.64 [R1+0x3180], R4 ;  /* 0x0031800401007387 */ /* 0x0001e40000100a00 */
[----:B0-----:R-:W2:Y:S04]  /*31280*/  LDL.64 R4, [R1+0x70] ;  /* 0x0000700001047983 */ /* 0x001ea80000100a00 */
[----:B--2---:R0:W-:Y:S04]  /*31290*/  STL.64 [R1+0x31a0], R4 ;  /* 0x0031a00401007387 */ /* 0x0041e80000100a00 */
[----:B0-----:R-:W2:Y:S01]  /*312a0*/  LDL.LU.64 R4, [R1+0x240] ;  /* 0x0002400001047983 */ /* 0x001ea20000300a00 */
[----:B------:R-:W2:Y:S02]  /*312b0*/  LDL.LU.64 R6, [R1+0x248] ;  /* 0x0002480001067983 */ /* 0x000ea40000300a00 */
[----:B--2---:R-:W-:Y:S07]  /*312c0*/  HMMA.16816.F32.BF16 R12, R12, R8, R4 ;  /* 0x000000080c0c723c */ /* 0x004fee0000041804 */
[----:B------:R-:W-:-:S02]  /*312d0*/  IMAD.MOV.U32 R4, RZ, RZ, R51 ;  /* 0x000000ffff047224 */ /* 0x000fc400078e0033 */
[----:B------:R-:W-:Y:S11]  /*312e0*/  IMAD.MOV.U32 R5, RZ, RZ, R50 ;  /* 0x000000ffff057224 */ /* 0x000ff600078e0032 */
[----:B------:R-:W-:Y:S03]  /*312f0*/  @!UPT UIADD3 URZ, URZ, URZ, URZ ;  /* 0x0000003f3f3ff290 */ /* 0x000fe6000fffe03f */
[----:B------:R-:W-:Y:S01]  /*31300*/  STL.64 [R1+0x60], R12 ;  /* 0x0000600c01007387 */ /* 0x000fe20000100a00 */
[----:B------:R-:W-:Y:S02]  /*31310*/  STL.64 [R1+0x68], R14 ;  /* 0x0000680e01007387 */ /* 0x000fe40000100a00 */
[----:B------:R-:W-:Y:S02]  /*31320*/  STL.64 [R1+0x31b8], R4 ;  /* 0x0031b80401007387 */ /* 0x000fe40000100a00 */
[----:B---3--:R-:W-:Y:S01]  /*31330*/  STL.64 [R1+0x3198], R10 ;  /* 0x0031980a01007387 */ /* 0x008fe20000100a00 */
[----:B------:R0:W-:Y:S02]  /*31340*/  STL.64 [R1+0x3190], R8 ;  /* 0x0031900801007387 */ /* 0x0001e40000100a00 */
[----:B0-----:R-:W-:Y:S01]  /*31350*/  HMMA.16816.F32.BF16 R8, R44, R40, R52 ;  /* 0x000000282c08723c */ /* 0x001fe20000041834 */
[----:B------:R-:W-:Y:S02]  /*31360*/  IMAD.MOV.U32 R4, RZ, RZ, R49 ;  /* 0x000000ffff047224 */ /* 0x000fe400078e0031 */
[----:B------:R-:W-:Y:S11]  /*31370*/  IMAD.MOV.U32 R5, RZ, RZ, R48 ;  /* 0x000000ffff057224 */ /* 0x000ff600078e0030 */
[----:B------:R-:W-:Y:S09]  /*31380*/  @!UPT UIADD3 URZ, URZ, URZ, URZ ;  /* 0x0000003f3f3ff290 */ /* 0x000ff2000fffe03f */
[----:B------:R0:W-:Y:S01]  /*31390*/  STL.64 [R1+0x390], R8 ;  /* 0x0003900801007387 */ /* 0x0001e20000100a00 */
[----:B------:R1:W-:Y:S02]  /*313a0*/  STL.64 [R1+0x398], R10 ;  /* 0x0003980a01007387 */ /* 0x0003e40000100a00 */
[----:B------:R-:W4:Y:S02]  /*313b0*/  LDL.LU.64 R52, [R1+0xd10] ;  /* 0x000d100001347983 */ /* 0x000f240000300a00 */
[----:B------:R-:W4:Y:S01]  /*313c0*/  LDL.LU.64 R54, [R1+0xd18] ;  /* 0x000d180001367983 */ /* 0x000f220000300a00 */
[----:B------:R-:W2:Y:S01]  /*313d0*/  LDL.LU.64 R48, [R1+0xd00] ;  /* 0x000d000001307983 */ /* 0x000ea20000300a00 */
[----:B------:R-:W2:Y:S02]  /*313e0*/  LDL.LU.64 R50, [R1+0xd08] ;  /* 0x000d080001327983 */ /* 0x000ea40000300a00 */
[----:B------:R-:W3:Y:S02]  /*313f0*/  LDL.LU.64 R12, [R1+0xb00] ;  /* 0x000b0000010c7983 */ /* 0x000ee40000300a00 */
[----:B------:R-:W3:Y:S01]  /*31400*/  LDL.LU.64 R14, [R1+0xb08] ;  /* 0x000b0800010e7983 */ /* 0x000ee20000300a00 */
[----:B0-----:R-:W2:Y:S01]  /*31410*/  LDL.LU.64 R8, [R1+0xad0] ;  /* 0x000ad00001087983 */ /* 0x001ea20000300a00 */
[----:B-1----:R-:W2:Y:S02]  /*31420*/  LDL.LU.64 R10, [R1+0xad8] ;  /* 0x000ad800010a7983 */ /* 0x002ea40000300a00 */
[----:B------:R0:W-:Y:S02]  /*31430*/  STL.64 [R1+0x31d0], R4 ;  /* 0x0031d00401007387 */ /* 0x0001e40000100a00 */
[----:B0-----:R-:W2:Y:S01]  /*31440*/  LDL.LU.64 R4, [R1+0xd20] ;  /* 0x000d200001047983 */ /* 0x001ea20000300a00 */
[----:B------:R-:W2:Y:S02]  /*31450*/  LDL.LU.64 R6, [R1+0xd28] ;  /* 0x000d280001067983 */ /* 0x000ea40000300a00 */
[----:B------:R-:W-:Y:S02]  /*31460*/  STL.64 [R1+0x31b0], R42 ;  /* 0x0031b02a01007387 */ /* 0x000fe40000100a00 */
[----:B------:R2:W-:Y:S01]  /*31470*/  STL.64 [R1+0x31a8], R40 ;  /* 0x0031a82801007387 */ /* 0x0005e20000100a00 */
[----:B------:R-:W0:Y:S02]  /*31480*/  S2R R59, SR_TID.X ;  /* 0x00000000003b7919 */ /* 0x000e240000002100 */
[----:B0-----:R-:W-:-:S05]  /*31490*/  IMAD.SHL.U32 R59, R59, 0x2, RZ ;  /* 0x000000023b3b7824 */ /* 0x001fca00078e00ff */
[----:B------:R-:W-:-:S04]  /*314a0*/  LOP3.LUT R0, R0, 0x10, R59, 0x78, !PT ;  /* 0x0000001000007812 */ /* 0x000fc800078e783b */
[----:B------:R-:W-:-:S04]  /*314b0*/  LOP3.LUT R0, R0, 0x800, R2, 0xf8, !PT ;  /* 0x0000080000007812 */ /* 0x000fc800078ef802 */
[----:B------:R-:W-:Y:S01]  /*314c0*/  LOP3.LUT R0, R0, 0x60, RZ, 0x3c, !PT ;  /* 0x0000006000007812 */ /* 0x000fe200078e3cff */
[C---:B--2---:R-:W-:Y:S07]  /*314d0*/  HMMA.16816.F32.BF16 R40, R44.reuse, R36, R4 ;  /* 0x000000242c28723c */ /* 0x044fee0000041804 */
[----:B------:R-:W-:Y:S02]  /*314e0*/  IMAD.MOV.U32 R4, RZ, RZ, R39 ;  /* 0x000000ffff047224 */ /* 0x000fe400078e0027 */
[----:B------:R-:W-:Y:S11]  /*314f0*/  IMAD.MOV.U32 R5, RZ, RZ, R31 ;  /* 0x000000ffff057224 */ /* 0x000ff600078e001f */
[----:B------:R-:W-:Y:S03]  /*31500*/  @!UPT UIADD3 URZ, URZ, URZ, URZ ;  /* 0x0000003f3f3ff290 */ /* 0x000fe6000fffe03f */
[----:B------:R-:W-:Y:S01]  /*31510*/  STL.64 [R1+0x380], R40 ;  /* 0x0003802801007387 */ /* 0x000fe20000100a00 */
[----:B------:R-:W-:Y:S02]  /*31520*/  STL.64 [R1+0x388], R42 ;  /* 0x0003882a01007387 */ /* 0x000fe40000100a00 */
[----:B------:R4:W-:Y:S02]  /*31530*/  STL.64 [R1+0x31e8], R4 ;  /* 0x0031e80401007387 */ /* 0x0009e40000100a00 */
[C---:B----4-:R-:W-:Y:S01]  /*31540*/  HMMA.16816.F32.BF16 R4, R44.reuse, R32, R52 ;  /* 0x000000202c04723c */ /* 0x050fe20000041834 */
[----:B------:R-:W-:Y:S01]  /*31550*/  STL [R1+0x31c8], R38 ;  /* 0x0031c82601007387 */ /* 0x000fe20000100800 */
[----:B------:R-:W-:Y:S02]  /*31560*/  STL.64 [R1+0x31c0], R36 ;  /* 0x0031c02401007387 */ /* 0x000fe40000100a00 */
[----:B------:R-:W-:Y:S02]  /*31570*/  STL.64 [R1+0x31e0], R34 ;  /* 0x0031e02201007387 */ /* 0x000fe40000100a00 */
[----:B------:R-:W-:Y:S02]  /*31580*/  STL.64 [R1+0x31d8], R32 ;  /* 0x0031d82001007387 */ /* 0x000fe40000100a00 */
[C---:B---3--:R-:W-:Y:S11]  /*31590*/  HMMA.16816.F32.BF16 R12, R44.reuse, R24, R12 ;  /* 0x000000182c0c723c */ /* 0x048ff6000004180c */
[----:B------:R-:W-:Y:S04]  /*315a0*/  @!UPT UIADD3 URZ, URZ, URZ, URZ ;  /* 0x0000003f3f3ff290 */ /* 0x000fe8000fffe03f */
[----:B------:R-:W-:Y:S01]  /*315b0*/  STL.64 [R1+0x370], R4 ;  /* 0x0003700401007387 */ /* 0x000fe20000100a00 */
[----:B------:R0:W-:Y:S02]  /*315c0*/  STL.64 [R1+0x378], R6 ;  /* 0x0003780601007387 */ /* 0x0001e40000100a00 */
[C---:B0-----:R-:W-:Y:S01]  /*315d0*/  HMMA.16816.F32.BF16 R4, R44.reuse, R28, R48 ;  /* 0x0000001c2c04723c */ /* 0x041fe20000041830 */
[----:B------:R-:W-:Y:S01]  /*315e0*/  STL [R1+0x3200], R30 ;  /* 0x0032001e01007387 */ /* 0x000fe20000100800 */
[----:B------:R-:W-:Y:S11]  /*315f0*/  STL.64 [R1+0x31f8], R28 ;  /* 0x0031f81c01007387 */ /* 0x000ff60000100a00 */
[----:B------:R-:W-:Y:S10]  /*31600*/  @!UPT UIADD3 URZ, URZ, URZ, URZ ;  /* 0x0000003f3f3ff290 */ /* 0x000ff4000fffe03f */
[----:B------:R-:W-:Y:S01]  /*31610*/  STL.64 [R1+0x360], R4 ;  /* 0x0003600401007387 */ /* 0x000fe20000100a00 */
[----:B------:R0:W-:Y:S02]  /*31620*/  STL.64 [R1+0x368], R6 ;  /* 0x0003680601007387 */ /* 0x0001e40000100a00 */
[----:B------:R-:W2:Y:S02]  /*31630*/  LDL.LU.64 R48, [R1+0xaf0] ;  /* 0x000af00001307983 */ /* 0x000ea40000300a00 */
[----:B------:R-:W-:Y:S01]  /*31640*/  STL.64 [R1+0x350], R12 ;  /* 0x0003500c01007387 */ /* 0x000fe20000100a00 */
[----:B------:R-:W-:Y:S02]  /*31650*/  STL.64 [R1+0x358], R14 ;  /* 0x0003580e01007387 */ /* 0x000fe40000100a00 */
[----:B------:R-:W1:Y:S04]  /*31660*/  LDSM.16.MT88.4 R12, [R0] ;  /* 0x00000000000c783b */ /* 0x000e680000004200 */
[----:B------:R-:W2:Y:S01]  /*31670*/  LDL.LU.64 R50, [R1+0xaf8] ;  /* 0x000af80001327983 */ /* 0x000ea20000300a00 */
[C---:B0-----:R-:W-:Y:S11]  /*31680*/  HMMA.16816.F32.BF16 R4, R44.reuse, R16, R8 ;  /* 0x000000102c04723c */ /* 0x041ff60000041808 */
[----:B------:R-:W-:Y:S11]  /*31690*/  @!UPT UIADD3 URZ, URZ, URZ, URZ ;  /* 0x0000003f3f3ff290 */ /* 0x000ff6000fffe03f */
[----:B------:R-:W-:Y:S01]  /*316a0*/  @!UPT UIADD3 URZ, URZ, URZ, URZ ;  /* 0x0000003f3f3ff290 */ /* 0x000fe2000fffe03f */
[----:B------:R0:W-:Y:S01]  /*316b0*/  STL.64 [R1+0x340], R4 ;  /* 0x0003400401007387 */ /* 0x0001e20000100a00 */
[----:B------:R3:W-:Y:S02]  /*316c0*/  STL.64 [R1+0x348], R6 ;  /* 0x0003480601007387 */ /* 0x0007e40000100a00 */
[----:B------:R-:W4:Y:S02]  /*316d0*/  LDL.LU.64 R28, [R1+0xae0] ;  /* 0x000ae000011c7983 */ /* 0x000f240000300a00 */
[----:B------:R-:W4:Y:S01]  /*316e0*/  LDL.LU.64 R30, [R1+0xae8] ;  /* 0x000ae800011e7983 */ /* 0x000f220000300a00 */
[----:B------:R-:W4:Y:S01]  /*316f0*/  LDL.LU.64 R52, [R1+0x670] ;  /* 0x0006700001347983 */ /* 0x000f220000300a00 */
[----:B------:R-:W4:Y:S03]  /*31700*/  LDL.LU.64 R54, [R1+0x678] ;  /* 0x0006780001367983 */ /* 0x000f260000300a00 */
[----:B0-----:R-:W4:Y:S01]  /*31710*/  LDL.LU.64 R4, [R1+0x950] ;  /* 0x0009500001047983 */ /* 0x001f220000300a00 */
        /* <DEDUP_REMOVED lines=9> */
[----:B-1----:R-:W-:Y:S02]  /*317b0*/  STL.64 [R1+0x30f8], R14 ;  /* 0x0030f80e01007387 */ /* 0x002fe40000100a00 */
[----:B------:R0:W-:Y:S02]  /*317c0*/  STL.64 [R1+0x30f0], R12 ;  /* 0x0030f00c01007387 */ /* 0x0001e40000100a00 */
[----:B0-----:R-:W3:Y:S01]  /*317d0*/  LDL.64 R12, [R1+0xc0] ;  /* 0x0000c000010c7983 */ /* 0x001ee20000100a00 */
[C---:B--2---:R-:W-:Y:S08]  /*317e0*/  HMMA.16816.F32.BF16 R48, R44.reuse, R20, R48 ;  /* 0x000000142c30723c */ /* 0x044ff00000041830 */
[C---:B----4-:R-:W-:Y:S11]  /*317f0*/  HMMA.16816.F32.BF16 R28, R44.reuse, R56, R28 ;  /* 0x000000382c1c723c */ /* 0x050ff6000004181c */
[----:B------:R-:W-:Y:S04]  /*31800*/  @!UPT UIADD3 URZ, URZ, URZ, URZ ;  /* 0x0000003f3f3ff290 */ /* 0x000fe8000fffe03f */
[----:B------:R0:W-:Y:S01]  /*31810*/  STL.64 [R1+0x330], R48 ;  /* 0x0003303001007387 */ /* 0x0001e20000100a00 */
[----:B------:R1:W-:Y:S03]  /*31820*/  STL.64 [R1+0x338], R50 ;  /* 0x0003383201007387 */ /* 0x0003e60000100a00 */
[----:B0-----:R-:W2:Y:S01]  /*31830*/  LDL.LU.64 R48, [R1+0x870] ;  /* 0x0008700001307983 */ /* 0x001ea20000300a00 */
[----:B-1----:R-:W2:Y:S01]  /*31840*/  LDL.LU.64 R50, [R1+0x878] ;  /* 0x0008780001327983 */ /* 0x002ea20000300a00 */
[C---:B---3--:R-:W-:Y:S02]  /*31850*/  HMMA.16816.F32.BF16 R52, R44.reuse, R12, R52 ;  /* 0x0000000c2c34723c */ /* 0x048fe40000041834 */
[----:B------:R-:W-:Y:S01]  /*31860*/  STL.64 [R1+0x680], R28 ;  /* 0x0006801c01007387 */ /* 0x000fe20000100a00 */
[----:B------:R0:W-:Y:S03]  /*31870*/  STL.64 [R1+0x688], R30 ;  /* 0x0006881e01007387 */ /* 0x0001e60000100a00 */
[----:B0-----:R-:W3:Y:S01]  /*31880*/  LDL.LU R30, [R1+0x3200] ;  /* 0x00320000011e7983 */ /* 0x001ee20000300800 */
[----:B------:R-:W4:Y:S11]  /*31890*/  LDL.LU.64 R28, [R1+0x31f8] ;  /* 0x0031f800011c7983 */ /* 0x000f360000300a00 */
[----:B------:R-:W-:Y:S05]  /*318a0*/  @!UPT UIADD3 URZ, URZ, URZ, URZ ;  /* 0x0000003f3f3ff290 */ /* 0x000fea000fffe03f */
        /* <DEDUP_REMOVED lines=18> */
[----:B------:R-:W2:Y:S11]  /*319d0*/  LDL.LU.64 R32, [R1+0x31d8] ;  /* 0x0031d80001207983 */ /* 0x000eb60000300a00 */
[----:B------:R-:W-:Y:S09]  /*319e0*/  @!UPT UIADD3 URZ, URZ, URZ, URZ ;  /* 0x0000003f3f3ff290 */ /* 0x000ff2000fffe03f */
[----:B------:R0:W-:Y:S01]  /*319f0*/  STL.64 [R1+0x650], R4 ;  /* 0x0006500401007387 */ /* 0x0001e20000100a00 */
[----:B------:R1:W-:Y:S03]  /*31a00*/  STL.64 [R1+0x658], R6 ;  /* 0x0006580601007387 */ /* 0x0003e60000100a00 */
[----:B0-----:R-:W1:Y:S02]  /*31a10*/  LDL.LU.64 R4, [R1+0x31d0] ;  /* 0x0031d00001047983 */ /* 0x001e640000300a00 */
[C---:B-1----:R-:W-:Y:S02]  /*31a20*/  HMMA.16816.F32.BF16 R4, R44.reuse, R4, R36 ;  /* 0x000000042c04723c */ /* 0x042fe40000041824 */
[----:B------:R-:W2:Y:S01]  /*31a30*/  LDL.LU R38, [R1+0x31c8] ;  /* 0x0031c80001267983 */ /* 0x000ea20000300800 */
        /* <DEDUP_REMOVED lines=10> */
[----:B------:R-:W-:Y:S03]  /*31ae0*/  STL.64 [R1+0x638], R6 ;  /* 0x0006380601007387 */ /* 0x000fe60000100a00 */
[----:B0-----:R-:W2:Y:S02]  /*31af0*/  LDL.LU.64 R4, [R1+0x31a0] ;  /* 0x0031a00001047983 */ /* 0x001ea40000300a00 */
[C---:B--2---:R-:W-:Y:S01]  /*31b00*/  HMMA.16816.F32.BF16 R8, R44.reuse, R4, R8 ;  /* 0x000000042c08723c */ /* 0x044fe20000041808 */
[----:B------:R-:W-:Y:S02]  /*31b10*/  IMAD.MOV.U32 R58, RZ, RZ, R4 ;  /* 0x000000ffff3a7224 */ /* 0x000fe400078e0004 */
[----:B------:R-:W-:Y:S11]  /*31b20*/  IMAD.MOV.U32 R39, RZ, RZ, R5 ;  /* 0x000000ffff277224 */ /* 0x000ff600078e0005 */
[----:B------:R-:W-:Y:S09]  /*31b30*/  @!UPT UIADD3 URZ, URZ, URZ, URZ ;  /* 0x0000003f3f3ff290 */ /* 0x000ff2000fffe03f */
[----:B------:R-:W-:Y:S01]  /*31b40*/  STL.64 [R1+0x620], R8 ;  /* 0x0006200801007387 */ /* 0x000fe20000100a00 */
[----:B------:R0:W-:Y:S03]  /*31b50*/  STL.64 [R1+0x628], R10 ;  /* 0x0006280a01007387 */ /* 0x0001e60000100a00 */
[----:B0-----:R-:W2:Y:S01]  /*31b60*/  LDL.LU.64 R10, [R1+0x3198] ;  /* 0x00319800010a7983 */ /* 0x001ea20000300a00 */
[----:B------:R-:W3:Y:S02]  /*31b70*/  LDL.LU.64 R8, [R1+0x3190] ;  /* 0x0031900001087983 */ /* 0x000ee40000300a00 */
[----:B------:R-:W2:Y:S02]  /*31b80*/  LDL.LU.64 R6, [R1+0x3188] ;  /* 0x0031880001067983 */ /* 0x000ea40000300a00 */
[----:B------:R-:W2:Y:S02]  /*31b90*/  LDL.LU.64 R4, [R1+0x3180] ;  /* 0x0031800001047983 */ /* 0x000ea40000300a00 */
[----:B--2---:R-:W-:Y:S11]  /*31ba0*/  HMMA.16816.F32.BF16 R48, R44, R4, R48 ;  /* 0x000000042c30723c */ /* 0x004ff60000041830 */
        /* <DEDUP_REMOVED lines=8> */
[----:B0-----:R-:W-:-:S02]  /*31c30*/  IMAD.MOV.U32 R4, RZ, RZ, R58 ;  /* 0x000000ffff047224 */ /* 0x001fc400078e003a */
[----:B------:R-:W-:-:S05]  /*31c40*/  IMAD.MOV.U32 R5, RZ, RZ, R39 ;  /* 0x000000ffff057224 */ /* 0x000fca00078e0027 */
[----:B------:R3:W-:Y:S02]  /*31c50*/  STL.64 [R1+0x3120], R4 ;  /* 0x0031200401007387 */ /* 0x0007e40000100a00 */
[----:B---3--:R-:W-:Y:S02]  /*31c60*/  HMMA.16816.F32.BF16 R4, R44, R8, R12 ;  /* 0x000000082c04723c */ /* 0x008fe4000004180c */
[----:B------:R-:W3:Y:S01]  /*31c70*/  LDL.LU.64 R12, [R1+0xc10] ;  /* 0x000c1000010c7983 */ /* 0x000ee20000300a00 */
[----:B------:R-:W3:Y:S11]  /*31c80*/  LDL.LU.64 R14, [R1+0xc18] ;  /* 0x000c1800010e7983 */ /* 0x000ef60000300a00 */
[----:B------:R-:W-:Y:S09]  /*31c90*/  @!UPT UIADD3 URZ, URZ, URZ, URZ ;  /* 0x0000003f3f3ff290 */ /* 0x000ff2000fffe03f */
[----:B------:R-:W-:Y:S01]  /*31ca0*/  STL.64 [R1+0x320], R4 ;  /* 0x0003200401007387 */ /* 0x000fe20000100a00 */
[----:B------:R-:W-:Y:S02]  /*31cb0*/  STL.64 [R1+0x328], R6 ;  /* 0x0003280601007387 */ /* 0x000fe40000100a00 */
[----:B------:R-:W-:Y:S02]  /*31cc0*/  STL.64 [R1+0x3118], R10 ;  /* 0x0031180a01007387 */ /* 0x000fe40000100a00 */
[----:B------:R0:W-:Y:S02]  /*31cd0*/  STL.64 [R1+0x3110], R8 ;  /* 0x0031100801007387 */ /* 0x0001e40000100a00 */
[----:B0-----:R-:W4:Y:S01]  /*31ce0*/  LDL.LU.64 R8, [R1+0xc00] ;  /* 0x000c000001087983 */ /* 0x001f220000300a00 */
[----:B------:R-:W4:Y:S01]  /*31cf0*/  LDL.LU.64 R10, [R1+0xc08] ;  /* 0x000c0800010a7983 */ /* 0x000f220000300a00 */
[C---:B--2---:R-:W-:Y:S11]  /*31d00*/  HMMA.16816.F32.BF16 R4, R48.reuse, R40, R52 ;  /* 0x000000283004723c */ /* 0x044ff60000041834 */
[----:B------:R-:W-:Y:S11]  /*31d10*/  @!UPT UIADD3 URZ, URZ, URZ, URZ ;  /* 0x0000003f3f3ff290 */ /* 0x000ff6000fffe03f */
[----:B------:R-:W-:Y:S01]  /*31d20*/  @!UPT UIADD3 URZ, URZ, URZ, URZ ;  /* 0x0000003f3f3ff290 */ /* 0x000fe2000fffe03f */
[----:B------:R0:W-:Y:S01]  /*31d30*/  STL.64 [R1+0x560], R4 ;  /* 0x0005600401007387 */ /* 0x0001e20000100a00 */
[----:B------:R1:W-:Y:S03]  /*31d40*/  STL.64 [R1+0x568], R6 ;  /* 0x0005680601007387 */ /* 0x0003e60000100a00 */
[----:B0-----:R-:W2:Y:S01]  /*31d50*/  LDL.LU.64 R4, [R1+0xa00] ;  /* 0x000a000001047983 */ /* 0x001ea20000300a00 */
[----:B-1----:R-:W2:Y:S02]  /*31d60*/  LDL.LU.64 R6, [R1+0xa08] ;  /* 0x000a080001067983 */ /* 0x002ea40000300a00 */
[----:B------:R-:W2:Y:S02]  /*31d70*/  LDL.LU.64 R44, [R1+0x9d0] ;  /* 0x0009d000012c7983 */ /* 0x000ea40000300a00 */
[----:B------:R-:W2:Y:S01]  /*31d80*/  LDL.LU.64 R46, [R1+0x9d8] ;  /* 0x0009d800012e7983 */ /* 0x000ea20000300a00 */
[----:B------:R-:W-:Y:S01]  /*31d90*/  STL.64 [R1+0x3130], R42 ;  /* 0x0031302a01007387 */ /* 0x000fe20000100a00 */
[----:B------:R0:W-:Y:S03]  /*31da0*/  STL.64 [R1+0x3128], R40 ;  /* 0x0031282801007387 */ /* 0x0001e60000100a00 */
[----:B0-----:R-:W2:Y:S04]  /*31db0*/  LDL.64 R40, [R1+0x90] ;  /* 0x0000900001287983 */ /* 0x001ea80000100a00 */
[----:B--2---:R0:W-:Y:S04]  /*31dc0*/  STL.64 [R1+0x3148], R40 ;  /* 0x0031482801007387 */ /* 0x0041e80000100a00 */
[----:B0-----:R-:W2:Y:S04]  /*31dd0*/  LDL.LU.64 R40, [R1+0xa0] ;  /* 0x0000a00001287983 */ /* 0x001ea80000300a00 */
[----:B--2---:R0:W-:Y:S04]  /*31de0*/  STL.64 [R1+0x3168], R40 ;  /* 0x0031682801007387 */ /* 0x0041e80000100a00 */
[----:B0-----:R-:W2:Y:S01]  /*31df0*/  LDL.LU.64 R40, [R1+0xc20] ;  /* 0x000c200001287983 */ /* 0x001ea20000300a00 */
[----:B------:R-:W2:Y:S01]  /*31e00*/  LDL.LU.64 R42, [R1+0xc28] ;  /* 0x000c2800012a7983 */ /* 0x000ea20000300a00 */
[C---:B---3--:R-:W-:Y:S01]  /*31e10*/  HMMA.16816.F32.BF16 R12, R48.reuse, R32, R12 ;  /* 0x00000020300c723c */ /* 0x048fe2000004180c */
[----:B------:R-:W-:Y:S07]  /*31e20*/  STL.64 [R1+0x3140], R34 ;  /* 0x0031402201007387 */ /* 0x000fee0000100a00 */
[C---:B--2---:R-:W-:Y:S11]  /*31e30*/  HMMA.16816.F32.BF16 R40, R48.reuse, R36, R40 ;  /* 0x000000243028723c */ /* 0x044ff60000041828 */
[----:B------:R-:W-:Y:S11]  /*31e40*/  @!UPT UIADD3 URZ, URZ, URZ, URZ ;  /* 0x0000003f3f3ff290 */ /* 0x000ff6000fffe03f */
[----:B------:R-:W-:Y:S01]  /*31e50*/  @!UPT UIADD3 URZ, URZ, URZ, URZ ;  /* 0x0000003f3f3ff290 */ /* 0x000fe2000fffe03f */
[----:B------:R-:W-:Y:S01]  /*31e60*/  STL.64 [R1+0x550], R40 ;  /* 0x0005502801007387 */ /* 0x000fe20000100a00 */
[----:B------:R-:W-:Y:S02]  /*31e70*/  STL.64 [R1+0x558], R42 ;  /* 0x0005582a01007387 */ /* 0x000fe40000100a00 */
[----:B------:R-:W-:Y:S02]  /*31e80*/  STL.64 [R1+0x3138], R32 ;  /* 0x0031382001007387 */ /* 0x000fe40000100a00 */
[----:B------:R-:W-:Y:S01]  /*31e90*/  STL.64 [R1+0x540], R12 ;  /* 0x0005400c01007387 */ /* 0x000fe20000100a00 */
[----:B------:R4:W-:Y:S02]  /*31ea0*/  STL.64 [R1+0x548], R14 ;  /* 0x0005480e01007387 */ /* 0x0009e40000100a00 */
[C---:B----4-:R-:W-:Y:S02]  /*31eb0*/  HMMA.16816.F32.BF16 R12, R48.reuse, R28, R8 ;  /* 0x0000001c300c723c */ /* 0x050fe40000041808 */
[----:B------:R-:W2:Y:S01]  /*31ec0*/  LDL.LU.64 R8, [R1+0x9f0] ;  /* 0x0009f00001087983 */ /* 0x000ea20000300a00 */
[----:B------:R-:W2:Y:S11]  /*31ed0*/  LDL.LU.64 R10, [R1+0x9f8] ;  /* 0x0009f800010a7983 */ /* 0x000eb60000300a00 */
[----:B------:R-:W-:Y:S09]  /*31ee0*/  @!UPT UIADD3 URZ, URZ, URZ, URZ ;  /* 0x0000003f3f3ff290 */ /* 0x000ff2000fffe03f */
[----:B------:R-:W-:Y:S01]  /*31ef0*/  STL.64 [R1+0x530], R12 ;  /* 0x0005300c01007387 */ /* 0x000fe20000100a00 */
[----:B------:R0:W-:Y:S02]  /*31f00*/  STL.64 [R1+0x538], R14 ;  /* 0x0005380e01007387 */ /* 0x0001e40000100a00 */
[C---:B0-----:R-:W-:Y:S01]  /*31f10*/  HMMA.16816.F32.BF16 R12, R48.reuse, R24, R4 ;  /* 0x00000018300c723c */ /* 0x041fe20000041804 */
[----:B------:R-:W3:Y:S01]  /*31f20*/  LDL.LU.64 R4, [R1+0x9e0] ;  /* 0x0009e00001047983 */ /* 0x000ee20000300a00 */
[----:B------:R-:W3:Y:S11]  /*31f30*/  LDL.LU.64 R6, [R1+0x9e8] ;  /* 0x0009e80001067983 */ /* 0x000ef60000300a00 */
[----:B------:R-:W-:Y:S10]  /*31f40*/  @!UPT UIADD3 URZ, URZ, URZ, URZ ;  /* 0x0000003f3f3ff290 */ /* 0x000ff4000fffe03f */
[----:B------:R0:W-:Y:S01]  /*31f50*/  STL.64 [R1+0x520], R12 ;  /* 0x0005200c01007387 */ /* 0x0001e20000100a00 */
[----:B------:R1:W-:Y:S02]  /*31f60*/  STL.64 [R1+0x528], R14 ;  /* 0x0005280e01007387 */ /* 0x0003e40000100a00 */
[----:B------:R-:W4:Y:S02]  /*31f70*/  LDL.LU.64 R40, [R1+0x2d0] ;  /* 0x0002d00001287983 */ /* 0x000f240000300a00 */
[----:B------:R-:W4:Y:S01]  /*31f80*/  LDL.LU.64 R42, [R1+0x2d8] ;  /* 0x0002d800012a7983 */ /* 0x000f220000300a00 */
[----:B------:R-:W-:Y:S01]  /*31f90*/  HMMA.16816.F32.BF16 R32, R48, R16, R44 ;  /* 0x000000103020723c */ /* 0x000fe2000004182c */
[----:B------:R-:W1:Y:S04]  /*31fa0*/  LDSM.16.MT88.4 R44, [R0+0x80] ;  /* 0x00008000002c783b */ /* 0x000e680000004200 */
[----:B0-----:R-:W4:Y:S01]  /*31fb0*/  LDL.LU.64 R12, [R1+0x2c0] ;  /* 0x0002c000010c7983 */ /* 0x001f220000300a00 */
[----:B-1----:R-:W4:Y:S03]  /*31fc0*/  LDL.LU.64 R14, [R1+0x2c8] ;  /* 0x0002c800010e7983 */ /* 0x002f260000300a00 */
[----:B------:R-:W-:Y:S01]  /*31fd0*/  STL.64 [R1+0x3158], R26 ;  /* 0x0031581a01007387 */ /* 0x000fe20000100a00 */
[----:B------:R0:W-:Y:S02]  /*31fe0*/  STL.64 [R1+0x3150], R24 ;  /* 0x0031501801007387 */ /* 0x0001e40000100a00 */
[----:B------:R-:W-:-:S02]  /*31ff0*/  IMAD.MOV.U32 R52, RZ, RZ, R31 ;  /* 0x000000ffff347224 */ /* 0x000fc400078e001f */
[----:B------:R-:W-:Y:S01]  /*32000*/  IMAD.MOV.U32 R53, RZ, RZ, R2 ;  /* 0x000000ffff357224 */ /* 0x000fe200078e0002 */
[----:B0-----:R-:W4:Y:S08]  /*32010*/  LDL.LU.64 R24, [R1+0x2b0] ;  /* 0x0002b00001187983 */ /* 0x001f300000300a00 */
[----:B------:R-:W-:Y:S02]  /*32020*/  STL.64 [R1+0x510], R32 ;  /* 0x0005102001007387 */ /* 0x000fe40000100a00 */
[----:B------:R-:W-:Y:S02]  /*32030*/  STL.64 [R1+0x518], R34 ;  /* 0x0005182201007387 */ /* 0x000fe40000100a00 */
[----:B------:R-:W4:Y:S01]  /*32040*/  LDL.LU.64 R26, [R1+0x2b8] ;  /* 0x0002b800011a7983 */ /* 0x000f220000300a00 */
[----:B------:R-:W-:Y:S01]  /*32050*/  STL.64 [R1+0x3080], R46 ;  /* 0x0030802e01007387 */ /* 0x000fe20000100a00 */
[----:B------:R0:W-:Y:S03]  /*32060*/  STL.64 [R1+0x3078], R44 ;  /* 0x0030782c01007387 */ /* 0x0001e60000100a00 */
[----:B0-----:R-:W4:Y:S01]  /*32070*/  LDL.LU.64 R44, [R1+0x80] ;  /* 0x00008000012c7983 */ /* 0x001f220000300a00 */
[----:B------:R-:W4:Y:S02]  /*32080*/  LDL.LU.64 R32, [R1+0x2a0] ;  /* 0x0002a00001207983 */ /* 0x000f240000300a00 */
[----:B------:R-:W4:Y:S01]  /*32090*/  LDL.LU.64 R34, [R1+0x2a8] ;  /* 0x0002a80001227983 */ /* 0x000f220000300a00 */
[C---:B--2---:R-:W-:Y:S11]  /*320a0*/  HMMA.16816.F32.BF16 R8, R48.reuse, R20, R8 ;  /* 0x000000143008723c */ /* 0x044ff60000041808 */
[----:B------:R-:W-:Y:S11]  /*320b0*/  @!UPT UIADD3 URZ, URZ, URZ, URZ ;  /* 0x0000003f3f3ff290 */ /* 0x000ff6000fffe03f */
[----:B------:R-:W-:Y:S01]  /*320c0*/  @!UPT UIADD3 URZ, URZ, URZ, URZ ;  /* 0x0000003f3f3ff290 */ /* 0x000fe2000fffe03f */
[----:B------:R-:W-:Y:S01]  /*320d0*/  STL.64 [R1+0x500], R8 ;  /* 0x0005000801007387 */ /* 0x000fe20000100a00 */
[----:B------:R3:W-:Y:S02]  /*320e0*/  STL.64 [R1+0x508], R10 ;  /* 0x0005080a01007387 */ /* 0x0007e40000100a00 */
[C---:B---3--:R-:W-:Y:S01]  /*320f0*/  HMMA.16816.F32.BF16 R8, R48.reuse, R56, R4 ;  /* 0x000000383008723c */ /* 0x048fe20000041804 */
[----:B------:R-:W2:Y:S01]  /*32100*/  LDL.LU.64 R4, [R1+0x290] ;  /* 0x0002900001047983 */ /* 0x000ea20000300a00 */
[----:B------:R-:W2:Y:S06]  /*32110*/  LDL.LU.64 R6, [R1+0x298] ;  /* 0x0002980001067983 */ /* 0x000eac0000300a00 */
[C---:B----4-:R-:W-:Y:S11]  /*32120*/  HMMA.16816.F32.BF16 R52, R48.reuse, R52, R40 ;  /* 0x000000343034723c */ /* 0x050ff60000041828 */
[----:B------:R-:W-:Y:S04]  /*32130*/  @!UPT UIADD3 URZ, URZ, URZ, URZ ;  /* 0x0000003f3f3ff290 */ /* 0x000fe8000fffe03f */
[----:B------:R0:W-:Y:S01]  /*32140*/  STL.64 [R1+0x4f0], R8 ;  /* 0x0004f00801007387 */ /* 0x0001e20000100a00 */
[----:B------:R1:W-:Y:S03]  /*32150*/  STL.64 [R1+0x4f8], R10 ;  /* 0x0004f80a01007387 */ /* 0x0003e60000100a00 */
[----:B0-----:R-:W3:Y:S01]  /*32160*/  LDL.LU.64 R8, [R1+0x280] ;  /* 0x0002800001087983 */ /* 0x001ee20000300a00 */
[----:B-1----:R-:W3:Y:S02]  /*32170*/  LDL.LU.64 R10, [R1+0x288] ;  /* 0x00028800010a7983 */ /* 0x002ee40000300a00 */
[----:B------:R-:W4:Y:S01]  /*32180*/  LDL.LU.64 R40, [R1+0x3168] ;  /* 0x0031680001287983 */ /* 0x000f220000300a00 */
[----:B------:R0:W-:Y:S01]  /*32190*/  STL.64 [R1+0x4e0], R52 ;  /* 0x0004e03401007387 */ /* 0x0001e20000100a00 */
[----:B------:R-:W-:Y:S03]  /*321a0*/  STL.64 [R1+0x4e8], R54 ;  /* 0x0004e83601007387 */ /* 0x000fe60000100a00 */
[----:B0-----:R-:W2:Y:S01]  /*321b0*/  LDL.LU.64 R52, [R1+0x3160] ;  /* 0x0031600001347983 */ /* 0x001ea20000300a00 */
[C---:B----4-:R-:W-:Y:S08]  /*321c0*/  HMMA.16816.F32.BF16 R24, R48.reuse, R40, R24 ;  /* 0x000000283018723c */ /* 0x050ff00000041818 */
[----:B--2---:R-:W-:Y:S01]  /*321d0*/  HMMA.16816.F32.BF16 R12, R48, R52, R12 ;  /* 0x00000034300c723c */ /* 0x004fe2000004180c */
[----:B------:R-:W-:-:S02]  /*321e0*/  IMAD.MOV.U32 R39, RZ, RZ, R52 ;  /* 0x000000ffff277224 */ /* 0x000fc400078e0034 */
[----:B------:R-:W-:Y:S02]  /*321f0*/  IMAD.MOV.U32 R31, RZ, RZ, R53 ;  /* 0x000000ffff1f7224 */ /* 0x000fe400078e0035 */
[----:B------:R-:W-:Y:S02]  /*32200*/  IMAD.MOV.U32 R2, RZ, RZ, R40 ;  /* 0x000000ffff027224 */ /* 0x000fe400078e0028 */
[----:B------:R-:W-:Y:S11]  /*32210*/  IMAD.MOV.U32 R0, RZ, RZ, R41 ;  /* 0x000000ffff007224 */ /* 0x000ff600078e0029 */
[----:B------:R-:W-:Y:S05]  /*32220*/  @!UPT UIADD3 URZ, URZ, URZ, URZ ;  /* 0x0000003f3f3ff290 */ /* 0x000fea000fffe03f */
[----:B------:R0:W-:Y:S01]  /*32230*/  STL.64 [R1+0x4d0], R12 ;  /* 0x0004d00c01007387 */ /* 0x0001e20000100a00 */
[----:B------:R1:W-:Y:S03]  /*32240*/  STL.64 [R1+0x4d8], R14 ;  /* 0x0004d80e01007387 */ /* 0x0003e60000100a00 */
[----:B0-----:R-:W2:Y:S01]  /*32250*/  LDL.LU.64 R12, [R1+0x260] ;  /* 0x00026000010c7983 */ /* 0x001ea20000300a00 */
[----:B-1----:R-:W2:Y:S02]  /*32260*/  LDL.LU.64 R14, [R1+0x268] ;  /* 0x00026800010e7983 */ /* 0x002ea40000300a00 */
[----:B------:R-:W4:Y:S02]  /*32270*/  LDL.LU.64 R52, [R1+0xcf0] ;  /* 0x000cf00001347983 */ /* 0x000f240000300a00 */
[----:B------:R-:W4:Y:S01]  /*32280*/  LDL.LU.64 R54, [R1+0xcf8] ;  /* 0x000cf80001367983 */ /* 0x000f220000300a00 */
[----:B------:R-:W-:Y:S01]  /*32290*/  STL.64 [R1+0x4c0], R24 ;  /* 0x0004c01801007387 */ /* 0x000fe20000100a00 */
[----:B------:R0:W-:Y:S03]  /*322a0*/  STL.64 [R1+0x4c8], R26 ;  /* 0x0004c81a01007387 */ /* 0x0001e60000100a00 */
[----:B0-----:R-:W2:Y:S01]  /*322b0*/  LDL.LU.64 R26, [R1+0x3158] ;  /* 0x00315800011a7983 */ /* 0x001ea20000300a00 */
[----:B------:R-:W2:Y:S02]  /*322c0*/  LDL.LU.64 R24, [R1+0x3150] ;  /* 0x0031500001187983 */ /* 0x000ea40000300a00 */
[----:B------:R-:W2:Y:S01]  /*322d0*/  LDL.LU.64 R40, [R1+0x3148] ;  /* 0x0031480001287983 */ /* 0x000ea20000300a00 */
[C---:B------:R-:W-:Y:S08]  /*322e0*/  HMMA.16816.F32.BF16 R4, R48.reuse, R44, R4 ;  /* 0x0000002c3004723c */ /* 0x040ff00000041804 */
[----:B--2---:R-:W-:Y:S01]  /*322f0*/  HMMA.16816.F32.BF16 R32, R48, R40, R32 ;  /* 0x000000283020723c */ /* 0x004fe20000041820 */
[----:B------:R-:W-:-:S02]  /*32300*/  IMAD.MOV.U32 R47, RZ, RZ, R40 ;  /* 0x000000ffff2f7224 */ /* 0x000fc400078e0028 */
[----:B------:R-:W-:Y:S11]  /*32310*/  IMAD.MOV.U32 R46, RZ, RZ, R41 ;  /* 0x000000ffff2e7224 */ /* 0x000ff600078e0029 */
[----:B------:R-:W-:Y:S09]  /*32320*/  @!UPT UIADD3 URZ, URZ, URZ, URZ ;  /* 0x0000003f3f3ff290 */ /* 0x000ff2000fffe03f */
[----:B------:R-:W-:Y:S01]  /*32330*/  STL.64 [R1+0x4b0], R32 ;  /* 0x0004b02001007387 */ /* 0x000fe20000100a00 */
[----:B------:R0:W-:Y:S03]  /*32340*/  STL.64 [R1+0x4b8], R34 ;  /* 0x0004b82201007387 */ /* 0x0001e60000100a00 */
[----:B0-----:R-:W2:Y:S01]  /*32350*/  LDL.LU.64 R34, [R1+0x3140] ;  /* 0x0031400001227983 */ /* 0x001ea20000300a00 */
[----:B------:R-:W2:Y:S02]  /*32360*/  LDL.LU.64 R32, [R1+0x3138] ;  /* 0x0031380001207983 */ /* 0x000ea40000300a00 */
[----:B------:R-:W2:Y:S02]  /*32370*/  LDL.LU.64 R42, [R1+0x3130] ;  /* 0x00313000012a7983 */ /* 0x000ea40000300a00 */
[----:B------:R-:W4:Y:S01]  /*32380*/  LDL.LU.64 R40, [R1+0x3128] ;  /* 0x0031280001287983 */ /* 0x000f220000300a00 */
[----:B------:R0:W-:Y:S01]  /*32390*/  STL.64 [R1+0x4a0], R4 ;  /* 0x0004a00401007387 */ /* 0x0001e20000100a00 */
[----:B------:R3:W-:Y:S03]  /*323a0*/  STL.64 [R1+0x4a8], R6 ;  /* 0x0004a80601007387 */ /* 0x0007e60000100a00 */
[----:B0-----:R-:W3:Y:S01]  /*323b0*/  LDL.LU.64 R4, [R1+0x3120] ;  /* 0x0031200001047983 */ /* 0x001ee20000300a00 */
[----:B------:R-:W-:Y:S01]  /*323c0*/  STL.64 [R1+0x30a8], R44 ;  /* 0x0030a82c01007387 */ /* 0x000fe20000100a00 */
[----:B---3--:R-:W-:Y:S02]  /*323d0*/  HMMA.16816.F32.BF16 R4, R48, R4, R8 ;  /* 0x000000043004723c */ /* 0x008fe40000041808 */
[----:B------:R-:W3:Y:S01]  /*323e0*/  LDL.LU.64 R10, [R1+0x3118] ;  /* 0x00311800010a7983 */ /* 0x000ee20000300a00 */
[----:B------:R-:W2:Y:S11]  /*323f0*/  LDL.LU.64 R8, [R1+0x3110] ;  /* 0x0031100001087983 */ /* 0x000eb60000300a00 */
[----:B------:R-:W-:Y:S09]  /*32400*/  @!UPT UIADD3 URZ, URZ, URZ, URZ ;  /* 0x0000003f3f3ff290 */ /* 0x000ff2000fffe03f */
[----:B------:R-:W-:Y:S01]  /*32410*/  STL.64 [R1+0x490], R4 ;  /* 0x0004900401007387 */ /* 0x000fe20000100a00 */
[----:B------:R0:W-:Y:S03]  /*32420*/  STL.64 [R1+0x498], R6 ;  /* 0x0004980601007387 */ /* 0x0001e60000100a00 */
[----:B0-----:R-:W2:Y:S01]  /*32430*/  LDL.LU.64 R6, [R1+0x3108] ;  /* 0x0031080001067983 */ /* 0x001ea20000300a00 */
[----:B------:R-:W2:Y:S02]  /*32440*/  LDL.LU.64 R4, [R1+0x3100] ;  /* 0x0031000001047983 */ /* 0x000ea40000300a00 */
[----:B------:R-:W-:Y:S02]  /*32450*/  IMAD.MOV.U32 R44, RZ, RZ, R47 ;  /* 0x000000ffff2c7224 */ /* 0x000fe400078e002f */
[----:B------:R-:W-:-:S05]  /*32460*/  IMAD.MOV.U32 R45, RZ, RZ, R46 ;  /* 0x000000ffff2d7224 */ /* 0x000fca00078e002e */
[----:B------:R0:W-:Y:S04]  /*32470*/  STL.64 [R1+0x30c0], R44 ;  /* 0x0030c02c01007387 */ /* 0x0001e80000100a00 */
[----:B0-----:R-:W3:Y:S01]  /*32480*/  LDL.LU.64 R44, [R1+0x230] ;  /* 0x00023000012c7983 */ /* 0x001ee20000300a00 */
[----:B------:R-:W3:Y:S01]  /*32490*/  LDL.LU.64 R46, [R1+0x238] ;  /* 0x00023800012e7983 */ /* 0x000ee20000300a00 */
[C---:B--2---:R-:W-:Y:S11]  /*324a0*/  HMMA.16816.F32.BF16 R12, R48.reuse, R4, R12 ;  /* 0x00000004300c723c */ /* 0x044ff6000004180c */
[----:B------:R-:W-:Y:S11]  /*324b0*/  @!UPT UIADD3 URZ, URZ, URZ, URZ ;  /* 0x0000003f3f3ff290 */ /* 0x000ff6000fffe03f */
[----:B------:R-:W-:Y:S01]  /*324c0*/  @!UPT UIADD3 URZ, URZ, URZ, URZ ;  /* 0x0000003f3f3ff290 */ /* 0x000fe2000fffe03f */
[----:B------:R-:W-:Y:S01]  /*324d0*/  STL.64 [R1+0x480], R12 ;  /* 0x0004800c01007387 */ /* 0x000fe20000100a00 */
[----:B------:R0:W-:Y:S03]  /*324e0*/  STL.64 [R1+0x488], R14 ;  /* 0x0004880e01007387 */ /* 0x0001e60000100a00 */
[----:B0-----:R-:W4:Y:S01]  /*324f0*/  LDL.LU.64 R14, [R1+0x30f8] ;  /* 0x0030f800010e7983 */ /* 0x001f220000300a00 */
[----:B------:R-:W4:Y:S02]  /*32500*/  LDL.LU.64 R12, [R1+0x30f0] ;  /* 0x0030f000010c7983 */ /* 0x000f240000300a00 */
[----:B------:R-:W-:Y:S02]  /*32510*/  STL.64 [R1+0x3090], R6 ;  /* 0x0030900601007387 */ /* 0x000fe40000100a00 */
[----:B------:R3:W-:Y:S02]  /*32520*/  STL.64 [R1+0x3088], R4 ;  /* 0x0030880401007387 */ /* 0x0007e40000100a00 */
[----:B---3--:R-:W-:Y:S01]  /*32530*/  HMMA.16816.F32.BF16 R4, R48, R8, R44 ;  /* 0x000000083004723c */ /* 0x008fe2000004182c */
[----:B------:R-:W-:Y:S01]  /*32540*/  STL.64 [R1+0x30a0], R10 ;  /* 0x0030a00a01007387 */ /* 0x000fe20000100a00 */
[----:B------:R-:W-:Y:S11]  /*32550*/  STL.64 [R1+0x3098], R8 ;  /* 0x0030980801007387 */ /* 0x000ff60000100a00 */
[----:B------:R-:W-:Y:S10]  /*32560*/  @!UPT UIADD3 URZ, URZ, URZ, URZ ;  /* 0x0000003f3f3ff290 */ /* 0x000ff4000fffe03f */
[----:B------:R-:W-:Y:S01]  /*32570*/  STL.64 [R1+0x50], R4 ;  /* 0x0000500401007387 */ /* 0x000fe20000100a00 */
[----:B------:R4:W-:Y:S02]  /*32580*/  STL.64 [R1+0x58], R6 ;  /* 0x0000580601007387 */ /* 0x0009e40000100a00 */
[C---:B----4-:R-:W-:Y:S01]  /*32590*/  HMMA.16816.F32.BF16 R4, R12.reuse, R40, R52 ;  /* 0x000000280c04723c */ /* 0x050fe20000041834 */
[----:B------:R-:W2:Y:S01]  /*325a0*/  LDL.LU.64 R52, [R1+0xcd0] ;  /* 0x000cd00001347983 */ /* 0x000ea20000300a00 */
[----:B------:R-:W2:Y:S11]  /*325b0*/  LDL.LU.64 R54, [R1+0xcd8] ;  /* 0x000cd80001367983 */ /* 0x000eb60000300a00 */
[----:B------:R-:W-:Y:S10]  /*325c0*/  @!UPT UIADD3 URZ, URZ, URZ, URZ ;  /* 0x0000003f3f3ff290 */ /* 0x000ff4000fffe03f */
[----:B------:R0:W-:Y:S01]  /*325d0*/  STL.64 [R1+0x310], R4 ;  /* 0x0003100401007387 */ /* 0x0001e20000100a00 */
[----:B------:R1:W-:Y:S02]  /*325e0*/  STL.64 [R1+0x318], R6 ;  /* 0x0003180601007387 */ /* 0x0003e40000100a00 */
[----:B------:R-:W3:Y:S02]  /*325f0*/  LDL.LU.64 R48, [R1+0xcc0] ;  /* 0x000cc00001307983 */ /* 0x000ee40000300a00 */
[----:B------:R-:W3:Y:S01]  /*32600*/  LDL.LU.64 R50, [R1+0xcc8] ;  /* 0x000cc80001327983 */ /* 0x000ee20000300a00 */
[----:B------:R-:W4:Y:S01]  /*32610*/  LDL.LU.64 R44, [R1+0xac0] ;  /* 0x000ac000012c7983 */ /* 0x000f220000300a00 */
[----:B------:R-:W4:Y:S03]  /*32620*/  LDL.LU.64 R46, [R1+0xac8] ;  /* 0x000ac800012e7983 */ /* 0x000f260000300a00 */
[----:B0-----:R-:W2:Y:S01]  /*32630*/  LDL.LU.64 R4, [R1+0xaa0] ;  /* 0x000aa00001047983 */ /* 0x001ea20000300a00 */
[----:B-1----:R-:W2:Y:S02]  /*32640*/  LDL.LU.64 R6, [R1+0xaa8] ;  /* 0x000aa80001067983 */ /* 0x002ea40000300a00 */
[----:B------:R-:W2:Y:S02]  /*32650*/  LDL.LU.64 R8, [R1+0xa90] ;  /* 0x000a900001087983 */ /* 0x000ea40000300a00 */
[----:B------:R-:W2:Y:S01]  /*32660*/  LDL.LU.64 R10, [R1+0xa98] ;  /* 0x000a9800010a7983 */ /* 0x000ea20000300a00 */
[----:B------:R-:W-:Y:S01]  /*32670*/  STL.64 [R1+0x30b8], R42 ;  /* 0x0030b82a01007387 */ /* 0x000fe20000100a00 */
[----:B------:R0:W-:Y:S03]  /*32680*/  STL.64 [R1+0x30b0], R40 ;  /* 0x0030b02801007387 */ /* 0x0001e60000100a00 */
[----:B0-----:R-:W2:Y:S01]  /*32690*/  LDL.LU.64 R40, [R1+0xce0] ;  /* 0x000ce00001287983 */ /* 0x001ea20000300a00 */
[----:B------:R-:W2:Y:S02]  /*326a0*/  LDL.LU.64 R42, [R1+0xce8] ;  /* 0x000ce800012a7983 */ /* 0x000ea40000300a00 */
[----:B------:R-:W-:Y:S02]  /*326b0*/  STL [R1+0x30d0], R38 ;  /* 0x0030d02601007387 */ /* 0x000fe40000100800 */
[----:B------:R0:W-:Y:S01]  /*326c0*/  STL.64 [R1+0x30c8], R36 ;  /* 0x0030c82401007387 */ /* 0x0001e20000100a00 */
[C---:B--2---:R-:W-:Y:S07]  /*326d0*/  HMMA.16816.F32.BF16 R40, R12.reuse, R36, R40 ;  /* 0x000000240c28723c */ /* 0x044fee0000041828 */
[----:B0-----:R-:W-:Y:S11]  /*326e0*/  IMAD.MOV.U32 R36, RZ, RZ, R39 ;  /* 0x000000ffff247224 */ /* 0x001ff600078e0027 */
[----:B------:R-:W-:Y:S05]  /*326f0*/  @!UPT UIADD3 URZ, URZ, URZ, URZ ;  /* 0x0000003f3f3ff290 */ /* 0x000fea000fffe03f */
[----:B------:R-:W-:Y:S01]  /*32700*/  STL.64 [R1+0x300], R40 ;  /* 0x0003002801007387 */ /* 0x000fe20000100a00 */
[----:B------:R0:W-:Y:S02]  /*32710*/  STL.64 [R1+0x308], R42 ;  /* 0x0003082a01007387 */ /* 0x0001e40000100a00 */
[----:B0-----:R-:W-:Y:S01]  /*32720*/  HMMA.16816.F32.BF16 R40, R12, R32, R52 ;  /* 0x000000200c28723c */ /* 0x001fe20000041834 */
[----:B------:R-:W-:-:S07]  /*32730*/  IMAD.MOV.U32 R37, RZ, RZ, R31 ;  /* 0x000000ffff257224 */ /* 0x000fce00078e001f */
[C---:B---3--:R-:W-:Y:S01]  /*32740*/  HMMA.16816.F32.BF16 R48, R12.reuse, R28, R48 ;  /* 0x0000001c0c30723c */ /* 0x048fe20000041830 */
[----:B------:R0:W-:Y:S04]  /*32750*/  STL.64 [R1+0x30e8], R36 ;  /* 0x0030e82401007387 */ /* 0x0001e80000100a00 */
[----:B0-----:R-:W2:Y:S01]  /*32760*/  LDL.LU.64 R36, [R1+0xc0] ;  /* 0x0000c00001247983 */ /* 0x001ea20000300a00 */
[----:B------:R-:W-:Y:S02]  /*32770*/  STL.64 [R1+0x30e0], R34 ;  /* 0x0030e02201007387 */ /* 0x000fe40000100a00 */
[----:B------:R0:W-:Y:S07]  /*32780*/  STL.64 [R1+0x30d8], R32 ;  /* 0x0030d82001007387 */ /* 0x0001ee0000100a00 */
[----:B------:R-:W-:Y:S01]  /*32790*/  STL.64 [R1+0x2f0], R40 ;  /* 0x0002f02801007387 */ /* 0x000fe20000100a00 */
[----:B------:R4:W-:Y:S01]  /*327a0*/  STL.64 [R1+0x2f8], R42 ;  /* 0x0002f82a01007387 */ /* 0x0009e20000100a00 */
[C---:B0-----:R-:W-:Y:S08]  /*327b0*/  HMMA.16816.F32.BF16 R32, R12.reuse, R16, R4 ;  /* 0x000000100c20723c */ /* 0x041ff00000041804 */
[C---:B----4-:R-:W-:Y:S01]  /*327c0*/  HMMA.16816.F32.BF16 R40, R12.reuse, R24, R44 ;  /* 0x000000180c28723c */ /* 0x050fe2000004182c */
[----:B------:R-:W-:Y:S01]  /*327d0*/  STL.64 [R1+0x2e0], R48 ;  /* 0x0002e03001007387 */ /* 0x000fe20000100a00 */
[----:B------:R-:W-:Y:S02]  /*327e0*/  STL.64 [R1+0x2e8], R50 ;  /* 0x0002e83201007387 */ /* 0x000fe40000100a00 */
[----:B------:R-:W3:Y:S02]  /*327f0*/  LDL.LU.64 R4, [R1+0xab0] ;  /* 0x000ab00001047983 */ /* 0x000ee40000300a00 */
[----:B------:R-:W0:Y:S11]  /*32800*/  LDSM.16.MT88.4 R48, [R3+0x1000] ;  /* 0x001000000330783b */ /* 0x000e360000004200 */
[----:B------:R-:W-:Y:S06]  /*32810*/  @!UPT UIADD3 URZ, URZ, URZ, URZ ;  /* 0x0000003f3f3ff290 */ /* 0x000fec000fffe03f */
[----:B------:R-:W-:Y:S01]  /*32820*/  STL.64 [R1+0x2d0], R40 ;  /* 0x0002d02801007387 */ /* 0x000fe20000100a00 */
[----:B------:R-:W-:Y:S02]  /*32830*/  STL.64 [R1+0x2d8], R42 ;  /* 0x0002d82a01007387 */ /* 0x000fe40000100a00 */
[----:B------:R-:W3:Y:S02]  /*32840*/  LDL.LU.64 R6, [R1+0xab8] ;  /* 0x000ab80001067983 */ /* 0x000ee40000300a00 */
[----:B------:R1:W-:Y:S01]  /*32850*/  STL.64 [R1+0x2c0], R32 ;  /* 0x0002c02001007387 */ /* 0x0003e20000100a00 */
[----:B------:R4:W-:Y:S01]  /*32860*/  STL.64 [R1+0x2c8], R34 ;  /* 0x0002c82201007387 */ /* 0x0009e20000100a00 */
[----:B------:R-:W2:Y:S02]  /*32870*/  LDL.LU.64 R52, [R1+0x920] ;  /* 0x0009200001347983 */ /* 0x000ea40000300a00 */
        /* <DEDUP_REMOVED lines=9> */
[----:B------:R-:W4:Y:S02]  /*32910*/  LDL.LU.64 R46, [R1+0x8f8] ;  /* 0x0008f800012e7983 */ /* 0x000f240000300a00 */
[----:B------:R-:W4:Y:S02]  /*32920*/  LDL.LU.64 R40, [R1+0x8e0] ;  /* 0x0008e00001287983 */ /* 0x000f240000300a00 */
[----:B------:R-:W4:Y:S01]  /*32930*/  LDL.LU.64 R42, [R1+0x8e8] ;  /* 0x0008e800012a7983 */ /* 0x000f220000300a00 */
[----:B0-----:R-:W4:Y:S01]  /*32940*/  LDL.LU.64 R8, [R1+0x860] ;  /* 0x0008600001087983 */ /* 0x001f220000300a00 */
[----:B------:R-:W4:Y:S02]  /*32950*/  LDL.LU.64 R10, [R1+0x868] ;  /* 0x00086800010a7983 */ /* 0x000f240000300a00 */
[----:B------:R-:W-:Y:S02]  /*32960*/  STL.64 [R1+0x3018], R50 ;  /* 0x0030183201007387 */ /* 0x000fe40000100a00 */
[----:B------:R-:W-:Y:S01]  /*32970*/  STL.64 [R1+0x3010], R48 ;  /* 0x0030103001007387 */ /* 0x000fe20000100a00 */
[C---:B---3--:R-:W-:Y:S08]  /*32980*/  HMMA.16816.F32.BF16 R56, R12.reuse, R56, R4 ;  /* 0x000000380c38723c */ /* 0x048ff00000041804 */
[----:B--2---:R-:W-:Y:S01]  /*32990*/  HMMA.16816.F32.BF16 R52, R12, R36, R52 ;  /* 0x000000240c34723c */ /* 0x004fe20000041834 */
[----:B------:R-:W2:Y:S01]  /*329a0*/  LDL.LU.64 R4, [R1+0x850] ;  /* 0x0008500001047983 */ /* 0x000ea20000300a00 */
[----:B------:R-:W2:Y:S11]  /*329b0*/  LDL.LU.64 R6, [R1+0x858] ;  /* 0x0008580001067983 */ /* 0x000eb60000300a00 */
[----:B------:R-:W-:Y:S02]  /*329c0*/  @!UPT UIADD3 URZ, URZ, URZ, URZ ;  /* 0x0000003f3f3ff290 */ /* 0x000fe4000fffe03f */
[----:B------:R0:W-:Y:S01]  /*329d0*/  STL.64 [R1+0x2a0], R56 ;  /* 0x0002a03801007387 */ /* 0x0001e20000100a00 */
[----:B------:R1:W-:Y:S03]  /*329e0*/  STL.64 [R1+0x2a8], R58 ;  /* 0x0002a83a01007387 */ /* 0x0003e60000100a00 */
[----:B0-----:R-:W3:Y:S01]  /*329f0*/  LDL.LU.64 R56, [R1+0x7c0] ;  /* 0x0007c00001387983 */ /* 0x001ee20000300a00 */
[----:B-1----:R-:W3:Y:S03]  /*32a00*/  LDL.LU.64 R58, [R1+0x7c8] ;  /* 0x0007c800013a7983 */ /* 0x002ee60000300a00 */
[----:B------:R0:W-:Y:S02]  /*32a10*/  STL.64 [R1+0x290], R52 ;  /* 0x0002903401007387 */ /* 0x0001e40000100a00 */
[----:B------:R-:W-:Y:S02]  /*32a20*/  STL.64 [R1+0x298], R54 ;  /* 0x0002983601007387 */ /* 0x000fe40000100a00 */
[----:B0-----:R-:W-:-:S02]  /*32a30*/  IMAD.MOV.U32 R53, RZ, RZ, R36 ;  /* 0x000000ffff357224 */ /* 0x001fc400078e0024 */
[----:B------:R-:W-:Y:S02]  /*32a40*/  IMAD.MOV.U32 R52, RZ, RZ, R37 ;  /* 0x000000ffff347224 */ /* 0x000fe400078e0025 */
[----:B------:R-:W2:Y:S01]  /*32a50*/  LDL.LU.64 R36, [R1+0x30e8] ;  /* 0x0030e80001247983 */ /* 0x000ea20000300a00 */
[----:B------:R-:W-:Y:S02]  /*32a60*/  IMAD.MOV.U32 R48, RZ, RZ, R2 ;  /* 0x000000ffff307224 */ /* 0x000fe400078e0002 */
[----:B------:R-:W-:-:S07]  /*32a70*/  IMAD.MOV.U32 R49, RZ, RZ, R0 ;  /* 0x000000ffff317224 */ /* 0x000fce00078e0000 */
[C---:B----4-:R-:W-:Y:S08]  /*32a80*/  HMMA.16816.F32.BF16 R44, R12.reuse, R48, R44 ;  /* 0x000000300c2c723c */ /* 0x050ff0000004182c */
[C---:B--2---:R-:W-:Y:S01]  /*32a90*/  HMMA.16816.F32.BF16 R36, R12.reuse, R36, R32 ;  /* 0x000000240c24723c */ /* 0x044fe20000041820 */
[----:B------:R-:W2:Y:S01]  /*32aa0*/  LDL.LU.64 R34, [R1+0x30e0] ;  /* 0x0030e00001227983 */ /* 0x000ea20000300a00 */
[----:B------:R-:W4:Y:S11]  /*32ab0*/  LDL.LU.64 R32, [R1+0x30d8] ;  /* 0x0030d80001207983 */ /* 0x000f360000300a00 */
[----:B------:R-:W-:Y:S10]  /*32ac0*/  @!UPT UIADD3 URZ, URZ, URZ, URZ ;  /* 0x0000003f3f3ff290 */ /* 0x000ff4000fffe03f */
[----:B------:R-:W-:Y:S01]  /*32ad0*/  STL.64 [R1+0x280], R36 ;  /* 0x0002802401007387 */ /* 0x000fe20000100a00 */
[----:B------:R0:W-:Y:S03]  /*32ae0*/  STL.64 [R1+0x288], R38 ;  /* 0x0002882601007387 */ /* 0x0001e60000100a00 */
[----:B0-----:R-:W2:Y:S01]  /*32af0*/  LDL.LU R38, [R1+0x30d0] ;  /* 0x0030d00001267983 */ /* 0x001ea20000300800 */
[----:B------:R-:W2:Y:S02]  /*32b00*/  LDL.LU.64 R36, [R1+0x30c8] ;  /* 0x0030c80001247983 */ /* 0x000ea40000300a00 */
[----:B------:R0:W-:Y:S02]  /*32b10*/  STL.64 [R1+0x270], R44 ;  /* 0x0002702c01007387 */ /* 0x0001e40000100a00 */
[----:B------:R1:W-:Y:S01]  /*32b20*/  STL.64 [R1+0x278], R46 ;  /* 0x0002782e01007387 */ /* 0x0003e20000100a00 */
        /* <DEDUP_REMOVED lines=15> */
[----:B------:R-:W2:Y:S02]  /*32c20*/  LDL.LU.64 R8, [R1+0x3098] ;  /* 0x0030980001087983 */ /* 0x000ea40000300a00 */
[----:B------:R-:W2:Y:S02]  /*32c30*/  LDL.LU.64 R44, [R1+0x7b0] ;  /* 0x0007b000012c7983 */ /* 0x000ea40000300a00 */
[----:B------:R-:W2:Y:S01]  /*32c40*/  LDL.LU.64 R46, [R1+0x7b8] ;  /* 0x0007b800012e7983 */ /* 0x000ea20000300a00 */
[----:B------:R-:W-:Y:S01]  /*32c50*/  STL.64 [R1+0x3070], R50 ;  /* 0x0030703201007387 */ /* 0x000fe20000100a00 */
[----:B------:R0:W-:Y:S03]  /*32c60*/  STL.64 [R1+0x3068], R48 ;  /* 0x0030683001007387 */ /* 0x0001e60000100a00 */
[----:B0-----:R-:W2:Y:S02]  /*32c70*/  LDL.LU.64 R48, [R1+0x70] ;  /* 0x0000700001307983 */ /* 0x001ea40000300a00 */
[C---:B--2---:R-:W-:Y:S11]  /*32c80*/  HMMA.16816.F32.BF16 R4, R12.reuse, R48, R4 ;  /* 0x000000300c04723c */ /* 0x044ff60000041804 */
[----:B------:R-:W-:Y:S11]  /*32c90*/  @!UPT UIADD3 URZ, URZ, URZ, URZ ;  /* 0x0000003f3f3ff290 */ /* 0x000ff6000fffe03f */
[----:B------:R-:W-:Y:S01]  /*32ca0*/  @!UPT UIADD3 URZ, URZ, URZ, URZ ;  /* 0x0000003f3f3ff290 */ /* 0x000fe2000fffe03f */
[----:B------:R-:W-:Y:S01]  /*32cb0*/  STL.64 [R1+0x240], R4 ;  /* 0x0002400401007387 */ /* 0x000fe20000100a00 */
[----:B------:R0:W-:Y:S03]  /*32cc0*/  STL.64 [R1+0x248], R6 ;  /* 0x0002480601007387 */ /* 0x0001e60000100a00 */
[----:B0-----:R-:W2:Y:S01]  /*32cd0*/  LDL.LU.64 R6, [R1+0x3090] ;  /* 0x0030900001067983 */ /* 0x001ea20000300a00 */
[----:B------:R-:W3:Y:S02]  /*32ce0*/  LDL.LU.64 R4, [R1+0x3088] ;  /* 0x0030880001047983 */ /* 0x000ee40000300a00 */
[----:B------:R-:W-:Y:S02]  /*32cf0*/  IMAD.MOV.U32 R39, RZ, RZ, R48 ;  /* 0x000000ffff277224 */ /* 0x000fe400078e0030 */
[----:B------:R-:W-:Y:S02]  /*32d00*/  IMAD.MOV.U32 R31, RZ, RZ, R49 ;  /* 0x000000ffff1f7224 */ /* 0x000fe400078e0031 */
[C---:B---3--:R-:W-:Y:S08]  /*32d10*/  HMMA.16816.F32.BF16 R48, R12.reuse, R4, R56 ;  /* 0x000000040c30723c */ /* 0x048ff00000041838 */
[----:B------:R-:W-:Y:S01]  /*32d20*/  HMMA.16816.F32.BF16 R12, R12, R8, R44 ;  /* 0x000000080c0c723c */ /* 0x000fe2000004182c */
[----:B------:R-:W3:Y:S01]  /*32d30*/  LDL.LU.64 R56, [R1+0xb40] ;  /* 0x000b400001387983 */ /* 0x000ee20000300a00 */
[----:B------:R-:W3:Y:S11]  /*32d40*/  LDL.LU.64 R58, [R1+0xb48] ;  /* 0x000b4800013a7983 */ /* 0x000ef60000300a00 */
[----:B------:R-:W-:Y:S02]  /*32d50*/  @!UPT UIADD3 URZ, URZ, URZ, URZ ;  /* 0x0000003f3f3ff290 */ /* 0x000fe4000fffe03f */
[----:B------:R0:W-:Y:S01]  /*32d60*/  STL.64 [R1+0x230], R48 ;  /* 0x0002303001007387 */ /* 0x0001e20000100a00 */
[----:B------:R1:W-:Y:S08]  /*32d70*/  STL.64 [R1+0x238], R50 ;  /* 0x0002383201007387 */ /* 0x0003f00000100a00 */
[----:B------:R-:W-:Y:S02]  /*32d80*/  IMAD.MOV.U32 R2, RZ, RZ, R14 ;  /* 0x000000ffff027224 */ /* 0x000fe400078e000e */
[----:B------:R-:W-:Y:S01]  /*32d90*/  IMAD.MOV.U32 R0, RZ, RZ, R15 ;  /* 0x000000ffff007224 */ /* 0x000fe200078e000f */
[----:B0-----:R-:W3:Y:S01]  /*32da0*/  LDL.LU.64 R48, [R1+0x960] ;  /* 0x0009600001307983 */ /* 0x001ee20000300a00 */
[----:B-1----:R-:W3:Y:S02]  /*32db0*/  LDL.LU.64 R50, [R1+0x968] ;  /* 0x0009680001327983 */ /* 0x002ee40000300a00 */
[----:B--2---:R-:W-:Y:S02]  /*32dc0*/  STL.64 [R1+0x3038], R6 ;  /* 0x0030380601007387 */ /* 0x004fe40000100a00 */
[----:B------:R0:W-:Y:S02]  /*32dd0*/  STL.64 [R1+0x3030], R4 ;  /* 0x0030300401007387 */ /* 0x0001e40000100a00 */
[----:B0-----:R-:W4:Y:S01]  /*32de0*/  LDL.LU.64 R4, [R1+0xb60] ;  /* 0x000b600001047983 */ /* 0x001f220000300a00 */
[----:B------:R-:W4:Y:S02]  /*32df0*/  LDL.LU.64 R6, [R1+0xb68] ;  /* 0x000b680001067983 */ /* 0x000f240000300a00 */
[----:B------:R-:W2:Y:S02]  /*32e00*/  LDL.LU.64 R46, [R1+0x3080] ;  /* 0x00308000012e7983 */ /* 0x000ea40000300a00 */
[----:B------:R-:W2:Y:S01]  /*32e10*/  LDL.LU.64 R44, [R1+0x3078] ;  /* 0x00307800012c7983 */ /* 0x000ea20000300a00 */
[----:B------:R0:W-:Y:S04]  /*32e20*/  STL.64 [R1+0x40], R12 ;  /* 0x0000400c01007387 */ /* 0x0001e80000100a00 */
[----:B0-----:R-:W2:Y:S01]  /*32e30*/  LDL.LU.64 R12, [R1+0xbf0] ;  /* 0x000bf000010c7983 */ /* 0x001ea20000300a00 */
[----:B------:R-:W2:Y:S02]  /*32e40*/  LDL.LU.64 R14, [R1+0xbf8] ;  /* 0x000bf800010e7983 */ /* 0x000ea40000300a00 */
[----:B------:R-:W-:Y:S02]  /*32e50*/  STL.64 [R1+0x3028], R10 ;  /* 0x0030280a01007387 */ /* 0x000fe40000100a00 */
[----:B------:R0:W-:Y:S02]  /*32e60*/  STL.64 [R1+0x3020], R8 ;  /* 0x0030200801007387 */ /* 0x0001e40000100a00 */
        /* <DEDUP_REMOVED lines=8> */
[----:B-1----:R-:W2:Y:S01]  /*32ef0*/  LDL.LU.64 R14, [R1+0x918] ;  /* 0x00091800010e7983 */ /* 0x002ea20000300a00 */
[C---:B---3--:R-:W-:Y:S11]  /*32f00*/  HMMA.16816.F32.BF16 R8, R44.reuse, R36, R8 ;  /* 0x000000242c08723c */ /* 0x048ff60000041808 */
[----:B------:R-:W-:Y:S11]  /*32f10*/  @!UPT UIADD3 URZ, URZ, URZ, URZ ;  /* 0x0000003f3f3ff290 */ /* 0x000ff6000fffe03f */
[----:B------:R-:W-:Y:S01]  /*32f20*/  @!UPT UIADD3 URZ, URZ, URZ, URZ ;  /* 0x0000003f3f3ff290 */ /* 0x000fe2000fffe03f */
[----:B------:R-:W-:Y:S01]  /*32f30*/  STL.64 [R1+0x20], R8 ;  /* 0x0000200801007387 */ /* 0x000fe20000100a00 */
[----:B------:R4:W-:Y:S02]  /*32f40*/  STL.64 [R1+0x28], R10 ;  /* 0x0000280a01007387 */ /* 0x0009e40000100a00 */
[----:B----4-:R-:W-:Y:S01]  /*32f50*/  HMMA.16816.F32.BF16 R8, R44, R32, R4 ;  /* 0x000000202c08723c */ /* 0x010fe20000041804 */
[----:B------:R-:W3:Y:S01]  /*32f60*/  LDL.LU.64 R4, [R1+0x8d0] ;  /* 0x0008d00001047983 */ /* 0x000ee20000300a00 */
[----:B------:R-:W3:Y:S05]  /*32f70*/  LDL.LU.64 R6, [R1+0x8d8] ;  /* 0x0008d80001067983 */ /* 0x000eea0000300a00 */
[----:B------:R-:W-:-:S02]  /*32f80*/  IMAD.MOV.U32 R32, RZ, RZ, R53 ;  /* 0x000000ffff207224 */ /* 0x000fc400078e0035 */
[----:B------:R-:W-:Y:S11]  /*32f90*/  IMAD.MOV.U32 R33, RZ, RZ, R52 ;  /* 0x000000ffff217224 */ /* 0x000ff600078e0034 */
[----:B------:R-:W-:Y:S03]  /*32fa0*/  @!UPT UIADD3 URZ, URZ, URZ, URZ ;  /* 0x0000003f3f3ff290 */ /* 0x000fe6000fffe03f */
[----:B------:R-:W-:Y:S01]  /*32fb0*/  STL.64 [R1+0x10], R8 ;  /* 0x0000100801007387 */ /* 0x000fe20000100a00 */
[----:B------:R0:W-:Y:S02]  /*32fc0*/  STL.64 [R1+0x18], R10 ;  /* 0x0000180a01007387 */ /* 0x0001e40000100a00 */
[C---:B0-----:R-:W-:Y:S08]  /*32fd0*/  HMMA.16816.F32.BF16 R8, R44.reuse, R28, R56 ;  /* 0x0000001c2c08723c */ /* 0x041ff00000041838 */
[C---:B------:R-:W-:Y:S01]  /*32fe0*/  HMMA.16816.F32.BF16 R56, R44.reuse, R24, R48 ;  /* 0x000000182c38723c */ /* 0x040fe20000041830 */
[----:B------:R-:W-:Y:S11]  /*32ff0*/  STL.64 [R1+0x3058], R34 ;  /* 0x0030582201007387 */ /* 0x000ff60000100a00 */
[----:B------:R-:W-:Y:S03]  /*33000*/  @!UPT UIADD3 URZ, URZ, URZ, URZ ;  /* 0x0000003f3f3ff290 */ /* 0x000fe6000fffe03f */
[----:B------:R0:W-:Y:S01]  /*33010*/  STL.64 [R1], R8 ;  /* 0x0000000801007387 */ /* 0x0001e20000100a00 */
[----:B------:R1:W-:Y:S03]  /*33020*/  STL.64 [R1+0x8], R10 ;  /* 0x0000080a01007387 */ /* 0x0003e60000100a00 */
[----:B0-----:R-:W4:Y:S01]  /*33030*/  LDL.LU.64 R8, [R1+0x8c0] ;  /* 0x0008c00001087983 */ /* 0x001f220000300a00 */
[----:B-1----:R-:W4:Y:S02]  /*33040*/  LDL.LU.64 R10, [R1+0x8c8] ;  /* 0x0008c800010a7983 */ /* 0x002f240000300a00 */
[----:B------:R-:W-:Y:S02]  /*33050*/  STL.64 [R1+0x3040], R26 ;  /* 0x0030401a01007387 */ /* 0x000fe40000100a00 */
[----:B------:R-:W-:Y:S01]  /*33060*/  STL.64 [R1+0x2b30], R58 ;  /* 0x002b303a01007387 */ /* 0x000fe20000100a00 */
[----:B------:R0:W-:Y:S04]  /*33070*/  STL.64 [R1+0x2b28], R56 ;  /* 0x002b283801007387 */ /* 0x0001e80000100a00 */
[----:B0-----:R-:W4:Y:S01]  /*33080*/  LDL.LU.64 R56, [R1+0xb0] ;  /* 0x0000b00001387983 */ /* 0x001f220000300a00 */
[----:B------:R-:W4:Y:S01]  /*33090*/  LDL.LU.64 R58, [R1+0xb8] ;  /* 0x0000b800013a7983 */ /* 0x000f220000300a00 */
[C---:B--2---:R-:W-:Y:S02]  /*330a0*/  HMMA.16816.F32.BF16 R52, R44.reuse, R16, R12 ;  /* 0x000000102c34723c */ /* 0x044fe4000004180c */
[----:B------:R-:W0:Y:S11]  /*330b0*/  LDSM.16.MT88.4 R12, [R3+0x1080] ;  /* 0x00108000030c783b */ /* 0x000e360000004200 */
[----:B------:R-:W-:Y:S10]  /*330c0*/  @!UPT UIADD3 URZ, URZ, URZ, URZ ;  /* 0x0000003f3f3ff290 */ /* 0x000ff4000fffe03f */
[----:B------:R-:W-:Y:S01]  /*330d0*/  STL.64 [R1+0x2b40], R54 ;  /* 0x002b403601007387 */ /* 0x000fe20000100a00 */
[----:B------:R1:W-:Y:S03]  /*330e0*/  STL.64 [R1+0x2b38], R52 ;  /* 0x002b383401007387 */ /* 0x0003e60000100a00 */
[----:B-1----:R-:W4:Y:S01]  /*330f0*/  LDL.LU.64 R52, [R1+0xd0] ;  /* 0x0000d00001347983 */ /* 0x002f220000300a00 */
[----:B------:R-:W2:Y:S02]  /*33100*/  LDL.LU.64 R54, [R1+0xd8] ;  /* 0x0000d80001367983 */ /* 0x000ea40000300a00 */
[----:B------:R-:W2:Y:S02]  /*33110*/  LDL.LU.64 R48, [R1+0x7d0] ;  /* 0x0007d00001307983 */ /* 0x000ea40000300a00 */
[----:B------:R-:W2:Y:S01]  /*33120*/  LDL.LU.64 R50, [R1+0x7d8] ;  /* 0x0007d80001327983 */ /* 0x000ea20000300a00 */
[C---:B---3--:R-:W-:Y:S11]  /*33130*/  HMMA.16816.F32.BF16 R4, R44.reuse, R20, R4 ;  /* 0x000000142c04723c */ /* 0x048ff60000041804 */
[----:B------:R-:W-:Y:S11]  /*33140*/  @!UPT UIADD3 URZ, URZ, URZ, URZ ;  /* 0x0000003f3f3ff290 */ /* 0x000ff6000fffe03f */
[----:B------:R-:W-:Y:S01]  /*33150*/  @!UPT UIADD3 URZ, URZ, URZ, URZ ;  /* 0x0000003f3f3ff290 */ /* 0x000fe2000fffe03f */
[----:B------:R1:W-:Y:S01]  /*33160*/  STL.64 [R1+0x7b0], R4 ;  /* 0x0007b00401007387 */ /* 0x0003e20000100a00 */
[----:B------:R3:W-:Y:S03]  /*33170*/  STL.64 [R1+0x7b8], R6 ;  /* 0x0007b80601007387 */ /* 0x0007e60000100a00 */
[----:B-1----:R-:W2:Y:S01]  /*33180*/  LDL.LU.64 R4, [R1+0x7e0] ;  /* 0x0007e00001047983 */ /* 0x002ea20000300a00 */
[----:B---3--:R-:W3:Y:S02]  /*33190*/  LDL.LU.64 R6, [R1+0x7e8] ;  /* 0x0007e80001067983 */ /* 0x008ee40000300a00 */
[----:B0-----:R-:W-:Y:S02]  /*331a0*/  STL.64 [R1+0x2f50], R14 ;  /* 0x002f500e01007387 */ /* 0x001fe40000100a00 */
[----:B------:R0:W-:Y:S02]  /*331b0*/  STL.64 [R1+0x2f48], R12 ;  /* 0x002f480c01007387 */ /* 0x0001e40000100a00 */
[----:B0-----:R-:W3:Y:S01]  /*331c0*/  LDL.LU.64 R12, [R1+0x90] ;  /* 0x00009000010c7983 */ /* 0x001ee20000300a00 */
[----:B------:R-:W3:Y:S02]  /*331d0*/  LDL.64 R14, [R1+0x98] ;  /* 0x00009800010e7983 */ /* 0x000ee40000100a00 */
[----:B------:R-:W3:Y:S02]  /*331e0*/  LDL.LU.64 R24, [R1+0x7f0] ;  /* 0x0007f00001187983 */ /* 0x000ee40000300a00 */
[----:B------:R-:W3:Y:S01]  /*331f0*/  LDL.LU.64 R26, [R1+0x7f8] ;  /* 0x0007f800011a7983 */ /* 0x000ee20000300a00 */
[C---:B----4-:R-:W-:Y:S08]  /*33200*/  HMMA.16816.F32.BF16 R8, R44.reuse, R52, R8 ;  /* 0x000000342c08723c */ /* 0x050ff00000041808 */
[C---:B--2---:R-:W-:Y:S11]  /*33210*/  HMMA.16816.F32.BF16 R32, R44.reuse, R32, R48 ;  /* 0x000000202c20723c */ /* 0x044ff60000041830 */
[----:B------:R-:W-:Y:S05]  /*33220*/  @!UPT UIADD3 URZ, URZ, URZ, URZ ;  /* 0x0000003f3f3ff290 */ /* 0x000fea000fffe03f */
[----:B------:R-:W-:Y:S02]  /*33230*/  IMAD.MOV.U32 R36, RZ, RZ, R11 ;  /* 0x000000ffff247224 */ /* 0x000fe400078e000b */
[----:B------:R-:W-:Y:S02]  /*33240*/  IMAD.MOV.U32 R37, RZ, RZ, R10 ;  /* 0x000000ffff257224 */ /* 0x000fe400078e000a */
[----:B------:R-:W-:Y:S02]  /*33250*/  IMAD.MOV.U32 R41, RZ, RZ, R8 ;  /* 0x000000ffff297224 */ /* 0x000fe400078e0008 */
[----:B------:R-:W-:Y:S02]  /*33260*/  IMAD.MOV.U32 R40, RZ, RZ, R9 ;  /* 0x000000ffff287224 */ /* 0x000fe400078e0009 */
[----:B------:R-:W2:Y:S01]  /*33270*/  LDL.LU.64 R8, [R1+0x800] ;  /* 0x0008000001087983 */ /* 0x000ea20000300a00 */
[----:B------:R-:W2:Y:S02]  /*33280*/  LDL.LU.64 R10, [R1+0x808] ;  /* 0x00080800010a7983 */ /* 0x000ea40000300a00 */
[----:B------:R0:W-:Y:S02]  /*33290*/  STL [R1+0x2b0c], R36 ;  /* 0x002b0c2401007387 */ /* 0x0001e40000100800 */
[----:B------:R-:W-:Y:S01]  /*332a0*/  STL [R1+0x2b08], R37 ;  /* 0x002b082501007387 */ /* 0x000fe20000100800 */
[----:B------:R-:W-:Y:S01]  /*332b0*/  STL [R1+0x2b04], R40 ;  /* 0x002b042801007387 */ /* 0x000fe20000100800 */
[----:B------:R1:W-:Y:S02]  /*332c0*/  STL [R1+0x2b00], R41 ;  /* 0x002b002901007387 */ /* 0x0003e40000100800 */
[----:B------:R-:W4:Y:S02]  /*332d0*/  LDL.LU.64 R50, [R1+0x3070] ;  /* 0x0030700001327983 */ /* 0x000f240000300a00 */
[----:B------:R-:W4:Y:S01]  /*332e0*/  LDL.LU.64 R48, [R1+0x3068] ;  /* 0x0030680001307983 */ /* 0x000f220000300a00 */
[C---:B---3--:R-:W-:Y:S01]  /*332f0*/  HMMA.16816.F32.BF16 R4, R44.reuse, R56, R4 ;  /* 0x000000382c04723c */ /* 0x048fe20000041804 */
[----:B------:R3:W-:Y:S01]  /*33300*/  STL.64 [R1+0x7d0], R32 ;  /* 0x0007d02001007387 */ /* 0x0007e20000100a00 */
[----:B------:R0:W-:Y:S11]  /*33310*/  STL.64 [R1+0x7d8], R34 ;  /* 0x0007d82201007387 */ /* 0x0001f60000100a00 */
[----:B------:R-:W-:Y:S11]  /*33320*/  @!UPT UIADD3 URZ, URZ, URZ, URZ ;  /* 0x0000003f3f3ff290 */ /* 0x000ff6000fffe03f */
[----:B0-----:R-:W-:Y:S02]  /*33330*/  IMAD.MOV.U32 R36, RZ, RZ, R4 ;  /* 0x000000ffff247224 */ /* 0x001fe400078e0004 */
[----:B-1----:R-:W-:Y:S02]  /*33340*/  IMAD.MOV.U32 R41, RZ, RZ, R7 ;  /* 0x000000ffff297224 */ /* 0x002fe400078e0007 */
[----:B------:R-:W-:Y:S02]  /*33350*/  IMAD.MOV.U32 R37, RZ, RZ, R5 ;  /* 0x000000ffff257224 */ /* 0x000fe400078e0005 */
[----:B------:R-:W-:Y:S02]  /*33360*/  IMAD.MOV.U32 R40, RZ, RZ, R6 ;  /* 0x000000ffff287224 */ /* 0x000fe400078e0006 */
[----:B------:R-:W-:Y:S02]  /*33370*/  IMAD.MOV.U32 R4, RZ, RZ, R39 ;  /* 0x000000ffff047224 */ /* 0x000fe400078e0027 */
[----:B------:R-:W-:Y:S01]  /*33380*/  IMAD.MOV.U32 R5, RZ, RZ, R31 ;  /* 0x000000ffff057224 */ /* 0x000fe200078e001f */
[----:B------:R-:W4:Y:S01]  /*33390*/  LDL.LU R39, [R1+0x3064] ;  /* 0x0030640001277983 */ /* 0x000f220000300800 */
[----:B------:R-:W4:Y:S02]  /*333a0*/  LDL.LU R31, [R1+0x3060] ;  /* 0x00306000011f7983 */ /* 0x000f240000300800 */
[----:B------:R-:W-:Y:S02]  /*333b0*/  STL.64 [R1+0x2fa0], R58 ;  /* 0x002fa03a01007387 */ /* 0x000fe40000100a00 */
[----:B------:R-:W-:Y:S01]  /*333c0*/  STL [R1+0x2b24], R41 ;  /* 0x002b242901007387 */ /* 0x000fe20000100800 */
[----:B------:R-:W-:Y:S01]  /*333d0*/  STL [R1+0x2b20], R40 ;  /* 0x002b202801007387 */ /* 0x000fe20000100800 */
[----:B------:R-:W-:Y:S02]  /*333e0*/  STL [R1+0x2b1c], R37 ;  /* 0x002b1c2501007387 */ /* 0x000fe40000100800 */
[----:B------:R-:W-:Y:S02]  /*333f0*/  STL [R1+0x2b18], R36 ;  /* 0x002b182401007387 */ /* 0x000fe40000100800 */
[----:B---3--:R-:W3:Y:S01]  /*33400*/  LDL.LU.64 R32, [R1+0x810] ;  /* 0x0008100001207983 */ /* 0x008ee20000300a00 */
[C---:B--2---:R-:W-:Y:S08]  /*33410*/  HMMA.16816.F32.BF16 R8, R44.reuse, R12, R8 ;  /* 0x0000000c2c08723c */ /* 0x044ff00000041808 */
[----:B----4-:R-:W-:Y:S11]  /*33420*/  HMMA.16816.F32.BF16 R24, R44, R48, R24 ;  /* 0x000000302c18723c */ /* 0x010ff60000041818 */
[----:B------:R-:W-:Y:S11]  /*33430*/  @!UPT UIADD3 URZ, URZ, URZ, URZ ;  /* 0x0000003f3f3ff290 */ /* 0x000ff6000fffe03f */
[----:B------:R-:W-:Y:S01]  /*33440*/  @!UPT UIADD3 URZ, URZ, URZ, URZ ;  /* 0x0000003f3f3ff290 */ /* 0x000fe2000fffe03f */
[----:B------:R-:W-:Y:S01]  /*33450*/  STL.64 [R1+0x7f0], R24 ;  /* 0x0007f01801007387 */ /* 0x000fe20000100a00 */
[----:B------:R-:W-:Y:S02]  /*33460*/  STL.64 [R1+0x7f8], R26 ;  /* 0x0007f81a01007387 */ /* 0x000fe40000100a00 */
[----:B------:R-:W3:Y:S02]  /*33470*/  LDL.LU.64 R34, [R1+0x818] ;  /* 0x0008180001227983 */ /* 0x000ee40000300a00 */
[----:B------:R-:W-:Y:S01]  /*33480*/  STL.64 [R1+0x800], R8 ;  /* 0x0008000801007387 */ /* 0x000fe20000100a00 */
[----:B------:R-:W-:Y:S01]  /*33490*/  STL.64 [R1+0x808], R10 ;  /* 0x0008080a01007387 */ /* 0x000fe20000100a00 */
[----:B------:R0:W-:Y:S02]  /*334a0*/  STL.64 [R1+0x2fc8], R14 ;  /* 0x002fc80e01007387 */ /* 0x0001e40000100a00 */
[----:B------:R-:W2:Y:S02]  /*334b0*/  LDL.LU R12, [R1+0x450] ;  /* 0x00045000010c7983 */ /* 0x000ea40000300800 */
[----:B------:R-:W2:Y:S01]  /*334c0*/  LDL.LU R13, [R1+0x454] ;  /* 0x00045400010d7983 */ /* 0x000ea20000300800 */
[----:B0-----:R-:W4:Y:S01]  /*334d0*/  LDL.LU R14, [R1+0x458] ;  /* 0x00045800010e7983 */ /* 0x001f220000300800 */
[----:B------:R-:W4:Y:S02]  /*334e0*/  LDL.LU R15, [R1+0x45c] ;  /* 0x00045c00010f7983 */ /* 0x000f240000300800 */
[----:B------:R-:W2:Y:S02]  /*334f0*/  LDL.LU.64 R24, [R1+0x820] ;  /* 0x0008200001187983 */ /* 0x000ea40000300a00 */
[----:B------:R-:W2:Y:S02]  /*33500*/  LDL.LU.64 R26, [R1+0x828] ;  /* 0x00082800011a7983 */ /* 0x000ea40000300a00 */
[----:B------:R-:W-:-:S02]  /*33510*/  IMAD.MOV.U32 R56, RZ, RZ, R51 ;  /* 0x000000ffff387224 */ /* 0x000fc400078e0033 */
[----:B------:R-:W-:-:S07]  /*33520*/  IMAD.MOV.U32 R57, RZ, RZ, R50 ;  /* 0x000000ffff397224 */ /* 0x000fce00078e0032 */
[C---:B---3--:R-:W-:Y:S08]  /*33530*/  HMMA.16816.F32.BF16 R56, R44.reuse, R56, R32 ;  /* 0x000000382c38723c */ /* 0x048ff00000041820 */
[----:B--2---:R-:W-:Y:S01]  /*33540*/  HMMA.16816.F32.BF16 R4, R44, R4, R24 ;  /* 0x000000042c04723c */ /* 0x004fe20000041818 */
[----:B----4-:R-:W-:Y:S01]  /*33550*/  STL.64 [R1+0x2fe8], R14 ;  /* 0x002fe80e01007387 */ /* 0x010fe20000100a00 */
[----:B------:R0:W-:Y:S11]  /*33560*/  STL.64 [R1+0x2fe0], R12 ;  /* 0x002fe00c01007387 */ /* 0x0001f60000100a00 */
[----:B------:R-:W-:Y:S03]  /*33570*/  @!UPT UIADD3 URZ, URZ, URZ, URZ ;  /* 0x0000003f3f3ff290 */ /* 0x000fe6000fffe03f */
[----:B------:R-:W-:Y:S01]  /*33580*/  IMAD.MOV.U32 R33, RZ, RZ, R56 ;  /* 0x000000ffff217224 */ /* 0x000fe200078e0038 */
[----:B0-----:R-:W2:Y:S01]  /*33590*/  LDL.LU R12, [R1+0x460] ;  /* 0x00046000010c7983 */ /* 0x001ea20000300800 */
[----:B------:R-:W2:Y:S02]  /*335a0*/  LDL.LU R13, [R1+0x464] ;  /* 0x00046400010d7983 */ /* 0x000ea40000300800 */
[----:B------:R-:W2:Y:S02]  /*335b0*/  LDL.LU R14, [R1+0x468] ;  /* 0x00046800010e7983 */ /* 0x000ea40000300800 */
[----:B------:R-:W2:Y:S01]  /*335c0*/  LDL.LU R15, [R1+0x46c] ;  /* 0x00046c00010f7983 */ /* 0x000ea20000300800 */
[----:B------:R-:W3:Y:S01]  /*335d0*/  LDL.LU.64 R8, [R1+0x840] ;  /* 0x0008400001087983 */ /* 0x000ee20000300a00 */
[----:B------:R-:W3:Y:S02]  /*335e0*/  LDL.LU.64 R10, [R1+0x848] ;  /* 0x00084800010a7983 */ /* 0x000ee40000300a00 */
[----:B------:R-:W4:Y:S02]  /*335f0*/  LDL.LU.64 R48, [R1+0x830] ;  /* 0x0008300001307983 */ /* 0x000f240000300a00 */
[----:B------:R-:W4:Y:S01]  /*33600*/  LDL.LU.64 R50, [R1+0x838] ;  /* 0x0008380001327983 */ /* 0x000f220000300a00 */
[----:B------:R-:W2:Y:S01]  /*33610*/  LDL.LU.64 R34, [R1+0x3058] ;  /* 0x0030580001227983 */ /* 0x000ea20000300a00 */
[----:B------:R-:W-:-:S02]  /*33620*/  IMAD.MOV.U32 R32, RZ, RZ, R57 ;  /* 0x000000ffff207224 */ /* 0x000fc400078e0039 */
[----:B------:R-:W-:Y:S02]  /*33630*/  IMAD.MOV.U32 R56, RZ, RZ, R39 ;  /* 0x000000ffff387224 */ /* 0x000fe400078e0027 */
[----:B------:R-:W-:Y:S01]  /*33640*/  IMAD.MOV.U32 R29, RZ, RZ, R58 ;  /* 0x000000ffff1d7224 */ /* 0x000fe200078e003a */
[----:B------:R-:W2:Y:S01]  /*33650*/  LDL.LU R39, [R1+0x3054] ;  /* 0x0030540001277983 */ /* 0x000ea20000300800 */
[----:B------:R-:W-:Y:S02]  /*33660*/  IMAD.MOV.U32 R57, RZ, RZ, R38 ;  /* 0x000000ffff397224 */ /* 0x000fe400078e0026 */
[----:B------:R-:W-:Y:S02]  /*33670*/  IMAD.MOV.U32 R28, RZ, RZ, R59 ;  /* 0x000000ffff1c7224 */ /* 0x000fe400078e003b */
[----:B------:R-:W2:Y:S02]  /*33680*/  LDL.LU R38, [R1+0x3050] ;  /* 0x0030500001267983 */ /* 0x000ea40000300800 */
[----:B------:R-:W-:-:S02]  /*33690*/  IMAD.MOV.U32 R58, RZ, RZ, R43 ;  /* 0x000000ffff3a7224 */ /* 0x000fc400078e002b */
[----:B------:R-:W-:Y:S01]  /*336a0*/  IMAD.MOV.U32 R59, RZ, RZ, R42 ;  /* 0x000000ffff3b7224 */ /* 0x000fe200078e002a */
[----:B------:R-:W2:Y:S01]  /*336b0*/  LDL.LU R43, [R1+0x304c] ;  /* 0x00304c00012b7983 */ /* 0x000ea20000300800 */
[----:B------:R-:W2:Y:S02]  /*336c0*/  LDL.LU R42, [R1+0x3048] ;  /* 0x00304800012a7983 */ /* 0x000ea40000300800 */
[----:B------:R-:W2:Y:S02]  /*336d0*/  LDL.LU.64 R26, [R1+0x3040] ;  /* 0x00304000011a7983 */ /* 0x000ea40000300a00 */
[----:B------:R-:W-:Y:S02]  /*336e0*/  IMAD.MOV.U32 R21, RZ, RZ, R6 ;  /* 0x000000ffff157224 */ /* 0x000fe400078e0006 */
[----:B------:R-:W-:Y:S02]  /*336f0*/  IMAD.MOV.U32 R20, RZ, RZ, R7 ;  /* 0x000000ffff147224 */ /* 0x000fe400078e0007 */
[----:B------:R-:W-:-:S02]  /*33700*/  IMAD.MOV.U32 R37, RZ, RZ, R4 ;  /* 0x000000ffff257224 */ /* 0x000fc400078e0004 */
[----:B------:R-:W-:Y:S01]  /*33710*/  IMAD.MOV.U32 R36, RZ, RZ, R5 ;  /* 0x000000ffff247224 */ /* 0x000fe200078e0005 */
[----:B------:R-:W2:Y:S01]  /*33720*/  LDL.LU.64 R6, [R1+0x3038] ;  /* 0x0030380001067983 */ /* 0x000ea20000300a00 */
[----:B------:R-:W3:Y:S02]  /*33730*/  LDL.LU.64 R4, [R1+0x3030] ;  /* 0x0030300001047983 */ /* 0x000ee40000300a00 */
[C---:B---3--:R-:W-:Y:S11]  /*33740*/  HMMA.16816.F32.BF16 R8, R44.reuse, R4, R8 ;  /* 0x000000042c08723c */ /* 0x048ff60000041808 */
[----:B------:R-:W-:Y:S11]  /*33750*/  @!UPT UIADD3 URZ, URZ, URZ, URZ ;  /* 0x0000003f3f3ff290 */ /* 0x000ff6000fffe03f */
[----:B------:R-:W-:Y:S01]  /*33760*/  @!UPT UIADD3 URZ, URZ, URZ, URZ ;  /* 0x0000003f3f3ff290 */ /* 0x000fe2000fffe03f */
[----:B------:R-:W-:Y:S01]  /*33770*/  STL.64 [R1+0x8b0], R8 ;  /* 0x0008b00801007387 */ /* 0x000fe20000100a00 */
[----:B------:R0:W-:Y:S03]  /*33780*/  STL.64 [R1+0x8b8], R10 ;  /* 0x0008b80a01007387 */ /* 0x0001e60000100a00 */
[----:B0-----:R-:W3:Y:S01]  /*33790*/  LDL.LU.64 R10, [R1+0x3028] ;  /* 0x00302800010a7983 */ /* 0x001ee20000300a00 */
[----:B------:R-:W4:Y:S02]  /*337a0*/  LDL.LU.64 R8, [R1+0x3020] ;  /* 0x0030200001087983 */ /* 0x000f240000300a00 */
[----:B----4-:R-:W-:Y:S01]  /*337b0*/  HMMA.16816.F32.BF16 R44, R44, R8, R48 ;  /* 0x000000082c2c723c */ /* 0x010fe20000041830 */
[----:B------:R-:W4:Y:S01]  /*337c0*/  LDL.LU.64 R50, [R1+0x3018] ;  /* 0x0030180001327983 */ /* 0x000f220000300a00 */
[----:B------:R-:W4:Y:S11]  /*337d0*/  LDL.LU.64 R48, [R1+0x3010] ;  /* 0x0030100001307983 */ /* 0x000f360000300a00 */
[----:B------:R-:W-:Y:S10]  /*337e0*/  @!UPT UIADD3 URZ, URZ, URZ, URZ ;  /* 0x0000003f3f3ff290 */ /* 0x000ff4000fffe03f */
[----:B------:R2:W-:Y:S01]  /*337f0*/  STL.64 [R1+0x8a0], R44 ;  /* 0x0008a02c01007387 */ /* 0x0005e20000100a00 */
[----:B------:R0:W-:Y:S02]  /*33800*/  STL.64 [R1+0x8a8], R46 ;  /* 0x0008a82e01007387 */ /* 0x0001e40000100a00 */
[----:B--2---:R-:W-:Y:S02]  /*33810*/  IMAD.MOV.U32 R44, RZ, RZ, R43 ;  /* 0x000000ffff2c7224 */ /* 0x004fe400078e002b */
[----:B------:R-:W4:Y:S01]  /*33820*/  LDL.LU R43, [R1+0x3008] ;  /* 0x00300800012b7983 */ /* 0x000f220000300800 */
[----:B------:R-:W4:Y:S02]  /*33830*/  LDL.LU R45, [R1+0x474] ;  /* 0x00047400012d7983 */ /* 0x000f240000300800 */
[----:B0-----:R-:W-:Y:S02]  /*33840*/  IMAD.MOV.U32 R46, RZ, RZ, R38 ;  /* 0x000000ffff2e7224 */ /* 0x001fe400078e0026 */
[----:B------:R-:W-:Y:S01]  /*33850*/  IMAD.MOV.U32 R47, RZ, RZ, R39 ;  /* 0x000000ffff2f7224 */ /* 0x000fe200078e0027 */
[----:B------:R-:W2:Y:S01]  /*33860*/  LDL.LU R38, [R1+0x3004] ;  /* 0x0030040001267983 */ /* 0x000ea20000300800 */
[----:B------:R-:W2:Y:S05]  /*33870*/  LDL.LU R39, [R1+0x3000] ;  /* 0x0030000001277983 */ /* 0x000eaa0000300800 */
[C---:B----4-:R-:W-:Y:S11]  /*33880*/  HMMA.16816.F32.BF16 R44, R48.reuse, R42, R44 ;  /* 0x0000002a302c723c */ /* 0x050ff6000004182c */
[----:B------:R-:W-:Y:S11]  /*33890*/  @!UPT UIADD3 URZ, URZ, URZ, URZ ;  /* 0x0000003f3f3ff290 */ /* 0x000ff6000fffe03f */
[----:B------:R-:W-:Y:S01]  /*338a0*/  @!UPT UIADD3 URZ, URZ, URZ, URZ ;  /* 0x0000003f3f3ff290 */ /* 0x000fe2000fffe03f */
[----:B------:R0:W-:Y:S01]  /*338b0*/  STL.64 [R1+0x890], R44 ;  /* 0x0008902c01007387 */ /* 0x0001e20000100a00 */
[----:B------:R1:W-:Y:S02]  /*338c0*/  STL.64 [R1+0x898], R46 ;  /* 0x0008982e01007387 */ /* 0x0003e40000100a00 */
[----:B0-----:R-:W-:Y:S02]  /*338d0*/  IMAD.MOV.U32 R44, RZ, RZ, R30 ;  /* 0x000000ffff2c7224 */ /* 0x001fe400078e001e */
[----:B------:R-:W-:Y:S01]  /*338e0*/  IMAD.MOV.U32 R45, RZ, RZ, R26 ;  /* 0x000000ffff2d7224 */ /* 0x000fe200078e001a */
[----:B------:R-:W4:Y:S01]  /*338f0*/  LDL.LU R30, [R1+0x2ffc] ;  /* 0x002ffc00011e7983 */ /* 0x000f220000300800 */
[----:B------:R-:W3:Y:S01]  /*33900*/  LDL.LU R26, [R1+0x2ff8] ;  /* 0x002ff800011a7983 */ /* 0x000ee20000300800 */
[----:B--2---:R-:W-:Y:S01]  /*33910*/  HMMA.16816.F32.BF16 R12, R48, R38, R12 ;  /* 0x00000026300c723c */ /* 0x004fe2000004180c */
[----:B-1----:R-:W-:Y:S02]  /*33920*/  IMAD.MOV.U32 R46, RZ, RZ, R34 ;  /* 0x000000ffff2e7224 */ /* 0x002fe400078e0022 */
[----:B------:R-:W-:Y:S01]  /*33930*/  IMAD.MOV.U32 R47, RZ, RZ, R35 ;  /* 0x000000ffff2f7224 */ /* 0x000fe200078e0023 */
[----:B------:R-:W2:Y:S01]  /*33940*/  LDL.LU R34, [R1+0x2ff4] ;  /* 0x002ff40001227983 */ /* 0x000ea20000300800 */
[----:B------:R-:W2:Y:S11]  /*33950*/  LDL.LU R35, [R1+0x2ff0] ;  /* 0x002ff00001237983 */ /* 0x000eb60000300800 */
[----:B------:R-:W-:Y:S07]  /*33960*/  @!UPT UIADD3 URZ, URZ, URZ, URZ ;  /* 0x0000003f3f3ff290 */ /* 0x000fee000fffe03f */
[----:B------:R-:W-:Y:S01]  /*33970*/  STL.64 [R1+0x880], R12 ;  /* 0x0008800c01007387 */ /* 0x000fe20000100a00 */
[----:B------:R0:W-:Y:S03]  /*33980*/  STL.64 [R1+0x888], R14 ;  /* 0x0008880e01007387 */ /* 0x0001e60000100a00 */
[----:B0-----:R-:W2:Y:S01]  /*33990*/  LDL.LU.64 R14, [R1+0x2fe8] ;  /* 0x002fe800010e7983 */ /* 0x001ea20000300a00 */
[----:B------:R-:W2:Y:S02]  /*339a0*/  LDL.LU.64 R12, [R1+0x2fe0] ;  /* 0x002fe000010c7983 */ /* 0x000ea40000300a00 */
[----:B------:R0:W-:Y:S02]  /*339b0*/  STL.64 [R1+0x2f40], R38 ;  /* 0x002f402601007387 */ /* 0x0001e40000100a00 */
[----:B------:R4:W-:Y:S02]  /*339c0*/  STL.64 [R1+0x2f38], R36 ;  /* 0x002f382401007387 */ /* 0x0009e40000100a00 */
[----:B0-----:R-:W-:-:S02]  /*339d0*/  IMAD.MOV.U32 R38, RZ, RZ, R31 ;  /* 0x000000ffff267224 */ /* 0x001fc400078e001f */
[----:B------:R-:W-:Y:S02]  /*339e0*/  IMAD.MOV.U32 R39, RZ, RZ, R27 ;  /* 0x000000ffff277224 */ /* 0x000fe400078e001b */
[----:B----4-:R-:W-:Y:S02]  /*339f0*/  IMAD.MOV.U32 R37, RZ, RZ, R30 ;  /* 0x000000ffff257224 */ /* 0x010fe400078e001e */
[----:B---3--:R-:W-:Y:S02]  /*33a00*/  IMAD.MOV.U32 R36, RZ, RZ, R26 ;  /* 0x000000ffff247224 */ /* 0x008fe400078e001a */
[----:B------:R-:W3:Y:S01]  /*33a10*/  LDL.LU R26, [R1+0x2fdc] ;  /* 0x002fdc00011a7983 */ /* 0x000ee20000300800 */
[----:B------:R-:W4:Y:S02]  /*33a20*/  LDL.LU R30, [R1+0x2fd8] ;  /* 0x002fd800011e7983 */ /* 0x000f240000300800 */
[----:B------:R-:W4:Y:S02]  /*33a30*/  LDL.LU R31, [R1+0x2fd4] ;  /* 0x002fd400011f7983 */ /* 0x000f240000300800 */
[----:B------:R-:W3:Y:S01]  /*33a40*/  LDL.LU R27, [R1+0x2fd0] ;  /* 0x002fd000011b7983 */ /* 0x000ee20000300800 */
[C---:B--2---:R-:W-:Y:S11]  /*33a50*/  HMMA.16816.F32.BF16 R12, R48.reuse, R34, R12 ;  /* 0x00000022300c723c */ /* 0x044ff6000004180c */
[----:B------:R-:W-:Y:S11]  /*33a60*/  @!UPT UIADD3 URZ, URZ, URZ, URZ ;  /* 0x0000003f3f3ff290 */ /* 0x000ff6000fffe03f */
[----:B------:R-:W-:Y:S01]  /*33a70*/  @!UPT UIADD3 URZ, URZ, URZ, URZ ;  /* 0x0000003f3f3ff290 */ /* 0x000fe2000fffe03f */
[----:B------:R-:W-:Y:S01]  /*33a80*/  STL.64 [R1+0x860], R12 ;  /* 0x0008600c01007387 */ /* 0x000fe20000100a00 */
[----:B------:R0:W-:Y:S03]  /*33a90*/  STL.64 [R1+0x868], R14 ;  /* 0x0008680e01007387 */ /* 0x0001e60000100a00 */
[----:B0-----:R-:W2:Y:S01]  /*33aa0*/  LDL.LU.64 R14, [R1+0x2fc8] ;  /* 0x002fc800010e7983 */ /* 0x001ea20000300a00 */
[----:B------:R-:W-:Y:S02]  /*33ab0*/  STL.64 [R1+0x2f30], R34 ;  /* 0x002f302201007387 */ /* 0x000fe40000100a00 */
[----:B------:R-:W-:Y:S01]  /*33ac0*/  STL.64 [R1+0x2f28], R32 ;  /* 0x002f282001007387 */ /* 0x000fe20000100a00 */
[C---:B----4-:R-:W-:Y:S11]  /*33ad0*/  HMMA.16816.F32.BF16 R36, R48.reuse, R30, R36 ;  /* 0x0000001e3024723c */ /* 0x050ff60000041824 */
[----:B------:R-:W-:Y:S11]  /*33ae0*/  @!UPT UIADD3 URZ, URZ, URZ, URZ ;  /* 0x0000003f3f3ff290 */ /* 0x000ff6000fffe03f */
[----:B------:R-:W-:Y:S01]  /*33af0*/  @!UPT UIADD3 URZ, URZ, URZ, URZ ;  /* 0x0000003f3f3ff290 */ /* 0x000fe2000fffe03f */
[----:B------:R-:W-:Y:S01]  /*33b00*/  STL.64 [R1+0x850], R36 ;  /* 0x0008502401007387 */ /* 0x000fe20000100a00 */
[----:B------:R-:W-:Y:S02]  /*33b10*/  STL [R1+0x858], R38 ;  /* 0x0008582601007387 */ /* 0x000fe40000100800 */
[----:B------:R-:W-:Y:S02]  /*33b20*/  STL.64 [R1+0x2f60], R30 ;  /* 0x002f601e01007387 */ /* 0x000fe40000100a00 */
[----:B------:R3:W-:Y:S02]  /*33b30*/  STL.64 [R1+0x2f58], R28 ;  /* 0x002f581c01007387 */ /* 0x0007e40000100a00 */
[----:B---3--:R-:W-:Y:S01]  /*33b40*/  HMMA.16816.F32.BF16 R28, R48, R26, R56 ;  /* 0x0000001a301c723c */ /* 0x008fe20000041838 */
[----:B------:R-:W3:Y:S11]  /*33b50*/  LDL.LU R56, [R1+0x7a0] ;  /* 0x0007a00001387983 */ /* 0x000ef60000300800 */
[----:B------:R-:W-:Y:S11]  /*33b60*/  @!UPT UIADD3 URZ, URZ, URZ, URZ ;  /* 0x0000003f3f3ff290 */ /* 0x000ff6000fffe03f */
[----:B------:R0:W-:Y:S01]  /*33b70*/  STL.64 [R1+0x840], R28 ;  /* 0x0008401c01007387 */ /* 0x0001e20000100a00 */
[----:B------:R1:W-:Y:S02]  /*33b80*/  STL.64 [R1+0x848], R30 ;  /* 0x0008481e01007387 */ /* 0x0003e40000100a00 */
[----:B------:R-:W3:Y:S02]  /*33b90*/  LDL.LU R57, [R1+0x7a4] ;  /* 0x0007a40001397983 */ /* 0x000ee40000300800 */
[----:B------:R-:W3:Y:S01]  /*33ba0*/  LDL.LU R58, [R1+0x7a8] ;  /* 0x0007a800013a7983 */ /* 0x000ee20000300800 */
[----:B------:R-:W3:Y:S04]  /*33bb0*/  LDL.LU R59, [R1+0x7ac] ;  /* 0x0007ac00013b7983 */ /* 0x000ee80000300800 */
[----:B0-----:R-:W4:Y:S01]  /*33bc0*/  LDL.LU R28, [R1+0x760] ;  /* 0x00076000011c7983 */ /* 0x001f220000300800 */
[----:B------:R-:W4:Y:S02]  /*33bd0*/  LDL.LU R29, [R1+0x764] ;  /* 0x00076400011d7983 */ /* 0x000f240000300800 */
[----:B-1----:R-:W-:-:S02]  /*33be0*/  IMAD.MOV.U32 R30, RZ, RZ, R18 ;  /* 0x000000ffff1e7224 */ /* 0x002fc400078e0012 */
[----:B------:R-:W-:Y:S01]  /*33bf0*/  IMAD.MOV.U32 R31, RZ, RZ, R19 ;  /* 0x000000ffff1f7224 */ /* 0x000fe200078e0013 */
[----:B------:R-:W2:Y:S01]  /*33c00*/  LDL.LU R18, [R1+0x2fc4] ;  /* 0x002fc40001127983 */ /* 0x000ea20000300800 */
[----:B------:R-:W2:Y:S03]  /*33c10*/  LDL.LU R19, [R1+0x2fc0] ;  /* 0x002fc00001137983 */ /* 0x000ea60000300800 */
[----:B------:R-:W0:Y:S01]  /*33c20*/  S2R R25, SR_TID.X ;  /* 0x0000000000197919 */ /* 0x000e220000002100 */
[----:B------:R-:W4:Y:S02]  /*33c30*/  LDL.64 R34, [R1+0xa8] ;  /* 0x0000a80001227983 */ /* 0x000f240000100a00 */
[----:B------:R-:W-:Y:S02]  /*33c40*/  STL.64 [R1+0x2f90], R26 ;  /* 0x002f901a01007387 */ /* 0x000fe40000100a00 */
[----:B------:R-:W-:-:S02]  /*33c50*/  IMAD.MOV.U32 R36, RZ, RZ, R10 ;  /* 0x000000ffff247224 */ /* 0x000fc400078e000a */
[----:B------:R-:W-:Y:S02]  /*33c60*/  IMAD.MOV.U32 R37, RZ, RZ, R11 ;  /* 0x000000ffff257224 */ /* 0x000fe400078e000b */
[----:B------:R-:W-:Y:S02]  /*33c70*/  IMAD.MOV.U32 R8, RZ, RZ, R39 ;  /* 0x000000ffff087224 */ /* 0x000fe400078e0027 */
[----:B------:R-:W-:Y:S02]  /*33c80*/  IMAD.MOV.U32 R38, RZ, RZ, R23 ;  /* 0x000000ffff267224 */ /* 0x000fe400078e0017 */
[----:B------:R-:W-:Y:S01]  /*33c90*/  IMAD.MOV.U32 R39, RZ, RZ, R22 ;  /* 0x000000ffff277224 */ /* 0x000fe200078e0016 */
[----:B0-----:R-:W-:-:S05]  /*33ca0*/  LOP3.LUT R24, R25, 0x7, RZ, 0xc0, !PT ;  /* 0x0000000719187812 */ /* 0x001fca00078ec0ff */
[----:B------:R-:W-:Y:S01]  /*33cb0*/  IMAD R52, R24, 0x110, RZ ;  /* 0x0000011018347824 */ /* 0x000fe200078e02ff */
[----:B------:R0:W-:Y:S04]  /*33cc0*/  STL [R1+0x2f88], R24 ;  /* 0x002f881801007387 */ /* 0x0001e80000100800 */
[----:B0-----:R-:W3:Y:S01]  /*33cd0*/  LDL.LU R24, [R1+0x770] ;  /* 0x0007700001187983 */ /* 0x001ee20000300800 */
[----:B------:R-:W3:Y:S02]  /*33ce0*/  LDL.LU R25, [R1+0x774] ;  /* 0x0007740001197983 */ /* 0x000ee40000300800 */
[----:B------:R-:W3:Y:S02]  /*33cf0*/  LDL.LU R26, [R1+0x778] ;  /* 0x00077800011a7983 */ /* 0x000ee40000300800 */
[----:B------:R-:W3:Y:S01]  /*33d00*/  LDL.LU R27, [R1+0x77c] ;  /* 0x00077c00011b7983 */ /* 0x000ee20000300800 */
[----:B------:R-:W3:Y:S01]  /*33d10*/  LDL.LU R10, [R1+0x2fbc] ;  /* 0x002fbc00010a7983 */ /* 0x000ee20000300800 */
[----:B--2---:R-:W-:Y:S11]  /*33d20*/  HMMA.16816.F32.BF16 R44, R48, R18, R44 ;  /* 0x00000012302c723c */ /* 0x004ff6000004182c */
[----:B------:R-:W-:Y:S11]  /*33d30*/  @!UPT UIADD3 URZ, URZ, URZ, URZ ;  /* 0x0000003f3f3ff290 */ /* 0x000ff6000fffe03f */
[----:B------:R-:W-:Y:S01]  /*33d40*/  @!UPT UIADD3 URZ, URZ, URZ, URZ ;  /* 0x0000003f3f3ff290 */ /* 0x000fe2000fffe03f */
[----:B------:R-:W-:Y:S01]  /*33d50*/  STL.64 [R1+0x830], R44 ;  /* 0x0008302c01007387 */ /* 0x000fe20000100a00 */
[----:B------:R-:W-:Y:S02]  /*33d60*/  STL.64 [R1+0x838], R46 ;  /* 0x0008382e01007387 */ /* 0x000fe40000100a00 */
[----:B------:R-:W3:Y:S02]  /*33d70*/  LDL.LU R11, [R1+0x2fb8] ;  /* 0x002fb800010b7983 */ /* 0x000ee40000300800 */
[----:B------:R-:W2:Y:S01]  /*33d80*/  LDL.LU R23, [R1+0x2fb4] ;  /* 0x002fb40001177983 */ /* 0x000ea20000300800 */
[----:B------:R-:W2:Y:S04]  /*33d90*/  LDL.LU R22, [R1+0x2fb0] ;  /* 0x002fb00001167983 */ /* 0x000ea80000300800 */
[----:B------:R-:W0:Y:S04]  /*33da0*/  S2R R17, SR_TID.X ;  /* 0x0000000000117919 */ /* 0x000e280000002100 */
[----:B------:R-:W1:Y:S01]  /*33db0*/  S2R R41, SR_TID.X ;  /* 0x0000000000297919 */ /* 0x000e620000002100 */
[----:B------:R0:W-:Y:S02]  /*33dc0*/  STL.64 [R1+0x2f70], R18 ;  /* 0x002f701201007387 */ /* 0x0001e40000100a00 */
[----:B0-----:R-:W-:-:S02]  /*33dd0*/  IMAD.SHL.U32 R16, R17, 0x2, RZ ;  /* 0x0000000211107824 */ /* 0x001fc400078e00ff */
[----:B-1----:R-:W-:-:S03]  /*33de0*/  IMAD.SHL.U32 R53, R41, 0x80, RZ ;  /* 0x0000008029357824 */ /* 0x002fc600078e00ff */
[----:B------:R-:W-:-:S04]  /*33df0*/  LOP3.LUT R9, R52, 0x10, R16, 0x78, !PT ;  /* 0x0000001034097812 */ /* 0x000fc800078e7810 */
[----:B------:R-:W-:Y:S01]  /*33e00*/  LOP3.LUT R9, R9, 0x800, R53, 0xf8, !PT ;  /* 0x0000080009097812 */ /* 0x000fe200078ef835 */
[----:B------:R-:W-:Y:S01]  /*33e10*/  STL.64 [R1+0x2f68], R16 ;  /* 0x002f681001007387 */ /* 0x000fe20000100a00 */
[----:B------:R-:W4:Y:S02]  /*33e20*/  LDL R18, [R1+0xc8] ;  /* 0x0000c80001127983 */ /* 0x000f240000100800 */
[----:B------:R-:W4:Y:S01]  /*33e30*/  LDL R19, [R1+0xcc] ;  /* 0x0000cc0001137983 */ /* 0x000f220000100800 */
[----:B------:R-:W-:-:S05]  /*33e40*/  LOP3.LUT R9, R9, 0x20, RZ, 0x3c, !PT ;  /* 0x0000002009097812 */ /* 0x000fca00078e3cff */
[----:B------:R-:W0:Y:S04]  /*33e50*/  LDSM.16.MT88.4 R44, [R9+0x1000] ;  /* 0x00100000092c783b */ /* 0x000e280000004200 */
[----:B---3--:R2:W-:Y:S01]  /*33e60*/  STL.64 [R1+0x2f80], R10 ;  /* 0x002f800a01007387 */ /* 0x0085e20000100a00 */
[----:B------:R1:W-:Y:S02]  /*33e70*/  STL.64 [R1+0x2f78], R8 ;  /* 0x002f780801007387 */ /* 0x0003e40000100a00 */
[----:B--2---:R-:W-:Y:S01]  /*33e80*/  IMAD.MOV.U32 R10, RZ, RZ, R22 ;  /* 0x000000ffff0a7224 */ /* 0x004fe200078e0016 */
[----:B-1----:R-:W4:Y:S01]  /*33e90*/  LDL.LU R8, [R1+0x780] ;  /* 0x0007800001087983 */ /* 0x002f220000300800 */
[----:B------:R-:W4:Y:S02]  /*33ea0*/  LDL.LU R9, [R1+0x784] ;  /* 0x0007840001097983 */ /* 0x000f240000300800 */
[----:B------:R-:W2:Y:S02]  /*33eb0*/  LDL.LU R22, [R1+0x2fac] ;  /* 0x002fac0001167983 */ /* 0x000ea40000300800 */
[----:B------:R-:W-:-:S02]  /*33ec0*/  IMAD.MOV.U32 R11, RZ, RZ, R23 ;  /* 0x000000ffff0b7224 */ /* 0x000fc400078e0017 */
[----:B------:R-:W2:Y:S01]  /*33ed0*/  LDL.LU R23, [R1+0x2fa8] ;  /* 0x002fa80001177983 */ /* 0x000ea20000300800 */
[----:B0-----:R-:W-:Y:S02]  /*33ee0*/  STL.64 [R1+0x2e78], R46 ;  /* 0x002e782e01007387 */ /* 0x001fe40000100a00 */
[----:B------:R0:W-:Y:S02]  /*33ef0*/  STL.64 [R1+0x2e70], R44 ;  /* 0x002e702c01007387 */ /* 0x0001e40000100a00 */
[----:B0-----:R-:W3:Y:S01]  /*33f00*/  LDL.LU R44, [R1+0x790] ;  /* 0x00079000012c7983 */ /* 0x001ee20000300800 */
[----:B------:R-:W3:Y:S02]  /*33f10*/  LDL.LU R45, [R1+0x794] ;  /* 0x00079400012d7983 */ /* 0x000ee40000300800 */
[----:B------:R-:W3:Y:S02]  /*33f20*/  LDL.LU R46, [R1+0x798] ;  /* 0x00079800012e7983 */ /* 0x000ee40000300800 */
[----:B------:R-:W3:Y:S01]  /*33f30*/  LDL.LU R47, [R1+0x79c] ;  /* 0x00079c00012f7983 */ /* 0x000ee20000300800 */
[C---:B--2---:R-:W-:Y:S11]  /*33f40*/  HMMA.16816.F32.BF16 R56, R48.reuse, R22, R56 ;  /* 0x000000163038723c */ /* 0x044ff60000041838 */
[----:B------:R-:W-:Y:S11]  /*33f50*/  @!UPT UIADD3 URZ, URZ, URZ, URZ ;  /* 0x0000003f3f3ff290 */ /* 0x000ff6000fffe03f */
[----:B------:R-:W-:Y:S01]  /*33f60*/  @!UPT UIADD3 URZ, URZ, URZ, URZ ;  /* 0x0000003f3f3ff290 */ /* 0x000fe2000fffe03f */
[----:B------:R-:W-:Y:S01]  /*33f70*/  STL.64 [R1+0xb00], R56 ;  /* 0x000b003801007387 */ /* 0x000fe20000100a00 */
[----:B------:R0:W-:Y:S03]  /*33f80*/  STL.64 [R1+0xb08], R58 ;  /* 0x000b083a01007387 */ /* 0x0001e60000100a00 */
[----:B0-----:R-:W2:Y:S01]  /*33f90*/  LDL.LU.64 R58, [R1+0x2fa0] ;  /* 0x002fa000013a7983 */ /* 0x001ea20000300a00 */
[C---:B---3--:R-:W-:Y:S01]  /*33fa0*/  HMMA.16816.F32.BF16 R44, R48.reuse, R54, R44 ;  /* 0x00000036302c723c */ /* 0x048fe2000004182c */
[----:B------:R-:W-:Y:S02]  /*33fb0*/  STL.64 [R1+0x2f20], R54 ;  /* 0x002f203601007387 */ /* 0x000fe40000100a00 */
[----:B------:R-:W-:Y:S11]  /*33fc0*/  STL.64 [R1+0x2f18], R52 ;  /* 0x002f183401007387 */ /* 0x000ff60000100a00 */
[----:B------:R-:W-:Y:S09]  /*33fd0*/  @!UPT UIADD3 URZ, URZ, URZ, URZ ;  /* 0x0000003f3f3ff290 */ /* 0x000ff2000fffe03f */
[----:B------:R-:W-:Y:S01]  /*33fe0*/  STL.64 [R1+0xaf0], R44 ;  /* 0x000af02c01007387 */ /* 0x000fe20000100a00 */
[----:B------:R4:W-:Y:S02]  /*33ff0*/  STL.64 [R1+0xaf8], R46 ;  /* 0x000af82e01007387 */ /* 0x0009e40000100a00 */
[----:B------:R-:W3:Y:S01]  /*34000*/  LDL.LU R16, [R1+0x730] ;  /* 0x0007300001107983 */ /* 0x000ee20000300800 */
[C---:B----4-:R-:W-:Y:S11]  /*34010*/  HMMA.16816.F32.BF16 R44, R48.reuse, R18, R8 ;  /* 0x00000012302c723c */ /* 0x050ff60000041808 */
[----:B------:R-:W-:Y:S11]  /*34020*/  @!UPT UIADD3 URZ, URZ, URZ, URZ ;  /* 0x0000003f3f3ff290 */ /* 0x000ff6000fffe03f */
[----:B------:R-:W-:Y:S01]  /*34030*/  @!UPT UIADD3 URZ, URZ, URZ, URZ ;  /* 0x0000003f3f3ff290 */ /* 0x000fe2000fffe03f */
[----:B------:R-:W-:Y:S01]  /*34040*/  STL.64 [R1+0xae0], R44 ;  /* 0x000ae02c01007387 */ /* 0x000fe20000100a00 */
[----:B------:R-:W-:Y:S01]  /*34050*/  STL.64 [R1+0xae8], R46 ;  /* 0x000ae82e01007387 */ /* 0x000fe20000100a00 */
[C---:B--2---:R-:W-:Y:S11]  /*34060*/  HMMA.16816.F32.BF16 R8, R48.reuse, R58, R24 ;  /* 0x0000003a3008723c */ /* 0x044ff60000041818 */
[----:B------:R-:W-:Y:S11]  /*34070*/  @!UPT UIADD3 URZ, URZ, URZ, URZ ;  /* 0x0000003f3f3ff290 */ /* 0x000ff6000fffe03f */
[----:B------:R-:W-:Y:S01]  /*34080*/  @!UPT UIADD3 URZ, URZ, URZ, URZ ;  /* 0x0000003f3f3ff290 */ /* 0x000fe2000fffe03f */
[----:B------:R-:W-:Y:S01]  /*34090*/  STL.64 [R1+0xad0], R8 ;  /* 0x000ad00801007387 */ /* 0x000fe20000100a00 */
[----:B------:R0:W-:Y:S02]  /*340a0*/  STL.64 [R1+0xad8], R10 ;  /* 0x000ad80a01007387 */ /* 0x0001e40000100a00 */
[----:B------:R-:W3:Y:S02]  /*340b0*/  LDL.LU R17, [R1+0x734] ;  /* 0x0007340001117983 */ /* 0x000ee40000300800 */
[----:B------:R-:W3:Y:S01]  /*340c0*/  LDL.LU R18, [R1+0x738] ;  /* 0x0007380001127983 */ /* 0x000ee20000300800 */
[----:B------:R-:W3:Y:S01]  /*340d0*/  LDL.LU R19, [R1+0x73c] ;  /* 0x00073c0001137983 */ /* 0x000ee20000300800 */
[----:B------:R-:W2:Y:S02]  /*340e0*/  LDL.LU R24, [R1+0x740] ;  /* 0x0007400001187983 */ /* 0x000ea40000300800 */
[----:B------:R-:W2:Y:S02]  /*340f0*/  LDL.LU R25, [R1+0x744] ;  /* 0x0007440001197983 */ /* 0x000ea40000300800 */
[----:B------:R-:W2:Y:S01]  /*34100*/  LDL.LU R26, [R1+0x748] ;  /* 0x00074800011a7983 */ /* 0x000ea20000300800 */
[----:B------:R-:W2:Y:S01]  /*34110*/  LDL.LU R27, [R1+0x74c] ;  /* 0x00074c00011b7983 */ /* 0x000ea20000300800 */
[----:B------:R-:W2:Y:S03]  /*34120*/  LDL.64 R54, [R1+0x88] ;  /* 0x0000880001367983 */ /* 0x000ea60000100a00 */
[----:B0-----:R-:W3:Y:S01]  /*34130*/  LDL.64 R10, [R1+0x78] ;  /* 0x00007800010a7983 */ /* 0x001ee20000100a00 */
[----:B------:R-:W-:Y:S01]  /*34140*/  HMMA.16816.F32.BF16 R28, R48, R34, R28 ;  /* 0x00000022301c723c */ /* 0x000fe2000004181c */
[----:B------:R-:W-:-:S02]  /*34150*/  IMAD.MOV.U32 R44, RZ, RZ, R34 ;  /* 0x000000ffff2c7224 */ /* 0x000fc400078e0022 */
[----:B------:R-:W-:-:S05]  /*34160*/  IMAD.MOV.U32 R40, RZ, RZ, R35 ;  /* 0x000000ffff287224 */ /* 0x000fca00078e0023 */
[----:B------:R-:W-:Y:S01]  /*34170*/  HMMA.16816.F32.BF16 R32, R48, R14, R36 ;  /* 0x0000000e3020723c */ /* 0x000fe20000041824 */
[----:B------:R-:W-:Y:S01]  /*34180*/  STL.64 [R1+0x2f00], R58 ;  /* 0x002f003a01007387 */ /* 0x000fe20000100a00 */
[----:B------:R-:W-:Y:S02]  /*34190*/  IMAD.MOV.U32 R46, RZ, RZ, R14 ;  /* 0x000000ffff2e7224 */ /* 0x000fe400078e000e */
[----:B------:R-:W-:-:S11]  /*341a0*/  IMAD.MOV.U32 R45, RZ, RZ, R15 ;  /* 0x000000ffff2d7224 */ /* 0x000fd600078e000f */
[----:B------:R0:W-:Y:S01]  /*341b0*/  STL.64 [R1+0xac0], R28 ;  /* 0x000ac01c01007387 */ /* 0x0001e20000100a00 */
[----:B------:R-:W-:Y:S02]  /*341c0*/  IMAD.MOV.U32 R4, RZ, RZ, R31 ;  /* 0x000000ffff047224 */ /* 0x000fe400078e001f */
[----:B------:R-:W-:Y:S01]  /*341d0*/  IMAD.MOV.U32 R5, RZ, RZ, R30 ;  /* 0x000000ffff057224 */ /* 0x000fe200078e001e */
[----:B0-----:R-:W4:Y:S01]  /*341e0*/  LDL.LU R28, [R1+0x720] ;  /* 0x00072000011c7983 */ /* 0x001f220000300800 */
[----:B------:R-:W4:Y:S02]  /*341f0*/  LDL.LU R29, [R1+0x724] ;  /* 0x00072400011d7983 */ /* 0x000f240000300800 */
[----:B------:R-:W4:Y:S02]  /*34200*/  LDL.LU R30, [R1+0x728] ;  /* 0x00072800011e7983 */ /* 0x000f240000300800 */
[----:B------:R-:W4:Y:S01]  /*34210*/  LDL.LU R31, [R1+0x72c] ;  /* 0x00072c00011f7983 */ /* 0x000f220000300800 */
[----:B------:R-:W-:Y:S01]  /*34220*/  STL [R1+0x2a64], R4 ;  /* 0x002a640401007387 */ /* 0x000fe20000100800 */
[----:B------:R-:W-:Y:S02]  /*34230*/  STL [R1+0x2a60], R5 ;  /* 0x002a600501007387 */ /* 0x000fe40000100800 */
[----:B------:R0:W-:Y:S02]  /*34240*/  STL.64 [R1+0xab0], R32 ;  /* 0x000ab02001007387 */ /* 0x0001e40000100a00 */
[----:B------:R1:W-:Y:S01]  /*34250*/  STL.64 [R1+0xab8], R34 ;  /* 0x000ab82201007387 */ /* 0x0003e20000100a00 */
        /* <DEDUP_REMOVED lines=8> */
[----:B0-----:R-:W4:Y:S01]  /*342e0*/  LDL.LU R32, [R1+0x210] ;  /* 0x0002100001207983 */ /* 0x001f220000300800 */
[----:B------:R-:W4:Y:S02]  /*342f0*/  LDL.LU R33, [R1+0x214] ;  /* 0x0002140001217983 */ /* 0x000f240000300800 */
[----:B-1----:R-:W4:Y:S02]  /*34300*/  LDL.LU R34, [R1+0x218] ;  /* 0x0002180001227983 */ /* 0x002f240000300800 */
[----:B------:R-:W4:Y:S02]  /*34310*/  LDL.LU R35, [R1+0x21c] ;  /* 0x00021c0001237983 */ /* 0x000f240000300800 */
[----:B------:R-:W-:-:S02]  /*34320*/  IMAD.MOV.U32 R56, RZ, RZ, R6 ;  /* 0x000000ffff387224 */ /* 0x000fc400078e0006 */
[----:B------:R-:W-:Y:S01]  /*34330*/  IMAD.MOV.U32 R57, RZ, RZ, R7 ;  /* 0x000000ffff397224 */ /* 0x000fe200078e0007 */
[----:B------:R-:W4:Y:S01]  /*34340*/  LDL.LU R6, [R1+0x2f9c] ;  /* 0x002f9c0001067983 */ /* 0x000f220000300800 */
[----:B------:R-:W4:Y:S01]  /*34350*/  LDL.LU R7, [R1+0x2f98] ;  /* 0x002f980001077983 */ /* 0x000f220000300800 */
[C---:B--2---:R-:W-:Y:S08]  /*34360*/  HMMA.16816.F32.BF16 R24, R48.reuse, R54, R24 ;  /* 0x000000363018723c */ /* 0x044ff00000041818 */
[----:B---3--:R-:W-:Y:S01]  /*34370*/  HMMA.16816.F32.BF16 R16, R48, R10, R16 ;  /* 0x0000000a3010723c */ /* 0x008fe20000041810 */
[----:B------:R-:W-:-:S02]  /*34380*/  IMAD.MOV.U32 R53, RZ, RZ, R10 ;  /* 0x000000ffff357224 */ /* 0x000fc400078e000a */
[----:B------:R-:W-:Y:S11]  /*34390*/  IMAD.MOV.U32 R52, RZ, RZ, R11 ;  /* 0x000000ffff347224 */ /* 0x000ff600078e000b */
[----:B------:R-:W-:Y:S01]  /*343a0*/  @!UPT UIADD3 URZ, URZ, URZ, URZ ;  /* 0x0000003f3f3ff290 */ /* 0x000fe2000fffe03f */
[----:B------:R-:W-:Y:S01]  /*343b0*/  STL.64 [R1+0xaa0], R24 ;  /* 0x000aa01801007387 */ /* 0x000fe20000100a00 */
[----:B------:R0:W-:Y:S03]  /*343c0*/  STL.64 [R1+0xaa8], R26 ;  /* 0x000aa81a01007387 */ /* 0x0001e60000100a00 */
[----:B0-----:R-:W2:Y:S01]  /*343d0*/  LDL.LU.64 R26, [R1+0x2f90] ;  /* 0x002f9000011a7983 */ /* 0x001ea20000300a00 */
[----:B------:R-:W3:Y:S02]  /*343e0*/  LDL.LU R24, [R1+0x2f88] ;  /* 0x002f880001187983 */ /* 0x000ee40000300800 */
[----:B------:R-:W2:Y:S02]  /*343f0*/  LDL.LU.64 R10, [R1+0x2f80] ;  /* 0x002f8000010a7983 */ /* 0x000ea40000300a00 */
[----:B------:R-:W-:Y:S02]  /*34400*/  IMAD.MOV.U32 R59, RZ, RZ, R60 ;  /* 0x000000ffff3b7224 */ /* 0x000fe400078e003c */
[----:B------:R-:W-:-:S02]  /*34410*/  IMAD.MOV.U32 R58, RZ, RZ, R61 ;  /* 0x000000ffff3a7224 */ /* 0x000fc400078e003d */
[----:B------:R-:W-:Y:S01]  /*34420*/  IMAD.MOV.U32 R60, RZ, RZ, R19 ;  /* 0x000000ffff3c7224 */ /* 0x000fe200078e0013 */
[----:B------:R-:W3:Y:S01]  /*34430*/  LDL.LU.64 R8, [R1+0x2f78] ;  /* 0x002f780001087983 */ /* 0x000ee20000300a00 */
[----:B------:R-:W-:Y:S02]  /*34440*/  IMAD.MOV.U32 R61, RZ, RZ, R18 ;  /* 0x000000ffff3d7224 */ /* 0x000fe400078e0012 */
[----:B------:R0:W-:Y:S02]  /*34450*/  STL.64 [R1+0xa90], R16 ;  /* 0x000a901001007387 */ /* 0x0001e40000100a00 */
[----:B------:R-:W3:Y:S01]  /*34460*/  LDL.LU.64 R18, [R1+0x2f70] ;  /* 0x002f700001127983 */ /* 0x000ee20000300a00 */
[----:B0-----:R-:W3:Y:S01]  /*34470*/  LDL.LU.64 R16, [R1+0x2f68] ;  /* 0x002f680001107983 */ /* 0x001ee20000300a00 */
[C---:B----4-:R-:W-:Y:S03]  /*34480*/  HMMA.16816.F32.BF16 R28, R48.reuse, R6, R28 ;  /* 0x00000006301c723c */ /* 0x050fe6000004181c */
[----:B------:R-:W-:Y:S01]  /*34490*/  STL [R1+0x2afc], R60 ;  /* 0x002afc3c01007387 */ /* 0x000fe20000100800 */
[----:B------:R-:W-:Y:S11]  /*344a0*/  STL [R1+0x2af8], R61 ;  /* 0x002af83d01007387 */ /* 0x000ff60000100800 */
[----:B------:R-:W-:Y:S08]  /*344b0*/  @!UPT UIADD3 URZ, URZ, URZ, URZ ;  /* 0x0000003f3f3ff290 */ /* 0x000ff0000fffe03f */
[----:B------:R0:W-:Y:S01]  /*344c0*/  STL.64 [R1+0xa80], R28 ;  /* 0x000a801c01007387 */ /* 0x0001e20000100a00 */
[----:B------:R-:W-:Y:S02]  /*344d0*/  IMAD.MOV.U32 R4, RZ, RZ, R30 ;  /* 0x000000ffff047224 */ /* 0x000fe400078e001e */
[----:B------:R-:W-:Y:S02]  /*344e0*/  IMAD.MOV.U32 R5, RZ, RZ, R31 ;  /* 0x000000ffff057224 */ /* 0x000fe400078e001f */
[----:B------:R-:W4:Y:S04]  /*344f0*/  LDL.LU.64 R30, [R1+0x2f60] ;  /* 0x002f6000011e7983 */ /* 0x000f280000300a00 */
[----:B0-----:R-:W3:Y:S01]  /*34500*/  LDL.LU.64 R28, [R1+0x2f58] ;  /* 0x002f5800011c7983 */ /* 0x001ee20000300a00 */
[----:B------:R-:W-:Y:S02]  /*34510*/  STL.64 [R1+0x2e98], R6 ;  /* 0x002e980601007387 */ /* 0x000fe40000100a00 */
[----:B------:R0:W-:Y:S02]  /*34520*/  STL.64 [R1+0x2e90], R4 ;  /* 0x002e900401007387 */ /* 0x0001e40000100a00 */
[----:B0-----:R-:W3:Y:S01]  /*34530*/  LDL.LU R4, [R1+0x1e0] ;  /* 0x0001e00001047983 */ /* 0x001ee20000300800 */
[----:B------:R-:W3:Y:S02]  /*34540*/  LDL.LU R5, [R1+0x1e4] ;  /* 0x0001e40001057983 */ /* 0x000ee40000300800 */
[----:B------:R-:W3:Y:S02]  /*34550*/  LDL.LU R6, [R1+0x1e8] ;  /* 0x0001e80001067983 */ /* 0x000ee40000300800 */
[----:B------:R-:W3:Y:S01]  /*34560*/  LDL.LU R7, [R1+0x1ec] ;  /* 0x0001ec0001077983 */ /* 0x000ee20000300800 */
[----:B--2---:R-:W-:Y:S01]  /*34570*/  HMMA.16816.F32.BF16 R48, R48, R10, R12 ;  /* 0x0000000a3030723c */ /* 0x004fe2000004180c */
[----:B------:R-:W2:Y:S01]  /*34580*/  LDL.LU.64 R14, [R1+0x2f50] ;  /* 0x002f5000010e7983 */ /* 0x000ea20000300a00 */
[----:B------:R-:W2:Y:S11]  /*34590*/  LDL.LU.64 R12, [R1+0x2f48] ;  /* 0x002f4800010c7983 */ /* 0x000eb60000300a00 */
[----:B------:R-:W-:Y:S10]  /*345a0*/  @!UPT UIADD3 URZ, URZ, URZ, URZ ;  /* 0x0000003f3f3ff290 */ /* 0x000ff4000fffe03f */
[----:B------:R0:W-:Y:S01]  /*345b0*/  STL.64 [R1+0x720], R48 ;  /* 0x0007203001007387 */ /* 0x0001e20000100a00 */
[----:B------:R1:W-:Y:S03]  /*345c0*/  STL.64 [R1+0x728], R50 ;  /* 0x0007283201007387 */ /* 0x0003e60000100a00 */
[----:B0-----:R-:W4:Y:S01]  /*345d0*/  LDL.LU R48, [R1+0x1f0] ;  /* 0x0001f00001307983 */ /* 0x001f220000300800 */
[----:B------:R-:W4:Y:S02]  /*345e0*/  LDL.LU R49, [R1+0x1f4] ;  /* 0x0001f40001317983 */ /* 0x000f240000300800 */
[----:B-1----:R-:W4:Y:S02]  /*345f0*/  LDL.LU R50, [R1+0x1f8] ;  /* 0x0001f80001327983 */ /* 0x002f240000300800 */
[----:B------:R-:W4:Y:S01]  /*34600*/  LDL.LU R51, [R1+0x1fc] ;  /* 0x0001fc0001337983 */ /* 0x000f220000300800 */
[C---:B--2---:R-:W-:Y:S11]  /*34610*/  HMMA.16816.F32.BF16 R36, R12.reuse, R42, R36 ;  /* 0x0000002a0c24723c */ /* 0x044ff60000041824 */
[----:B------:R-:W-:Y:S11]  /*34620*/  @!UPT UIADD3 URZ, URZ, URZ, URZ ;  /* 0x0000003f3f3ff290 */ /* 0x000ff6000fffe03f */
[----:B------:R-:W-:Y:S01]  /*34630*/  @!UPT UIADD3 URZ, URZ, URZ, URZ ;  /* 0x0000003f3f3ff290 */ /* 0x000fe2000fffe03f */
[----:B------:R-:W-:Y:S01]  /*34640*/  STL.64 [R1+0x430], R36 ;  /* 0x0004302401007387 */ /* 0x000fe20000100a00 */
[----:B------:R0:W-:Y:S03]  /*34650*/  STL.64 [R1+0x438], R38 ;  /* 0x0004382601007387 */ /* 0x0001e60000100a00 */
[----:B0-----:R-:W2:Y:S01]  /*34660*/  LDL.LU.64 R38, [R1+0x2f40] ;  /* 0x002f400001267983 */ /* 0x001ea20000300a00 */
[----:B------:R-:W3:Y:S02]  /*34670*/  LDL.LU.64 R36, [R1+0x2f38] ;  /* 0x002f380001247983 */ /* 0x000ee40000300a00 */
[----:B------:R-:W-:Y:S02]  /*34680*/  STL.64 [R1+0x2e88], R42 ;  /* 0x002e882a01007387 */ /* 0x000fe40000100a00 */
[----:B------:R-:W-:Y:S01]  /*34690*/  STL [R1+0x2e80], R41 ;  /* 0x002e802901007387 */ /* 0x000fe20000100800 */
[C---:B--2---:R-:W-:Y:S11]  /*346a0*/  HMMA.16816.F32.BF16 R32, R12.reuse, R38, R32 ;  /* 0x000000260c20723c */ /* 0x044ff60000041820 */
[----:B------:R-:W-:Y:S11]  /*346b0*/  @!UPT UIADD3 URZ, URZ, URZ, URZ ;  /* 0x0000003f3f3ff290 */ /* 0x000ff6000fffe03f */
[----:B------:R-:W-:Y:S01]  /*346c0*/  @!UPT UIADD3 URZ, URZ, URZ, URZ ;  /* 0x0000003f3f3ff290 */ /* 0x000fe2000fffe03f */
[----:B------:R-:W-:Y:S01]  /*346d0*/  STL.64 [R1+0x420], R32 ;  /* 0x0004202001007387 */ /* 0x000fe20000100a00 */
[----:B------:R0:W-:Y:S03]  /*346e0*/  STL.64 [R1+0x428], R34 ;  /* 0x0004282201007387 */ /* 0x0001e60000100a00 */
[----:B0-----:R-:W2:Y:S01]  /*346f0*/  LDL.LU.64 R34, [R1+0x2f30] ;  /* 0x002f300001227983 */ /* 0x001ea20000300a00 */
[----:B------:R-:W4:Y:S02]  /*34700*/  LDL.LU.64 R32, [R1+0x2f28] ;  /* 0x002f280001207983 */ /* 0x000f240000300a00 */
[----:B------:R-:W-:Y:S02]  /*34710*/  STL.64 [R1+0x2e68], R38 ;  /* 0x002e682601007387 */ /* 0x000fe40000100a00 */
[----:B---3--:R0:W-:Y:S02]  /*34720*/  STL.64 [R1+0x2e60], R36 ;  /* 0x002e602401007387 */ /* 0x0081e40000100a00 */
[----:B0-----:R-:W3:Y:S01]  /*34730*/  LDL.LU R36, [R1+0x200] ;  /* 0x0002000001247983 */ /* 0x001ee20000300800 */
[----:B------:R-:W3:Y:S02]  /*34740*/  LDL.LU R37, [R1+0x204] ;  /* 0x0002040001257983 */ /* 0x000ee40000300800 */
[----:B------:R-:W3:Y:S02]  /*34750*/  LDL.LU R38, [R1+0x208] ;  /* 0x0002080001267983 */ /* 0x000ee40000300800 */
[----:B------:R-:W3:Y:S01]  /*34760*/  LDL.LU R39, [R1+0x20c] ;  /* 0x00020c0001277983 */ /* 0x000ee20000300800 */
[C---:B------:R-:W-:Y:S01]  /*34770*/  HMMA.16816.F32.BF16 R4, R12.reuse, R26, R4 ;  /* 0x0000001a0c04723c */ /* 0x040fe20000041804 */
[----:B--2---:R-:W-:Y:S01]  /*34780*/  STL.64 [R1+0x2ea8], R34 ;  /* 0x002ea82201007387 */ /* 0x004fe20000100a00 */
[----:B----4-:R0:W-:Y:S06]  /*34790*/  STL.64 [R1+0x2ea0], R32 ;  /* 0x002ea02001007387 */ /* 0x0101ec0000100a00 */
[C---:B---3--:R-:W-:Y:S08]  /*347a0*/  HMMA.16816.F32.BF16 R36, R12.reuse, R34, R36 ;  /* 0x000000220c24723c */ /* 0x048ff00000041824 */
[----:B0-----:R-:W-:Y:S01]  /*347b0*/  HMMA.16816.F32.BF16 R32, R12, R30, R48 ;  /* 0x0000001e0c20723c */ /* 0x001fe20000041830 */
[----:B------:R-:W-:-:S02]  /*347c0*/  IMAD.MOV.U32 R47, RZ, RZ, R54 ;  /* 0x000000ffff2f7224 */ /* 0x000fc400078e0036 */
[----:B------:R-:W-:Y:S01]  /*347d0*/  IMAD.MOV.U32 R25, RZ, RZ, R55 ;  /* 0x000000ffff197224 */ /* 0x000fe200078e0037 */
[----:B------:R-:W0:Y:S11]  /*347e0*/  LDSM.16.MT88.4 R48, [R9+0x1080] ;  /* 0x001080000930783b */ /* 0x000e360000004200 */
[----:B------:R-:W-:Y:S01]  /*347f0*/  STL.64 [R1+0x410], R36 ;  /* 0x0004102401007387 */ /* 0x000fe20000100a00 */
[----:B------:R-:W-:Y:S02]  /*34800*/  STL.64 [R1+0x418], R38 ;  /* 0x0004182601007387 */ /* 0x000fe40000100a00 */
[----:B------:R-:W-:Y:S02]  /*34810*/  STL.64 [R1+0x2eb8], R30 ;  /* 0x002eb81e01007387 */ /* 0x000fe40000100a00 */
[----:B------:R-:W-:Y:S03]  /*34820*/  STL.64 [R1+0x2eb0], R28 ;  /* 0x002eb01c01007387 */ /* 0x000fe60000100a00 */
[----:B------:R-:W-:Y:S01]  /*34830*/  STL.64 [R1+0x220], R32 ;  /* 0x0002202001007387 */ /* 0x000fe20000100a00 */
[----:B------:R-:W-:Y:S02]  /*34840*/  STL.64 [R1+0x228], R34 ;  /* 0x0002282201007387 */ /* 0x000fe40000100a00 */
[----:B------:R-:W-:Y:S02]  /*34850*/  STL.64 [R1+0x2ec8], R26 ;  /* 0x002ec81a01007387 */ /* 0x000fe40000100a00 */
[----:B------:R-:W-:Y:S01]  /*34860*/  STL [R1+0x2ec0], R24 ;  /* 0x002ec01801007387 */ /* 0x000fe20000100800 */
[----:B------:R-:W-:Y:S01]  /*34870*/  STL.64 [R1+0x210], R4 ;  /* 0x0002100401007387 */ /* 0x000fe20000100a00 */
[----:B------:R1:W-:Y:S02]  /*34880*/  STL.64 [R1+0x218], R6 ;  /* 0x0002180601007387 */ /* 0x0003e40000100a00 */
[----:B-1----:R-:W-:Y:S01]  /*34890*/  HMMA.16816.F32.BF16 R4, R12, R18, R56 ;  /* 0x000000120c04723c */ /* 0x002fe20000041838 */
[----:B------:R-:W-:Y:S01]  /*348a0*/  STL.64 [R1+0x2ed8], R18 ;  /* 0x002ed81201007387 */ /* 0x000fe20000100a00 */
[----:B------:R-:W-:Y:S11]  /*348b0*/  STL.64 [R1+0x2ed0], R16 ;  /* 0x002ed01001007387 */ /* 0x000ff60000100a00 */
[----:B------:R-:W-:Y:S10]  /*348c0*/  @!UPT UIADD3 URZ, URZ, URZ, URZ ;  /* 0x0000003f3f3ff290 */ /* 0x000ff4000fffe03f */
[----:B------:R-:W-:Y:S01]  /*348d0*/  STL.64 [R1+0x200], R4 ;  /* 0x0002000401007387 */ /* 0x000fe20000100a00 */
[----:B------:R1:W-:Y:S02]  /*348e0*/  STL.64 [R1+0x208], R6 ;  /* 0x0002080601007387 */ /* 0x0003e40000100a00 */
[----:B-1----:R-:W-:Y:S02]  /*348f0*/  IMAD.MOV.U32 R6, RZ, RZ, R53 ;  /* 0x000000ffff067224 */ /* 0x002fe400078e0035 */
[----:B------:R-:W-:-:S05]  /*34900*/  IMAD.MOV.U32 R7, RZ, RZ, R52 ;  /* 0x000000ffff077224 */ /* 0x000fca00078e0034 */
[----:B------:R-:W-:Y:S01]  /*34910*/  STL.64 [R1+0x2ee0], R6 ;  /* 0x002ee00601007387 */ /* 0x000fe20000100a00 */
[----:B------:R-:W2:Y:S02]  /*34920*/  LDL.LU R32, [R1+0x590] ;  /* 0x0005900001207983 */ /* 0x000ea40000300800 */
[----:B------:R-:W2:Y:S02]  /*34930*/  LDL.LU R33, [R1+0x594] ;  /* 0x0005940001217983 */ /* 0x000ea40000300800 */
[----:B------:R-:W3:Y:S01]  /*34940*/  LDL.LU R34, [R1+0x598] ;  /* 0x0005980001227983 */ /* 0x000ee20000300800 */
[----:B------:R-:W3:Y:S04]  /*34950*/  LDL.LU R35, [R1+0x59c] ;  /* 0x00059c0001237983 */ /* 0x000ee80000300800 */
[----:B---3--:R-:W-:Y:S01]  /*34960*/  STL.64 [R1+0x2ef0], R34 ;  /* 0x002ef02201007387 */ /* 0x008fe20000100a00 */
[----:B--2---:R-:W-:Y:S02]  /*34970*/  STL.64 [R1+0x2ee8], R32 ;  /* 0x002ee82001007387 */ /* 0x004fe40000100a00 */
[----:B------:R-:W2:Y:S02]  /*34980*/  LDL.LU R36, [R1+0x5d0] ;  /* 0x0005d00001247983 */ /* 0x000ea40000300800 */
[----:B------:R-:W2:Y:S01]  /*34990*/  LDL.LU R37, [R1+0x5d4] ;  /* 0x0005d40001257983 */ /* 0x000ea20000300800 */
[----:B------:R-:W3:Y:S01]  /*349a0*/  LDL.LU R38, [R1+0x5d8] ;  /* 0x0005d80001267983 */ /* 0x000ee20000300800 */
[----:B------:R-:W3:Y:S03]  /*349b0*/  LDL.LU R39, [R1+0x5dc] ;  /* 0x0005dc0001277983 */ /* 0x000ee60000300800 */
[----:B---3--:R-:W-:Y:S01]  /*349c0*/  STL.64 [R1+0x2f10], R38 ;  /* 0x002f102601007387 */ /* 0x008fe20000100a00 */
[----:B--2---:R1:W-:Y:S02]  /*349d0*/  STL.64 [R1+0x2f08], R36 ;  /* 0x002f082401007387 */ /* 0x0043e40000100a00 */
[----:B------:R-:W2:Y:S02]  /*349e0*/  LDL.LU R56, [R1+0x5e0] ;  /* 0x0005e00001387983 */ /* 0x000ea40000300800 */
[----:B------:R-:W2:Y:S01]  /*349f0*/  LDL.LU R57, [R1+0x5e4] ;  /* 0x0005e40001397983 */ /* 0x000ea20000300800 */
[----:B------:R-:W2:Y:S01]  /*34a00*/  LDL.LU R58, [R1+0x5e8] ;  /* 0x0005e800013a7983 */ /* 0x000ea20000300800 */
[----:B------:R-:W2:Y:S02]  /*34a10*/  LDL.LU R59, [R1+0x5ec] ;  /* 0x0005ec00013b7983 */ /* 0x000ea40000300800 */
[----:B------:R-:W3:Y:S02]  /*34a20*/  LDL.LU R52, [R1+0x600] ;  /* 0x0006000001347983 */ /* 0x000ee40000300800 */
[----:B------:R-:W3:Y:S01]  /*34a30*/  LDL.LU R53, [R1+0x604] ;  /* 0x0006040001357983 */ /* 0x000ee20000300800 */
[----:B------:R-:W3:Y:S01]  /*34a40*/  LDL.LU R54, [R1+0x608] ;  /* 0x0006080001367983 */ /* 0x000ee20000300800 */
[----:B------:R-:W3:Y:S02]  /*34a50*/  LDL.LU R55, [R1+0x60c] ;  /* 0x00060c0001377983 */ /* 0x000ee40000300800 */
[----:B------:R-:W-:-:S02]  /*34a60*/  IMAD.MOV.U32 R30, RZ, RZ, R47 ;  /* 0x000000ffff1e7224 */ /* 0x000fc400078e002f */
[----:B------:R-:W-:Y:S01]  /*34a70*/  IMAD.MOV.U32 R31, RZ, RZ, R25 ;  /* 0x000000ffff1f7224 */ /* 0x000fe200078e0019 */
[----:B-1----:R-:W4:Y:S01]  /*34a80*/  LDL.LU R36, [R1+0x5f0] ;  /* 0x0005f00001247983 */ /* 0x002f220000300800 */
[----:B------:R-:W4:Y:S02]  /*34a90*/  LDL.LU R37, [R1+0x5f4] ;  /* 0x0005f40001257983 */ /* 0x000f240000300800 */
[----:B------:R-:W4:Y:S02]  /*34aa0*/  LDL.LU R38, [R1+0x5f8] ;  /* 0x0005f80001267983 */ /* 0x000f240000300800 */
[----:B------:R-:W4:Y:S01]  /*34ab0*/  LDL.LU R39, [R1+0x5fc] ;  /* 0x0005fc0001277983 */ /* 0x000f220000300800 */
[----:B------:R1:W-:Y:S01]  /*34ac0*/  STL.64 [R1+0x2ef8], R30 ;  /* 0x002ef81e01007387 */ /* 0x0003e20000100a00 */
        /* <DEDUP_REMOVED lines=10> */
[----:B------:R-:W-:Y:S01]  /*34b70*/  IMAD.MOV.U32 R35, RZ, RZ, R40 ;  /* 0x000000ffff237224 */ /* 0x000fe200078e0028 */
[----:B-1----:R-:W2:Y:S01]  /*34b80*/  LDL.LU R30, [R1+0x5c8] ;  /* 0x0005c800011e7983 */ /* 0x002ea20000300800 */
[----:B------:R-:W2:Y:S02]  /*34b90*/  LDL.LU R31, [R1+0x5cc] ;  /* 0x0005cc00011f7983 */ /* 0x000ea40000300800 */
[----:B------:R-:W2:Y:S02]  /*34ba0*/  LDL.LU R40, [R1+0x580] ;  /* 0x0005800001287983 */ /* 0x000ea40000300800 */
[----:B------:R-:W2:Y:S01]  /*34bb0*/  LDL.LU R41, [R1+0x584] ;  /* 0x0005840001297983 */ /* 0x000ea20000300800 */
[----:B------:R-:W2:Y:S01]  /*34bc0*/  LDL.LU R42, [R1+0x588] ;  /* 0x00058800012a7983 */ /* 0x000ea20000300800 */
[----:B------:R-:W-:-:S02]  /*34bd0*/  IMAD.MOV.U32 R34, RZ, RZ, R44 ;  /* 0x000000ffff227224 */ /* 0x000fc400078e002c */
[----:B------:R-:W2:Y:S02]  /*34be0*/  LDL.LU R43, [R1+0x58c] ;  /* 0x00058c00012b7983 */ /* 0x000ea40000300800 */
[----:B------:R-:W-:Y:S01]  /*34bf0*/  IMAD.MOV.U32 R19, RZ, RZ, R45 ;  /* 0x000000ffff137224 */ /* 0x000fe200078e002d */
[----:B------:R-:W2:Y:S01]  /*34c00*/  LDL.LU R44, [R1+0x1c0] ;  /* 0x0001c000012c7983 */ /* 0x000ea20000300800 */
[----:B------:R-:W-:Y:S02]  /*34c10*/  IMAD.MOV.U32 R18, RZ, RZ, R46 ;  /* 0x000000ffff127224 */ /* 0x000fe400078e002e */
[----:B------:R-:W2:Y:S02]  /*34c20*/  LDL.LU R45, [R1+0x1c4] ;  /* 0x0001c400012d7983 */ /* 0x000ea40000300800 */
[----:B------:R-:W2:Y:S01]  /*34c30*/  LDL.LU R46, [R1+0x1c8] ;  /* 0x0001c800012e7983 */ /* 0x000ea20000300800 */
[----:B------:R-:W2:Y:S01]  /*34c40*/  LDL.LU R47, [R1+0x1cc] ;  /* 0x0001cc00012f7983 */ /* 0x000ea20000300800 */
[----:B0-----:R0:W-:Y:S02]  /*34c50*/  STL.64 [R1+0x2de8], R50 ;  /* 0x002de83201007387 */ /* 0x0011e40000100a00 */
[----:B------:R-:W-:Y:S01]  /*34c60*/  STL.64 [R1+0x2de0], R48 ;  /* 0x002de03001007387 */ /* 0x000fe20000100a00 */
[----:B0-----:R-:W2:Y:S01]  /*34c70*/  LDL.64 R50, [R1+0xc8] ;  /* 0x0000c80001327983 */ /* 0x001ea20000100a00 */
[C---:B---3--:R-:W-:Y:S11]  /*34c80*/  HMMA.16816.F32.BF16 R52, R12.reuse, R22, R52 ;  /* 0x000000160c34723c */ /* 0x048ff60000041834 */
[----:B------:R-:W-:Y:S11]  /*34c90*/  @!UPT UIADD3 URZ, URZ, URZ, URZ ;  /* 0x0000003f3f3ff290 */ /* 0x000ff6000fffe03f */
[----:B------:R-:W-:Y:S01]  /*34ca0*/  @!UPT UIADD3 URZ, URZ, URZ, URZ ;  /* 0x0000003f3f3ff290 */ /* 0x000fe2000fffe03f */
[----:B------:R-:W-:Y:S01]  /*34cb0*/  STL.64 [R1+0x8f0], R52 ;  /* 0x0008f03401007387 */ /* 0x000fe20000100a00 */
[----:B------:R0:W-:Y:S03]  /*34cc0*/  STL.64 [R1+0x8f8], R54 ;  /* 0x0008f83601007387 */ /* 0x0001e60000100a00 */
[----:B0-----:R-:W4:Y:S01]  /*34cd0*/  LDL.LU.64 R54, [R1+0x2f20] ;  /* 0x002f200001367983 */ /* 0x001f220000300a00 */
[----:B------:R-:W3:Y:S01]  /*34ce0*/  LDL.LU.64 R52, [R1+0x2f18] ;  /* 0x002f180001347983 */ /* 0x000ee20000300a00 */
[C---:B--2---:R-:W-:Y:S08]  /*34cf0*/  HMMA.16816.F32.BF16 R56, R12.reuse, R50, R56 ;  /* 0x000000320c38723c */ /* 0x044ff00000041838 */
[----:B----4-:R-:W-:Y:S11]  /*34d00*/  HMMA.16816.F32.BF16 R36, R12, R54, R36 ;  /* 0x000000360c24723c */ /* 0x010ff60000041824 */
        /* <DEDUP_REMOVED lines=8> */
[----:B0-----:R-:W2:Y:S01]  /*34d90*/  LDL.LU.64 R58, [R1+0x2f00] ;  /* 0x002f0000013a7983 */ /* 0x001ea20000300a00 */
[----:B------:R-:W-:-:S02]  /*34da0*/  IMAD.MOV.U32 R61, RZ, RZ, R50 ;  /* 0x000000ffff3d7224 */ /* 0x000fc400078e0032 */
[----:B------:R-:W-:Y:S01]  /*34db0*/  IMAD.MOV.U32 R60, RZ, RZ, R51 ;  /* 0x000000ffff3c7224 */ /* 0x000fe200078e0033 */
[C---:B------:R-:W-:Y:S08]  /*34dc0*/  HMMA.16816.F32.BF16 R32, R12.reuse, R34, R28 ;  /* 0x000000220c20723c */ /* 0x040ff0000004181c */
[C---:B------:R-:W-:Y:S08]  /*34dd0*/  HMMA.16816.F32.BF16 R16, R12.reuse, R18, R4 ;  /* 0x000000120c10723c */ /* 0x040ff00000041804 */
[C---:B--2---:R-:W-:Y:S01]  /*34de0*/  HMMA.16816.F32.BF16 R48, R12.reuse, R58, R36 ;  /* 0x0000003a0c30723c */ /* 0x044fe20000041824 */
[----:B------:R-:W2:Y:S11]  /*34df0*/  LDL.LU R36, [R1+0x400] ;  /* 0x0004000001247983 */ /* 0x000eb60000300800 */
[----:B------:R-:W-:Y:S11]  /*34e00*/  @!UPT UIADD3 URZ, URZ, URZ, URZ ;  /* 0x0000003f3f3ff290 */ /* 0x000ff6000fffe03f */
[----:B------:R0:W-:Y:S01]  /*34e10*/  STL.64 [R1+0x780], R48 ;  /* 0x0007803001007387 */ /* 0x0001e20000100a00 */
[----:B------:R1:W-:Y:S02]  /*34e20*/  STL.64 [R1+0x788], R50 ;  /* 0x0007883201007387 */ /* 0x0003e40000100a00 */
[----:B------:R-:W2:Y:S02]  /*34e30*/  LDL.LU R37, [R1+0x404] ;  /* 0x0004040001257983 */ /* 0x000ea40000300800 */
[----:B------:R-:W2:Y:S01]  /*34e40*/  LDL.LU R38, [R1+0x408] ;  /* 0x0004080001267983 */ /* 0x000ea20000300800 */
[----:B------:R-:W2:Y:S04]  /*34e50*/  LDL.LU R39, [R1+0x40c] ;  /* 0x00040c0001277983 */ /* 0x000ea80000300800 */
[----:B0-----:R-:W4:Y:S01]  /*34e60*/  LDL.LU R48, [R1+0x3b0] ;  /* 0x0003b00001307983 */ /* 0x001f220000300800 */
[----:B------:R-:W4:Y:S02]  /*34e70*/  LDL.LU R49, [R1+0x3b4] ;  /* 0x0003b40001317983 */ /* 0x000f240000300800 */
[----:B-1----:R-:W4:Y:S02]  /*34e80*/  LDL.LU R50, [R1+0x3b8] ;  /* 0x0003b80001327983 */ /* 0x002f240000300800 */
[----:B------:R-:W4:Y:S01]  /*34e90*/  LDL.LU R51, [R1+0x3bc] ;  /* 0x0003bc0001337983 */ /* 0x000f220000300800 */
[----:B------:R0:W-:Y:S01]  /*34ea0*/  STL.64 [R1+0x2e58], R58 ;  /* 0x002e583a01007387 */ /* 0x0001e20000100a00 */
[----:B------:R-:W2:Y:S02]  /*34eb0*/  LDL.LU R56, [R1+0x3c0] ;  /* 0x0003c00001387983 */ /* 0x000ea40000300800 */
[----:B------:R-:W2:Y:S01]  /*34ec0*/  LDL.LU R57, [R1+0x3c4] ;  /* 0x0003c40001397983 */ /* 0x000ea20000300800 */
[----:B0-----:R-:W2:Y:S01]  /*34ed0*/  LDL.LU R58, [R1+0x3c8] ;  /* 0x0003c800013a7983 */ /* 0x001ea20000300800 */
[----:B------:R-:W2:Y:S02]  /*34ee0*/  LDL.LU R59, [R1+0x3cc] ;  /* 0x0003cc00013b7983 */ /* 0x000ea40000300800 */
[----:B------:R-:W2:Y:S02]  /*34ef0*/  LDL.LU.64 R30, [R1+0x2ef8] ;  /* 0x002ef800011e7983 */ /* 0x000ea40000300a00 */
[----:B------:R-:W-:Y:S01]  /*34f00*/  STL.64 [R1+0x770], R32 ;  /* 0x0007702001007387 */ /* 0x000fe20000100a00 */
[----:B------:R0:W-:Y:S04]  /*34f10*/  STL.64 [R1+0x778], R34 ;  /* 0x0007782201007387 */ /* 0x0001e80000100a00 */
[----:B0-----:R-:W3:Y:S01]  /*34f20*/  LDL.LU.64 R34, [R1+0x2ef0] ;  /* 0x002ef00001227983 */ /* 0x001ee20000300a00 */
[----:B------:R-:W3:Y:S02]  /*34f30*/  LDL.LU.64 R32, [R1+0x2ee8] ;  /* 0x002ee80001207983 */ /* 0x000ee40000300a00 */
[----:B------:R-:W3:Y:S02]  /*34f40*/  LDL.LU.64 R6, [R1+0x2ee0] ;  /* 0x002ee00001067983 */ /* 0x000ee40000300a00 */
[----:B------:R-:W-:Y:S01]  /*34f50*/  STL.64 [R1+0x760], R16 ;  /* 0x0007601001007387 */ /* 0x000fe20000100a00 */
[----:B------:R0:W-:Y:S04]  /*34f60*/  STL.64 [R1+0x768], R18 ;  /* 0x0007681201007387 */ /* 0x0001e80000100a00 */
[----:B0-----:R-:W4:Y:S01]  /*34f70*/  LDL.LU.64 R18, [R1+0x2ed8] ;  /* 0x002ed80001127983 */ /* 0x001f220000300a00 */
[----:B------:R-:W4:Y:S01]  /*34f80*/  LDL.LU.64 R16, [R1+0x2ed0] ;  /* 0x002ed00001107983 */ /* 0x000f220000300a00 */
[C---:B--2---:R-:W-:Y:S02]  /*34f90*/  HMMA.16816.F32.BF16 R28, R12.reuse, R30, R24 ;  /* 0x0000001e0c1c723c */ /* 0x044fe40000041818 */
[----:B------:R-:W2:Y:S01]  /*34fa0*/  LDL.LU.64 R26, [R1+0x2ec8] ;  /* 0x002ec800011a7983 */ /* 0x000ea20000300a00 */
[----:B------:R-:W2:Y:S05]  /*34fb0*/  LDL.LU R24, [R1+0x2ec0] ;  /* 0x002ec00001187983 */ /* 0x000eaa0000300800 */
[C---:B---3--:R-:W-:Y:S11]  /*34fc0*/  HMMA.16816.F32.BF16 R4, R12.reuse, R6, R32 ;  /* 0x000000060c04723c */ /* 0x048ff60000041820 */
[----:B------:R-:W-:Y:S04]  /*34fd0*/  @!UPT UIADD3 URZ, URZ, URZ, URZ ;  /* 0x0000003f3f3ff290 */ /* 0x000fe8000fffe03f */
[----:B------:R-:W-:Y:S01]  /*34fe0*/  STL.64 [R1+0x750], R28 ;  /* 0x0007501c01007387 */ /* 0x000fe20000100a00 */
[----:B------:R0:W-:Y:S03]  /*34ff0*/  STL.64 [R1+0x758], R30 ;  /* 0x0007581e01007387 */ /* 0x0001e60000100a00 */
[----:B0-----:R-:W3:Y:S01]  /*35000*/  LDL.LU.64 R30, [R1+0x2eb8] ;  /* 0x002eb800011e7983 */ /* 0x001ee20000300a00 */
[----:B------:R-:W2:Y:S02]  /*35010*/  LDL.LU.64 R28, [R1+0x2eb0] ;  /* 0x002eb000011c7983 */ /* 0x000ea40000300a00 */
[----:B------:R-:W2:Y:S02]  /*35020*/  LDL.LU.64 R34, [R1+0x2ea8] ;  /* 0x002ea80001227983 */ /* 0x000ea40000300a00 */
[----:B------:R-:W2:Y:S01]  /*35030*/  LDL.LU.64 R32, [R1+0x2ea0] ;  /* 0x002ea00001207983 */ /* 0x000ea20000300a00 */
[----:B------:R-:W-:Y:S01]  /*35040*/  STL.64 [R1+0x740], R4 ;  /* 0x0007400401007387 */ /* 0x000fe20000100a00 */
[----:B------:R0:W-:Y:S03]  /*35050*/  STL.64 [R1+0x748], R6 ;  /* 0x0007480601007387 */ /* 0x0001e60000100a00 */
[----:B0-----:R-:W2:Y:S01]  /*35060*/  LDL.LU.64 R6, [R1+0x2e98] ;  /* 0x002e980001067983 */ /* 0x001ea20000300a00 */
[----:B------:R-:W3:Y:S01]  /*35070*/  LDL.LU.64 R4, [R1+0x2e90] ;  /* 0x002e900001047983 */ /* 0x000ee20000300a00 */
[C---:B--2---:R-:W-:Y:S08]  /*35080*/  HMMA.16816.F32.BF16 R40, R12.reuse, R6, R40 ;  /* 0x000000060c28723c */ /* 0x044ff00000041828 */
[----:B------:R-:W-:Y:S11]  /*35090*/  HMMA.16816.F32.BF16 R12, R12, R10, R44 ;  /* 0x0000000a0c0c723c */ /* 0x000ff6000004182c */
[----:B------:R-:W-:Y:S04]  /*350a0*/  @!UPT UIADD3 URZ, URZ, URZ, URZ ;  /* 0x0000003f3f3ff290 */ /* 0x000fe8000fffe03f */
[----:B------:R-:W-:Y:S01]  /*350b0*/  STL.64 [R1+0x730], R40 ;  /* 0x0007302801007387 */ /* 0x000fe20000100a00 */
[----:B------:R0:W-:Y:S03]  /*350c0*/  STL.64 [R1+0x738], R42 ;  /* 0x0007382a01007387 */ /* 0x0001e60000100a00 */
[----:B0-----:R-:W2:Y:S01]  /*350d0*/  LDL.LU.64 R42, [R1+0x2e88] ;  /* 0x002e8800012a7983 */ /* 0x001ea20000300a00 */
[----:B------:R-:W2:Y:S02]  /*350e0*/  LDL.LU R41, [R1+0x2e80] ;  /* 0x002e800001297983 */ /* 0x000ea40000300800 */
[----:B------:R-:W-:Y:S02]  /*350f0*/  STL.64 [R1+0x2e08], R6 ;  /* 0x002e080601007387 */ /* 0x000fe40000100a00 */
[----:B---3--:R0:W-:Y:S02]  /*35100*/  STL.64 [R1+0x2e00], R4 ;  /* 0x002e000401007387 */ /* 0x0081e40000100a00 */
[----:B0-----:R-:W3:Y:S01]  /*35110*/  LDL.LU R4, [R1+0x3e0] ;  /* 0x0003e00001047983 */ /* 0x001ee20000300800 */
[----:B------:R-:W3:Y:S02]  /*35120*/  LDL.LU R5, [R1+0x3e4] ;  /* 0x0003e40001057983 */ /* 0x000ee40000300800 */
[----:B------:R-:W3:Y:S02]  /*35130*/  LDL.LU R6, [R1+0x3e8] ;  /* 0x0003e80001067983 */ /* 0x000ee40000300800 */
[----:B------:R-:W3:Y:S01]  /*35140*/  LDL.LU R7, [R1+0x3ec] ;  /* 0x0003ec0001077983 */ /* 0x000ee20000300800 */
[----:B------:R-:W2:Y:S01]  /*35150*/  LDL.LU.64 R46, [R1+0x2e78] ;  /* 0x002e7800012e7983 */ /* 0x000ea20000300a00 */
[----:B------:R-:W2:Y:S02]  /*35160*/  LDL.LU.64 R44, [R1+0x2e70] ;  /* 0x002e7000012c7983 */ /* 0x000ea40000300a00 */
[----:B------:R0:W-:Y:S02]  /*35170*/  STL.64 [R1+0x1f0], R12 ;  /* 0x0001f00c01007387 */ /* 0x0001e40000100a00 */
[----:B------:R1:W-:Y:S01]  /*35180*/  STL.64 [R1+0x1f8], R14 ;  /* 0x0001f80e01007387 */ /* 0x0003e20000100a00 */
[----:B0-----:R-:W3:Y:S01]  /*35190*/  LDL.LU R12, [R1+0x3d0] ;  /* 0x0003d000010c7983 */ /* 0x001ee20000300800 */
[----:B------:R-:W3:Y:S02]  /*351a0*/  LDL.LU R13, [R1+0x3d4] ;  /* 0x0003d400010d7983 */ /* 0x000ee40000300800 */
[----:B-1----:R-:W3:Y:S02]  /*351b0*/  LDL.LU R14, [R1+0x3d8] ;  /* 0x0003d800010e7983 */ /* 0x002ee40000300800 */
[----:B------:R-:W3:Y:S01]  /*351c0*/  LDL.LU R15, [R1+0x3dc] ;  /* 0x0003dc00010f7983 */ /* 0x000ee20000300800 */
[----:B------:R-:W-:Y:S01]  /*351d0*/  STL.64 [R1+0x2df8], R10 ;  /* 0x002df80a01007387 */ /* 0x000fe20000100a00 */
[----:B------:R0:W-:Y:S03]  /*351e0*/  STL.64 [R1+0x2df0], R8 ;  /* 0x002df00801007387 */ /* 0x0001e60000100a00 */
        /* <DEDUP_REMOVED lines=9> */
[----:B0-----:R-:W3:Y:S01]  /*35280*/  LDL.LU.64 R38, [R1+0x2e68] ;  /* 0x002e680001267983 */ /* 0x001ee20000300a00 */
[----:B------:R-:W2:Y:S01]  /*35290*/  LDL.LU.64 R36, [R1+0x2e60] ;  /* 0x002e600001247983 */ /* 0x000ea20000300a00 */
[C---:B---3--:R-:W-:Y:S02]  /*352a0*/  HMMA.16816.F32.BF16 R8, R44.reuse, R38, R8 ;  /* 0x000000262c08723c */ /* 0x048fe40000041808 */
[----:B------:R-:W-:Y:S01]  /*352b0*/  STL.64 [R1+0x2dd8], R38 ;  /* 0x002dd82601007387 */ /* 0x000fe20000100a00 */
[----:B--2---:R-:W-:Y:S11]  /*352c0*/  STL.64 [R1+0x2dd0], R36 ;  /* 0x002dd02401007387 */ /* 0x004ff60000100a00 */
[----:B------:R-:W-:Y:S09]  /*352d0*/  @!UPT UIADD3 URZ, URZ, URZ, URZ ;  /* 0x0000003f3f3ff290 */ /* 0x000ff2000fffe03f */
[----:B------:R-:W-:Y:S01]  /*352e0*/  STL.64 [R1+0x590], R8 ;  /* 0x0005900801007387 */ /* 0x000fe20000100a00 */
[----:B------:R0:W-:Y:S02]  /*352f0*/  STL.64 [R1+0x598], R10 ;  /* 0x0005980a01007387 */ /* 0x0001e40000100a00 */
[C---:B0-----:R-:W-:Y:S01]  /*35300*/  HMMA.16816.F32.BF16 R8, R44.reuse, R34, R4 ;  /* 0x000000222c08723c */ /* 0x041fe20000041804 */
[----:B------:R-:W2:Y:S11]  /*35310*/  LDL.LU R4, [R1+0x710] ;  /* 0x0007100001047983 */ /* 0x000eb60000300800 */
[----:B------:R-:W-:Y:S11]  /*35320*/  @!UPT UIADD3 URZ, URZ, URZ, URZ ;  /* 0x0000003f3f3ff290 */ /* 0x000ff6000fffe03f */
[----:B------:R-:W-:Y:S01]  /*35330*/  STL.64 [R1+0x580], R8 ;  /* 0x0005800801007387 */ /* 0x000fe20000100a00 */
[----:B------:R0:W-:Y:S02]  /*35340*/  STL.64 [R1+0x588], R10 ;  /* 0x0005880a01007387 */ /* 0x0001e40000100a00 */
[----:B------:R-:W2:Y:S02]  /*35350*/  LDL.LU R5, [R1+0x714] ;  /* 0x0007140001057983 */ /* 0x000ea40000300800 */
[----:B------:R-:W2:Y:S01]  /*35360*/  LDL.LU R6, [R1+0x718] ;  /* 0x0007180001067983 */ /* 0x000ea20000300800 */
[----:B------:R-:W2:Y:S01]  /*35370*/  LDL.LU R7, [R1+0x71c] ;  /* 0x00071c0001077983 */ /* 0x000ea20000300800 */
[C---:B0-----:R-:W-:Y:S03]  /*35380*/  HMMA.16816.F32.BF16 R8, R44.reuse, R30, R12 ;  /* 0x0000001e2c08723c */ /* 0x041fe6000004180c */
[----:B------:R-:W-:Y:S01]  /*35390*/  STL.64 [R1+0x2e18], R34 ;  /* 0x002e182201007387 */ /* 0x000fe20000100a00 */
[----:B------:R-:W-:Y:S02]  /*353a0*/  STL.64 [R1+0x2e10], R32 ;  /* 0x002e102001007387 */ /* 0x000fe40000100a00 */
[----:B------:R-:W-:Y:S02]  /*353b0*/  STL.64 [R1+0x2e28], R30 ;  /* 0x002e281e01007387 */ /* 0x000fe40000100a00 */
[----:B------:R-:W-:Y:S01]  /*353c0*/  STL.64 [R1+0x2e20], R28 ;  /* 0x002e201c01007387 */ /* 0x000fe20000100a00 */
[C---:B------:R-:W-:Y:S11]  /*353d0*/  HMMA.16816.F32.BF16 R12, R44.reuse, R26, R56 ;  /* 0x0000001a2c0c723c */ /* 0x040ff60000041838 */
[----:B------:R-:W-:Y:S03]  /*353e0*/  @!UPT UIADD3 URZ, URZ, URZ, URZ ;  /* 0x0000003f3f3ff290 */ /* 0x000fe6000fffe03f */
[----:B------:R-:W-:Y:S01]  /*353f0*/  STL.64 [R1+0x470], R8 ;  /* 0x0004700801007387 */ /* 0x000fe20000100a00 */
[----:B------:R4:W-:Y:S02]  /*35400*/  STL.64 [R1+0x478], R10 ;  /* 0x0004780a01007387 */ /* 0x0009e40000100a00 */
[----:B----4-:R-:W-:Y:S01]  /*35410*/  HMMA.16816.F32.BF16 R8, R44, R18, R48 ;  /* 0x000000122c08723c */ /* 0x010fe20000041830 */
[----:B------:R-:W-:Y:S05]  /*35420*/  STL.64 [R1+0x2e30], R26 ;  /* 0x002e301a01007387 */ /* 0x000fea0000100a00 */
[----:B------:R-:W-:Y:S02]  /*35430*/  STL.64 [R1+0x460], R12 ;  /* 0x0004600c01007387 */ /* 0x000fe40000100a00 */
[----:B------:R-:W-:Y:S02]  /*35440*/  STL.64 [R1+0x468], R14 ;  /* 0x0004680e01007387 */ /* 0x000fe40000100a00 */
[----:B------:R-:W3:Y:S11]  /*35450*/  LDL.LU R36, [R1+0x6e0] ;  /* 0x0006e00001247983 */ /* 0x000ef60000300800 */
[----:B------:R-:W-:Y:S02]  /*35460*/  @!UPT UIADD3 URZ, URZ, URZ, URZ ;  /* 0x0000003f3f3ff290 */ /* 0x000fe4000fffe03f */
[----:B------:R-:W-:Y:S01]  /*35470*/  STL.64 [R1+0x450], R8 ;  /* 0x0004500801007387 */ /* 0x000fe20000100a00 */
[----:B------:R-:W-:Y:S02]  /*35480*/  STL.64 [R1+0x458], R10 ;  /* 0x0004580a01007387 */ /* 0x000fe40000100a00 */
[----:B------:R-:W3:Y:S02]  /*35490*/  LDL.LU R37, [R1+0x6e4] ;  /* 0x0006e40001257983 */ /* 0x000ee40000300800 */
[----:B------:R-:W3:Y:S01]  /*354a0*/  LDL.LU R38, [R1+0x6e8] ;  /* 0x0006e80001267983 */ /* 0x000ee20000300800 */
[----:B------:R-:W3:Y:S01]  /*354b0*/  LDL.LU R39, [R1+0x6ec] ;  /* 0x0006ec0001277983 */ /* 0x000ee20000300800 */
[----:B------:R-:W4:Y:S02]  /*354c0*/  LDL.LU R48, [R1+0x700] ;  /* 0x0007000001307983 */ /* 0x000f240000300800 */
[----:B------:R-:W4:Y:S02]  /*354d0*/  LDL.LU R49, [R1+0x704] ;  /* 0x0007040001317983 */ /* 0x000f240000300800 */
[----:B------:R-:W4:Y:S01]  /*354e0*/  LDL.LU R50, [R1+0x708] ;  /* 0x0007080001327983 */ /* 0x000f220000300800 */
[----:B------:R-:W4:Y:S01]  /*354f0*/  LDL.LU R51, [R1+0x70c] ;  /* 0x00070c0001337983 */ /* 0x000f220000300800 */
[----:B------:R-:W3:Y:S02]  /*35500*/  LDL.LU R56, [R1+0x6f0] ;  /* 0x0006f00001387983 */ /* 0x000ee40000300800 */
[----:B------:R-:W3:Y:S02]  /*35510*/  LDL.LU R57, [R1+0x6f4] ;  /* 0x0006f40001397983 */ /* 0x000ee40000300800 */
[----:B------:R-:W3:Y:S01]  /*35520*/  LDL.LU R58, [R1+0x6f8] ;  /* 0x0006f800013a7983 */ /* 0x000ee20000300800 */
[----:B------:R-:W3:Y:S04]  /*35530*/  LDL.LU R59, [R1+0x6fc] ;  /* 0x0006fc00013b7983 */ /* 0x000ee80000300800 */
[----:B------:R-:W0:Y:S01]  /*35540*/  S2R R25, SR_TID.X ;  /* 0x0000000000197919 */ /* 0x000e220000002100 */
[----:B------:R-:W-:-:S02]  /*35550*/  IMAD R24, R24, 0x110, RZ ;  /* 0x0000011018187824 */ /* 0x000fc400078e02ff */
[C---:B0-----:R-:W-:Y:S02]  /*35560*/  IMAD.SHL.U32 R40, R25.reuse, 0x2, RZ ;  /* 0x0000000219287824 */ /* 0x041fe400078e00ff */
[----:B------:R-:W-:-:S03]  /*35570*/  IMAD.SHL.U32 R25, R25, 0x80, RZ ;  /* 0x0000008019197824 */ /* 0x000fc600078e00ff */
[----:B------:R-:W-:-:S04]  /*35580*/  LOP3.LUT R40, R24, 0x10, R40, 0x78, !PT ;  /* 0x0000001018287812 */ /* 0x000fc800078e7828 */
[----:B------:R-:W-:-:S04]  /*35590*/  LOP3.LUT R40, R40, 0x800, R25, 0xf8, !PT ;  /* 0x0000080028287812 */ /* 0x000fc800078ef819 */
[----:B------:R-:W-:-:S05]  /*355a0*/  LOP3.LUT R40, R40, 0x40, RZ, 0x3c, !PT ;  /* 0x0000004028287812 */ /* 0x000fca00078e3cff */
[----:B------:R-:W0:Y:S04]  /*355b0*/  LDSM.16.MT88.4 R12, [R40+0x1000] ;  /* 0x00100000280c783b */ /* 0x000e280000004200 */
[----:B------:R-:W-:Y:S01]  /*355c0*/  STL.64 [R1+0x2e40], R18 ;  /* 0x002e401201007387 */ /* 0x000fe20000100a00 */
[----:B------:R-:W-:Y:S02]  /*355d0*/  STL.64 [R1+0x2e38], R16 ;  /* 0x002e381001007387 */ /* 0x000fe40000100a00 */
[----:B------:R-:W-:Y:S02]  /*355e0*/  STL.64 [R1+0x2e50], R42 ;  /* 0x002e502a01007387 */ /* 0x000fe40000100a00 */
[----:B------:R-:W-:Y:S01]  /*355f0*/  STL.64 [R1+0x2e48], R40 ;  /* 0x002e482801007387 */ /* 0x000fe20000100a00 */
[----:B0-----:R-:W-:Y:S01]  /*35600*/  STL.64 [R1+0x2d50], R14 ;  /* 0x002d500e01007387 */ /* 0x001fe20000100a00 */
[----:B------:R0:W-:Y:S02]  /*35610*/  STL.64 [R1+0x2d48], R12 ;  /* 0x002d480c01007387 */ /* 0x0001e40000100a00 */
[----:B------:R-:W3:Y:S01]  /*35620*/  LDL.LU R24, [R1+0x6b0] ;  /* 0x0006b00001187983 */ /* 0x000ee20000300800 */
[C---:B--2---:R-:W-:Y:S11]  /*35630*/  HMMA.16816.F32.BF16 R4, R44.reuse, R22, R4 ;  /* 0x000000162c04723c */ /* 0x044ff60000041804 */
[----:B------:R-:W-:Y:S11]  /*35640*/  @!UPT UIADD3 URZ, URZ, URZ, URZ ;  /* 0x0000003f3f3ff290 */ /* 0x000ff6000fffe03f */
[----:B------:R-:W-:Y:S01]  /*35650*/  @!UPT UIADD3 URZ, URZ, URZ, URZ ;  /* 0x0000003f3f3ff290 */ /* 0x000fe2000fffe03f */
[----:B------:R-:W-:Y:S01]  /*35660*/  STL.64 [R1+0xa70], R4 ;  /* 0x000a700401007387 */ /* 0x000fe20000100a00 */
[----:B------:R1:W-:Y:S02]  /*35670*/  STL.64 [R1+0xa78], R6 ;  /* 0x000a780601007387 */ /* 0x0003e40000100a00 */
[----:B------:R-:W2:Y:S02]  /*35680*/  LDL.LU R25, [R1+0x6b4] ;  /* 0x0006b40001197983 */ /* 0x000ea40000300800 */
[----:B------:R-:W2:Y:S01]  /*35690*/  LDL.LU R26, [R1+0x6b8] ;  /* 0x0006b800011a7983 */ /* 0x000ea20000300800 */
[----:B------:R-:W2:Y:S01]  /*356a0*/  LDL.LU R27, [R1+0x6bc] ;  /* 0x0006bc00011b7983 */ /* 0x000ea20000300800 */
[----:B0-----:R-:W2:Y:S02]  /*356b0*/  LDL.LU R12, [R1+0x6d0] ;  /* 0x0006d000010c7983 */ /* 0x001ea40000300800 */
[----:B------:R-:W2:Y:S02]  /*356c0*/  LDL.LU R13, [R1+0x6d4] ;  /* 0x0006d400010d7983 */ /* 0x000ea40000300800 */
[----:B------:R-:W2:Y:S01]  /*356d0*/  LDL.LU R14, [R1+0x6d8] ;  /* 0x0006d800010e7983 */ /* 0x000ea20000300800 */
[----:B------:R-:W2:Y:S01]  /*356e0*/  LDL.LU R15, [R1+0x6dc] ;  /* 0x0006dc00010f7983 */ /* 0x000ea20000300800 */
[----:B------:R-:W2:Y:S02]  /*356f0*/  LDL.64 R42, [R1+0xa8] ;  /* 0x0000a800012a7983 */ /* 0x000ea40000100a00 */
[----:B------:R-:W2:Y:S02]  /*35700*/  LDL.64 R18, [R1+0x98] ;  /* 0x0000980001127983 */ /* 0x000ea40000100a00 */
[----:B------:R-:W2:Y:S01]  /*35710*/  LDL.64 R30, [R1+0x88] ;  /* 0x00008800011e7983 */ /* 0x000ea20000100a00 */
[----:B------:R-:W2:Y:S01]  /*35720*/  LDL.LU R32, [R1+0x6a0] ;  /* 0x0006a00001207983 */ /* 0x000ea20000300800 */
[----:B------:R-:W2:Y:S02]  /*35730*/  LDL.LU R33, [R1+0x6a4] ;  /* 0x0006a40001217983 */ /* 0x000ea40000300800 */
[----:B------:R-:W2:Y:S02]  /*35740*/  LDL.LU R34, [R1+0x6a8] ;  /* 0x0006a80001227983 */ /* 0x000ea40000300800 */
[----:B------:R-:W2:Y:S01]  /*35750*/  LDL.LU R35, [R1+0x6ac] ;  /* 0x0006ac0001237983 */ /* 0x000ea20000300800 */
[----:B-1----:R-:W2:Y:S01]  /*35760*/  LDL.64 R6, [R1+0x78] ;  /* 0x0000780001067983 */ /* 0x002ea20000100a00 */
[----:B------:R-:W2:Y:S02]  /*35770*/  LDL.LU R8, [R1+0x690] ;  /* 0x0006900001087983 */ /* 0x000ea40000300800 */
[----:B------:R-:W2:Y:S02]  /*35780*/  LDL.LU R9, [R1+0x694] ;  /* 0x0006940001097983 */ /* 0x000ea40000300800 */
[----:B------:R-:W2:Y:S01]  /*35790*/  LDL.LU R10, [R1+0x698] ;  /* 0x00069800010a7983 */ /* 0x000ea20000300800 */
[----:B------:R-:W2:Y:S01]  /*357a0*/  LDL.LU R11, [R1+0x69c] ;  /* 0x00069c00010b7983 */ /* 0x000ea20000300800 */
[----:B----4-:R-:W-:Y:S11]  /*357b0*/  HMMA.16816.F32.BF16 R48, R44, R54, R48 ;  /* 0x000000362c30723c */ /* 0x010ff60000041830 */
[----:B------:R-:W-:Y:S11]  /*357c0*/  @!UPT UIADD3 URZ, URZ, URZ, URZ ;  /* 0x0000003f3f3ff290 */ /* 0x000ff6000fffe03f */
[----:B------:R-:W-:Y:S01]  /*357d0*/  @!UPT UIADD3 URZ, URZ, URZ, URZ ;  /* 0x0000003f3f3ff290 */ /* 0x000fe2000fffe03f */
[----:B------:R0:W-:Y:S01]  /*357e0*/  STL.64 [R1+0xa60], R48 ;  /* 0x000a603001007387 */ /* 0x0001e20000100a00 */
[----:B------:R1:W-:Y:S03]  /*357f0*/  STL.64 [R1+0xa68], R50 ;  /* 0x000a683201007387 */ /* 0x0003e60000100a00 */
[----:B0-----:R-:W4:Y:S01]  /*35800*/  LDL.LU R48, [R1+0x3a0] ;  /* 0x0003a00001307983 */ /* 0x001f220000300800 */
[----:B------:R-:W4:Y:S02]  /*35810*/  LDL.LU R49, [R1+0x3a4] ;  /* 0x0003a40001317983 */ /* 0x000f240000300800 */
[----:B-1----:R-:W4:Y:S02]  /*35820*/  LDL.LU R50, [R1+0x3a8] ;  /* 0x0003a80001327983 */ /* 0x002f240000300800 */
[----:B------:R-:W4:Y:S01]  /*35830*/  LDL.LU R51, [R1+0x3ac] ;  /* 0x0003ac0001337983 */ /* 0x000f220000300800 */
[----:B------:R0:W-:Y:S01]  /*35840*/  STL.64 [R1+0x2dc8], R54 ;  /* 0x002dc83601007387 */ /* 0x0001e20000100a00 */
[----:B------:R3:W-:Y:S02]  /*35850*/  STL.64 [R1+0x2dc0], R52 ;  /* 0x002dc03401007387 */ /* 0x0007e40000100a00 */
[----:B0-----:R-:W-:-:S02]  /*35860*/  IMAD.MOV.U32 R54, RZ, RZ, R61 ;  /* 0x000000ffff367224 */ /* 0x001fc400078e003d */
[----:B------:R-:W-:-:S07]  /*35870*/  IMAD.MOV.U32 R55, RZ, RZ, R60 ;  /* 0x000000ffff377224 */ /* 0x000fce00078e003c */
[C---:B---3--:R-:W-:Y:S01]  /*35880*/  HMMA.16816.F32.BF16 R52, R44.reuse, R54, R56 ;  /* 0x000000362c34723c */ /* 0x048fe20000041838 */
[----:B------:R-:W3:Y:S11]  /*35890*/  LDL.LU.64 R58, [R1+0x2e58] ;  /* 0x002e5800013a7983 */ /* 0x000ef60000300a00 */
[----:B------:R-:W-:Y:S11]  /*358a0*/  @!UPT UIADD3 URZ, URZ, URZ, URZ ;  /* 0x0000003f3f3ff290 */ /* 0x000ff6000fffe03f */
[----:B------:R0:W-:Y:S01]  /*358b0*/  STL.64 [R1+0xa50], R52 ;  /* 0x000a503401007387 */ /* 0x0001e20000100a00 */
[----:B------:R1:W-:Y:S03]  /*358c0*/  STL.64 [R1+0xa58], R54 ;  /* 0x000a583601007387 */ /* 0x0003e60000100a00 */
[----:B0-----:R-:W2:Y:S01]  /*358d0*/  LDL.LU R52, [R1+0x160] ;  /* 0x0001600001347983 */ /* 0x001ea20000300800 */
[C---:B---3--:R-:W-:Y:S11]  /*358e0*/  HMMA.16816.F32.BF16 R36, R44.reuse, R58, R36 ;  /* 0x0000003a2c24723c */ /* 0x048ff60000041824 */
[----:B------:R-:W-:Y:S11]  /*358f0*/  @!UPT UIADD3 URZ, URZ, URZ, URZ ;  /* 0x0000003f3f3ff290 */ /* 0x000ff6000fffe03f */
[----:B------:R-:W-:Y:S01]  /*35900*/  @!UPT UIADD3 URZ, URZ, URZ, URZ ;  /* 0x0000003f3f3ff290 */ /* 0x000fe2000fffe03f */
[----:B------:R0:W-:Y:S01]  /*35910*/  STL.64 [R1+0xa40], R36 ;  /* 0x000a402401007387 */ /* 0x0001e20000100a00 */
[----:B------:R3:W-:Y:S02]  /*35920*/  STL.64 [R1+0xa48], R38 ;  /* 0x000a482601007387 */ /* 0x0007e40000100a00 */
[----:B------:R-:W4:Y:S02]  /*35930*/  LDL.LU R53, [R1+0x164] ;  /* 0x0001640001357983 */ /* 0x000f240000300800 */
[----:B-1----:R-:W4:Y:S01]  /*35940*/  LDL.LU R54, [R1+0x168] ;  /* 0x0001680001367983 */ /* 0x002f220000300800 */
[----:B------:R-:W4:Y:S04]  /*35950*/  LDL.LU R55, [R1+0x16c] ;  /* 0x00016c0001377983 */ /* 0x000f280000300800 */
[----:B0-----:R-:W4:Y:S01]  /*35960*/  LDL.LU R36, [R1+0x1b0] ;  /* 0x0001b00001247983 */ /* 0x001f220000300800 */
[----:B------:R-:W4:Y:S02]  /*35970*/  LDL.LU R37, [R1+0x1b4] ;  /* 0x0001b40001257983 */ /* 0x000f240000300800 */
[----:B---3--:R-:W3:Y:S02]  /*35980*/  LDL.LU R38, [R1+0x1b8] ;  /* 0x0001b80001267983 */ /* 0x008ee40000300800 */
[----:B------:R-:W3:Y:S01]  /*35990*/  LDL.LU R39, [R1+0x1bc] ;  /* 0x0001bc0001277983 */ /* 0x000ee20000300800 */
[----:B------:R0:W-:Y:S01]  /*359a0*/  STL.64 [R1+0x2db0], R58 ;  /* 0x002db03a01007387 */ /* 0x0001e20000100a00 */
[----:B------:R-:W3:Y:S02]  /*359b0*/  LDL.LU R56, [R1+0x6c0] ;  /* 0x0006c00001387983 */ /* 0x000ee40000300800 */
[----:B------:R-:W3:Y:S01]  /*359c0*/  LDL.LU R57, [R1+0x6c4] ;  /* 0x0006c40001397983 */ /* 0x000ee20000300800 */
[----:B0-----:R-:W3:Y:S01]  /*359d0*/  LDL.LU R58, [R1+0x6c8] ;  /* 0x0006c800013a7983 */ /* 0x001ee20000300800 */
[----:B------:R-:W3:Y:S01]  /*359e0*/  LDL.LU R59, [R1+0x6cc] ;  /* 0x0006cc00013b7983 */ /* 0x000ee20000300800 */
[C---:B--2---:R-:W-:Y:S08]  /*359f0*/  HMMA.16816.F32.BF16 R12, R44.reuse, R42, R12 ;  /* 0x0000002a2c0c723c */ /* 0x044ff0000004180c */
[C---:B------:R-:W-:Y:S08]  /*35a00*/  HMMA.16816.F32.BF16 R24, R44.reuse, R30, R24 ;  /* 0x0000001e2c18723c */ /* 0x040ff00000041818 */
[----:B------:R-:W-:Y:S01]  /*35a10*/  HMMA.16816.F32.BF16 R32, R44, R6, R32 ;  /* 0x000000062c20723c */ /* 0x000fe20000041820 */
[----:B------:R-:W-:-:S02]  /*35a20*/  IMAD.MOV.U32 R61, RZ, RZ, R30 ;  /* 0x000000ffff3d7224 */ /* 0x000fc400078e001e */
[----:B------:R-:W-:-:S04]  /*35a30*/  IMAD.MOV.U32 R60, RZ, RZ, R31 ;  /* 0x000000ffff3c7224 */ /* 0x000fc800078e001f */
[----:B------:R0:W-:Y:S01]  /*35a40*/  STL.64 [R1+0xa30], R12 ;  /* 0x000a300c01007387 */ /* 0x0001e20000100a00 */
[----:B------:R1:W-:Y:S02]  /*35a50*/  STL.64 [R1+0xa38], R14 ;  /* 0x000a380e01007387 */ /* 0x0003e40000100a00 */
[----:B0-----:R-:W-:Y:S02]  /*35a60*/  IMAD.MOV.U32 R13, RZ, RZ, R42 ;  /* 0x000000ffff0d7224 */ /* 0x001fe400078e002a */
[----:B------:R-:W-:Y:S02]  /*35a70*/  IMAD.MOV.U32 R12, RZ, RZ, R43 ;  /* 0x000000ffff0c7224 */ /* 0x000fe400078e002b */
[----:B------:R-:W2:Y:S01]  /*35a80*/  LDL.LU.64 R42, [R1+0x2e50] ;  /* 0x002e5000012a7983 */ /* 0x000ea20000300a00 */
[----:B------:R-:W2:Y:S02]  /*35a90*/  LDL.LU.64 R40, [R1+0x2e48] ;  /* 0x002e480001287983 */ /* 0x000ea40000300a00 */
[----:B-1----:R-:W-:-:S02]  /*35aa0*/  IMAD.MOV.U32 R15, RZ, RZ, R6 ;  /* 0x000000ffff0f7224 */ /* 0x002fc400078e0006 */
[----:B------:R-:W-:Y:S01]  /*35ab0*/  IMAD.MOV.U32 R14, RZ, RZ, R7 ;  /* 0x000000ffff0e7224 */ /* 0x000fe200078e0007 */
        /* <DEDUP_REMOVED lines=8> */
[----:B------:R-:W2:Y:S02]  /*35b40*/  LDL.LU.64 R16, [R1+0x2e38] ;  /* 0x002e380001107983 */ /* 0x000ea40000300a00 */
[----:B------:R-:W-:Y:S02]  /*35b50*/  STL.64 [R1+0xa10], R24 ;  /* 0x000a101801007387 */ /* 0x000fe40000100a00 */
[----:B------:R0:W-:Y:S02]  /*35b60*/  STL.64 [R1+0xa18], R26 ;  /* 0x000a181a01007387 */ /* 0x0001e40000100a00 */
[----:B0-----:R-:W2:Y:S01]  /*35b70*/  LDL.LU.64 R26, [R1+0x2e30] ;  /* 0x002e3000011a7983 */ /* 0x001ea20000300a00 */
[----:B------:R-:W2:Y:S02]  /*35b80*/  LDL.LU.64 R30, [R1+0x2e28] ;  /* 0x002e2800011e7983 */ /* 0x000ea40000300a00 */
[----:B------:R-:W2:Y:S02]  /*35b90*/  LDL.LU.64 R28, [R1+0x2e20] ;  /* 0x002e2000011c7983 */ /* 0x000ea40000300a00 */
[----:B------:R-:W-:Y:S01]  /*35ba0*/  STL.64 [R1+0xa00], R32 ;  /* 0x000a002001007387 */ /* 0x000fe20000100a00 */
[----:B------:R0:W-:Y:S04]  /*35bb0*/  STL.64 [R1+0xa08], R34 ;  /* 0x000a082201007387 */ /* 0x0001e80000100a00 */
[----:B0-----:R-:W2:Y:S01]  /*35bc0*/  LDL.LU.64 R34, [R1+0x2e18] ;  /* 0x002e180001227983 */ /* 0x001ea20000300a00 */
[----:B------:R-:W2:Y:S02]  /*35bd0*/  LDL.LU.64 R32, [R1+0x2e10] ;  /* 0x002e100001207983 */ /* 0x000ea40000300a00 */
[----:B------:R-:W2:Y:S02]  /*35be0*/  LDL.LU.64 R6, [R1+0x2e08] ;  /* 0x002e080001067983 */ /* 0x000ea40000300a00 */
[----:B------:R-:W3:Y:S01]  /*35bf0*/  LDL.LU.64 R4, [R1+0x2e00] ;  /* 0x002e000001047983 */ /* 0x000ee20000300a00 */
[C---:B--2---:R-:W-:Y:S11]  /*35c00*/  HMMA.16816.F32.BF16 R8, R44.reuse, R6, R8 ;  /* 0x000000062c08723c */ /* 0x044ff60000041808 */
[----:B------:R-:W-:Y:S11]  /*35c10*/  @!UPT UIADD3 URZ, URZ, URZ, URZ ;  /* 0x0000003f3f3ff290 */ /* 0x000ff6000fffe03f */
[----:B------:R-:W-:Y:S01]  /*35c20*/  @!UPT UIADD3 URZ, URZ, URZ, URZ ;  /* 0x0000003f3f3ff290 */ /* 0x000fe2000fffe03f */
[----:B------:R-:W-:Y:S01]  /*35c30*/  STL.64 [R1+0x9f0], R8 ;  /* 0x0009f00801007387 */ /* 0x000fe20000100a00 */
[----:B------:R0:W-:Y:S03]  /*35c40*/  STL.64 [R1+0x9f8], R10 ;  /* 0x0009f80a01007387 */ /* 0x0001e60000100a00 */
[----:B0-----:R-:W4:Y:S01]  /*35c50*/  LDL.LU.64 R10, [R1+0x2df8] ;  /* 0x002df800010a7983 */ /* 0x001f220000300a00 */
[----:B------:R-:W2:Y:S02]  /*35c60*/  LDL.LU.64 R8, [R1+0x2df0] ;  /* 0x002df00001087983 */ /* 0x000ea40000300a00 */
[----:B------:R-:W-:Y:S02]  /*35c70*/  STL.64 [R1+0x2d70], R6 ;  /* 0x002d700601007387 */ /* 0x000fe40000100a00 */
[----:B---3--:R0:W-:Y:S02]  /*35c80*/  STL.64 [R1+0x2d68], R4 ;  /* 0x002d680401007387 */ /* 0x0081e40000100a00 */
[----:B0-----:R-:W3:Y:S01]  /*35c90*/  LDL.LU R4, [R1+0x170] ;  /* 0x0001700001047983 */ /* 0x001ee20000300800 */
[----:B------:R-:W3:Y:S02]  /*35ca0*/  LDL.LU R5, [R1+0x174] ;  /* 0x0001740001057983 */ /* 0x000ee40000300800 */
[----:B------:R-:W3:Y:S02]  /*35cb0*/  LDL.LU R6, [R1+0x178] ;  /* 0x0001780001067983 */ /* 0x000ee40000300800 */
[----:B------:R-:W3:Y:S01]  /*35cc0*/  LDL.LU R7, [R1+0x17c] ;  /* 0x00017c0001077983 */ /* 0x000ee20000300800 */
[----:B----4-:R-:W-:Y:S01]  /*35cd0*/  HMMA.16816.F32.BF16 R44, R44, R10, R48 ;  /* 0x0000000a2c2c723c */ /* 0x010fe20000041830 */
[----:B------:R-:W4:Y:S01]  /*35ce0*/  LDL.LU.64 R50, [R1+0x2de8] ;  /* 0x002de80001327983 */ /* 0x000f220000300a00 */
[----:B------:R-:W4:Y:S11]  /*35cf0*/  LDL.LU.64 R48, [R1+0x2de0] ;  /* 0x002de00001307983 */ /* 0x000f360000300a00 */
[----:B------:R-:W-:Y:S10]  /*35d00*/  @!UPT UIADD3 URZ, URZ, URZ, URZ ;  /* 0x0000003f3f3ff290 */ /* 0x000ff4000fffe03f */
[----:B------:R0:W-:Y:S01]  /*35d10*/  STL.64 [R1+0x440], R44 ;  /* 0x0004402c01007387 */ /* 0x0001e20000100a00 */
[----:B------:R1:W-:Y:S03]  /*35d20*/  STL.64 [R1+0x448], R46 ;  /* 0x0004482e01007387 */ /* 0x0003e60000100a00 */
[----:B0-----:R-:W3:Y:S01]  /*35d30*/  LDL.LU R44, [R1+0x180] ;  /* 0x00018000012c7983 */ /* 0x001ee20000300800 */
[----:B------:R-:W3:Y:S02]  /*35d40*/  LDL.LU R45, [R1+0x184] ;  /* 0x00018400012d7983 */ /* 0x000ee40000300800 */
[----:B-1----:R-:W3:Y:S02]  /*35d50*/  LDL.LU R46, [R1+0x188] ;  /* 0x00018800012e7983 */ /* 0x002ee40000300800 */
[----:B------:R-:W3:Y:S01]  /*35d60*/  LDL.LU R47, [R1+0x18c] ;  /* 0x00018c00012f7983 */ /* 0x000ee20000300800 */
[----:B------:R-:W-:Y:S01]  /*35d70*/  STL.64 [R1+0x2d60], R10 ;  /* 0x002d600a01007387 */ /* 0x000fe20000100a00 */
[----:B--2---:R0:W-:Y:S03]  /*35d80*/  STL.64 [R1+0x2d58], R8 ;  /* 0x002d580801007387 */ /* 0x0041e60000100a00 */
[----:B0-----:R-:W2:Y:S01]  /*35d90*/  LDL.LU R8, [R1+0x190] ;  /* 0x0001900001087983 */ /* 0x001ea20000300800 */
[----:B------:R-:W2:Y:S02]  /*35da0*/  LDL.LU R9, [R1+0x194] ;  /* 0x0001940001097983 */ /* 0x000ea40000300800 */
[----:B------:R-:W2:Y:S02]  /*35db0*/  LDL.LU R10, [R1+0x198] ;  /* 0x00019800010a7983 */ /* 0x000ea40000300800 */
[----:B------:R-:W2:Y:S01]  /*35dc0*/  LDL.LU R11, [R1+0x19c] ;  /* 0x00019c00010b7983 */ /* 0x000ea20000300800 */
[C---:B----4-:R-:W-:Y:S11]  /*35dd0*/  HMMA.16816.F32.BF16 R36, R48.reuse, R42, R36 ;  /* 0x0000002a3024723c */ /* 0x050ff60000041824 */
[----:B------:R-:W-:Y:S11]  /*35de0*/  @!UPT UIADD3 URZ, URZ, URZ, URZ ;  /* 0x0000003f3f3ff290 */ /* 0x000ff6000fffe03f */
[----:B------:R-:W-:Y:S01]  /*35df0*/  @!UPT UIADD3 URZ, URZ, URZ, URZ ;  /* 0x0000003f3f3ff290 */ /* 0x000fe2000fffe03f */
[----:B------:R-:W-:Y:S01]  /*35e00*/  STL.64 [R1+0x1e0], R36 ;  /* 0x0001e02401007387 */ /* 0x000fe20000100a00 */
[----:B------:R0:W-:Y:S03]  /*35e10*/  STL.64 [R1+0x1e8], R38 ;  /* 0x0001e82601007387 */ /* 0x0001e60000100a00 */
[----:B0-----:R-:W4:Y:S01]  /*35e20*/  LDL.LU.64 R38, [R1+0x2dd8] ;  /* 0x002dd80001267983 */ /* 0x001f220000300a00 */
[----:B------:R-:W3:Y:S02]  /*35e30*/  LDL.LU.64 R36, [R1+0x2dd0] ;  /* 0x002dd00001247983 */ /* 0x000ee40000300a00 */
[----:B------:R-:W-:Y:S02]  /*35e40*/  STL.64 [R1+0x2d80], R42 ;  /* 0x002d802a01007387 */ /* 0x000fe40000100a00 */
[----:B------:R0:W-:Y:S02]  /*35e50*/  STL.64 [R1+0x2d78], R40 ;  /* 0x002d782801007387 */ /* 0x0001e40000100a00 */
[----:B0-----:R-:W4:Y:S01]  /*35e60*/  LDL.LU R40, [R1+0x1a0] ;  /* 0x0001a00001287983 */ /* 0x001f220000300800 */
[----:B------:R-:W4:Y:S02]  /*35e70*/  LDL.LU R41, [R1+0x1a4] ;  /* 0x0001a40001297983 */ /* 0x000f240000300800 */
[----:B------:R-:W4:Y:S02]  /*35e80*/  LDL.LU R42, [R1+0x1a8] ;  /* 0x0001a800012a7983 */ /* 0x000f240000300800 */
[----:B------:R-:W4:Y:S01]  /*35e90*/  LDL.LU R43, [R1+0x1ac] ;  /* 0x0001ac00012b7983 */ /* 0x000f220000300800 */
[C---:B--2---:R-:W-:Y:S08]  /*35ea0*/  HMMA.16816.F32.BF16 R8, R48.reuse, R34, R8 ;  /* 0x000000223008723c */ /* 0x044ff00000041808 */
[C---:B----4-:R-:W-:Y:S01]  /*35eb0*/  HMMA.16816.F32.BF16 R40, R48.reuse, R38, R40 ;  /* 0x000000263028723c */ /* 0x050fe20000041828 */
[----:B------:R-:W-:Y:S01]  /*35ec0*/  STL.64 [R1+0x2d40], R38 ;  /* 0x002d402601007387 */ /* 0x000fe20000100a00 */
[----:B---3--:R-:W-:Y:S11]  /*35ed0*/  STL.64 [R1+0x2d38], R36 ;  /* 0x002d382401007387 */ /* 0x008ff60000100a00 */
[----:B------:R-:W-:Y:S10]  /*35ee0*/  @!UPT UIADD3 URZ, URZ, URZ, URZ ;  /* 0x0000003f3f3ff290 */ /* 0x000ff4000fffe03f */
[----:B------:R-:W-:Y:S01]  /*35ef0*/  STL.64 [R1+0x1d0], R40 ;  /* 0x0001d02801007387 */ /* 0x000fe20000100a00 */
[----:B------:R-:W-:Y:S02]  /*35f00*/  STL.64 [R1+0x1d8], R42 ;  /* 0x0001d82a01007387 */ /* 0x000fe40000100a00 */
[----:B------:R-:W-:Y:S02]  /*35f10*/  STL.64 [R1+0x2d30], R34 ;  /* 0x002d302201007387 */ /* 0x000fe40000100a00 */
[----:B------:R-:W-:Y:S01]  /*35f20*/  STL.64 [R1+0x2d28], R32 ;  /* 0x002d282001007387 */ /* 0x000fe20000100a00 */
[----:B------:R-:W-:Y:S01]  /*35f30*/  STL.64 [R1+0x1c0], R8 ;  /* 0x0001c00801007387 */ /* 0x000fe20000100a00 */
[----:B------:R0:W-:Y:S02]  /*35f40*/  STL.64 [R1+0x1c8], R10 ;  /* 0x0001c80a01007387 */ /* 0x0001e40000100a00 */
[C---:B0-----:R-:W-:Y:S01]  /*35f50*/  HMMA.16816.F32.BF16 R8, R48.reuse, R30, R44 ;  /* 0x0000001e3008723c */ /* 0x041fe2000004182c */
[----:B------:R-:W-:Y:S01]  /*35f60*/  STL.64 [R1+0x2d90], R30 ;  /* 0x002d901e01007387 */ /* 0x000fe20000100a00 */
[----:B------:R-:W-:Y:S11]  /*35f70*/  STL.64 [R1+0x2d88], R28 ;  /* 0x002d881c01007387 */ /* 0x000ff60000100a00 */
[----:B------:R-:W-:Y:S10]  /*35f80*/  @!UPT UIADD3 URZ, URZ, URZ, URZ ;  /* 0x0000003f3f3ff290 */ /* 0x000ff4000fffe03f */
[----:B------:R-:W-:Y:S01]  /*35f90*/  STL.64 [R1+0x1b0], R8 ;  /* 0x0001b00801007387 */ /* 0x000fe20000100a00 */
[----:B------:R0:W-:Y:S02]  /*35fa0*/  STL.64 [R1+0x1b8], R10 ;  /* 0x0001b80a01007387 */ /* 0x0001e40000100a00 */
[C---:B0-----:R-:W-:Y:S08]  /*35fb0*/  HMMA.16816.F32.BF16 R8, R48.reuse, R26, R4 ;  /* 0x0000001a3008723c */ /* 0x041ff00000041804 */
[----:B------:R-:W-:Y:S01]  /*35fc0*/  HMMA.16816.F32.BF16 R4, R48, R18, R52 ;  /* 0x000000123004723c */ /* 0x000fe20000041834 */
[----:B------:R-:W-:Y:S11]  /*35fd0*/  STL.64 [R1+0x2db8], R26 ;  /* 0x002db81a01007387 */ /* 0x000ff60000100a00 */
[----:B------:R-:W-:Y:S03]  /*35fe0*/  @!UPT UIADD3 URZ, URZ, URZ, URZ ;  /* 0x0000003f3f3ff290 */ /* 0x000fe6000fffe03f */
[----:B------:R0:W-:Y:S01]  /*35ff0*/  STL.64 [R1+0x1a0], R8 ;  /* 0x0001a00801007387 */ /* 0x0001e20000100a00 */
[----:B------:R1:W-:Y:S02]  /*36000*/  STL.64 [R1+0x1a8], R10 ;  /* 0x0001a80a01007387 */ /* 0x0003e40000100a00 */
[----:B------:R-:W-:Y:S02]  /*36010*/  STL.64 [R1+0x2da0], R18 ;  /* 0x002da01201007387 */ /* 0x000fe40000100a00 */
[----:B------:R-:W-:Y:S03]  /*36020*/  STL.64 [R1+0x2d98], R16 ;  /* 0x002d981001007387 */ /* 0x000fe60000100a00 */
[----:B------:R-:W-:Y:S01]  /*36030*/  STL.64 [R1+0x190], R4 ;  /* 0x0001900401007387 */ /* 0x000fe20000100a00 */
[----:B------:R-:W-:Y:S03]  /*36040*/  STL.64 [R1+0x198], R6 ;  /* 0x0001980601007387 */ /* 0x000fe60000100a00 */
[----:B0-----:R-:W2:Y:S01]  /*36050*/  LDL.LU R8, [R1+0x140] ;  /* 0x0001400001087983 */ /* 0x001ea20000300800 */
[----:B------:R-:W2:Y:S02]  /*36060*/  LDL.LU R9, [R1+0x144] ;  /* 0x0001440001097983 */ /* 0x000ea40000300800 */
[----:B-1----:R-:W2:Y:S02]  /*36070*/  LDL.LU R10, [R1+0x148] ;  /* 0x00014800010a7983 */ /* 0x002ea40000300800 */
[----:B------:R-:W2:Y:S01]  /*36080*/  LDL.LU R11, [R1+0x14c] ;  /* 0x00014c00010b7983 */ /* 0x000ea20000300800 */
[----:B------:R-:W3:Y:S01]  /*36090*/  LDL.LU R52, [R1+0x150] ;  /* 0x0001500001347983 */ /* 0x000ee20000300800 */
[----:B------:R-:W3:Y:S02]  /*360a0*/  LDL.LU R53, [R1+0x154] ;  /* 0x0001540001357983 */ /* 0x000ee40000300800 */
[----:B------:R-:W3:Y:S02]  /*360b0*/  LDL.LU R54, [R1+0x158] ;  /* 0x0001580001367983 */ /* 0x000ee40000300800 */
[----:B------:R-:W3:Y:S01]  /*360c0*/  LDL.LU R55, [R1+0x15c] ;  /* 0x00015c0001377983 */ /* 0x000ee20000300800 */
[----:B------:R-:W4:Y:S01]  /*360d0*/  LDL.LU R24, [R1+0x130] ;  /* 0x0001300001187983 */ /* 0x000f220000300800 */
[----:B------:R-:W4:Y:S02]  /*360e0*/  LDL.LU R25, [R1+0x134] ;  /* 0x0001340001197983 */ /* 0x000f240000300800 */
[----:B------:R-:W4:Y:S02]  /*360f0*/  LDL.LU R26, [R1+0x138] ;  /* 0x00013800011a7983 */ /* 0x000f240000300800 */
[----:B------:R-:W4:Y:S02]  /*36100*/  LDL.LU R27, [R1+0x13c] ;  /* 0x00013c00011b7983 */ /* 0x000f240000300800 */
[----:B------:R-:W-:Y:S01]  /*36110*/  IMAD.MOV.U32 R39, RZ, RZ, R12 ;  /* 0x000000ffff277224 */ /* 0x000fe200078e000c */
[----:B------:R-:W4:Y:S01]  /*36120*/  LDL.64 R58, [R1+0xc8] ;  /* 0x0000c800013a7983 */ /* 0x000f220000100a00 */
        /* <DEDUP_REMOVED lines=8> */
[----:B------:R-:W2:Y:S02]  /*361b0*/  LDL.LU R33, [R1+0x114] ;  /* 0x0001140001217983 */ /* 0x000ea40000300800 */
[----:B------:R-:W2:Y:S02]  /*361c0*/  LDL.LU R34, [R1+0x118] ;  /* 0x0001180001227983 */ /* 0x000ea40000300800 */
[----:B------:R-:W2:Y:S01]  /*361d0*/  LDL.LU R35, [R1+0x11c] ;  /* 0x00011c0001237983 */ /* 0x000ea20000300800 */
[----:B------:R0:W-:Y:S01]  /*361e0*/  STL.64 [R1+0x2da8], R46 ;  /* 0x002da82e01007387 */ /* 0x0001e20000100a00 */
[----:B------:R-:W2:Y:S02]  /*361f0*/  LDL.LU R28, [R1+0xf0] ;  /* 0x0000f000011c7983 */ /* 0x000ea40000300800 */
[----:B------:R-:W2:Y:S02]  /*36200*/  LDL.LU R29, [R1+0xf4] ;  /* 0x0000f400011d7983 */ /* 0x000ea40000300800 */
[----:B------:R-:W2:Y:S01]  /*36210*/  LDL.LU R30, [R1+0xf8] ;  /* 0x0000f800011e7983 */ /* 0x000ea20000300800 */
[----:B------:R-:W2:Y:S01]  /*36220*/  LDL.LU R31, [R1+0xfc] ;  /* 0x0000fc00011f7983 */ /* 0x000ea20000300800 */
[----:B------:R-:W2:Y:S02]  /*36230*/  LDL.LU R44, [R1+0x100] ;  /* 0x00010000012c7983 */ /* 0x000ea40000300800 */
[----:B------:R-:W2:Y:S01]  /*36240*/  LDL.LU R45, [R1+0x104] ;  /* 0x00010400012d7983 */ /* 0x000ea20000300800 */
[----:B0-----:R-:W2:Y:S01]  /*36250*/  LDL.LU R46, [R1+0x108] ;  /* 0x00010800012e7983 */ /* 0x001ea20000300800 */
[----:B------:R-:W2:Y:S02]  /*36260*/  LDL.LU R47, [R1+0x10c] ;  /* 0x00010c00012f7983 */ /* 0x000ea40000300800 */
[----:B------:R-:W2:Y:S02]  /*36270*/  LDL.LU R4, [R1+0xe0] ;  /* 0x0000e00001047983 */ /* 0x000ea40000300800 */
[----:B------:R-:W2:Y:S01]  /*36280*/  LDL.LU R5, [R1+0xe4] ;  /* 0x0000e40001057983 */ /* 0x000ea20000300800 */
[----:B------:R-:W2:Y:S01]  /*36290*/  LDL.LU R6, [R1+0xe8] ;  /* 0x0000e80001067983 */ /* 0x000ea20000300800 */
[----:B------:R-:W2:Y:S01]  /*362a0*/  LDL.LU R7, [R1+0xec] ;  /* 0x0000ec0001077983 */ /* 0x000ea20000300800 */
[C---:B---3--:R-:W-:Y:S11]  /*362b0*/  HMMA.16816.F32.BF16 R52, R48.reuse, R22, R52 ;  /* 0x000000163034723c */ /* 0x048ff60000041834 */
[----:B------:R-:W-:Y:S11]  /*362c0*/  @!UPT UIADD3 URZ, URZ, URZ, URZ ;  /* 0x0000003f3f3ff290 */ /* 0x000ff6000fffe03f */
[----:B------:R-:W-:Y:S01]  /*362d0*/  @!UPT UIADD3 URZ, URZ, URZ, URZ ;  /* 0x0000003f3f3ff290 */ /* 0x000fe2000fffe03f */
[----:B------:R-:W-:Y:S01]  /*362e0*/  STL.64 [R1+0x710], R52 ;  /* 0x0007103401007387 */ /* 0x000fe20000100a00 */
[----:B------:R0:W-:Y:S03]  /*362f0*/  STL.64 [R1+0x718], R54 ;  /* 0x0007183601007387 */ /* 0x0001e60000100a00 */
[----:B0-----:R-:W2:Y:S01]  /*36300*/  LDL.LU.64 R54, [R1+0x2dc8] ;  /* 0x002dc80001367983 */ /* 0x001ea20000300a00 */
[C---:B----4-:R-:W-:Y:S01]  /*36310*/  HMMA.16816.F32.BF16 R24, R48.reuse, R58, R24 ;  /* 0x0000003a3018723c */ /* 0x050fe20000041818 */
[----:B------:R-:W3:Y:S07]  /*36320*/  LDL.LU.64 R52, [R1+0x2dc0] ;  /* 0x002dc00001347983 */ /* 0x000eee0000300a00 */
[----:B--2---:R-:W-:Y:S11]  /*36330*/  HMMA.16816.F32.BF16 R8, R48, R54, R8 ;  /* 0x000000363008723c */ /* 0x004ff60000041808 */
[----:B------:R-:W-:Y:S11]  /*36340*/  @!UPT UIADD3 URZ, URZ, URZ, URZ ;  /* 0x0000003f3f3ff290 */ /* 0x000ff6000fffe03f */
[----:B------:R-:W-:Y:S01]  /*36350*/  @!UPT UIADD3 URZ, URZ, URZ, URZ ;  /* 0x0000003f3f3ff290 */ /* 0x000fe2000fffe03f */
[----:B------:R0:W-:Y:S01]  /*36360*/  STL.64 [R1+0x700], R8 ;  /* 0x0007000801007387 */ /* 0x0001e20000100a00 */
[----:B------:R1:W-:Y:S03]  /*36370*/  STL.64 [R1+0x708], R10 ;  /* 0x0007080a01007387 */ /* 0x0003e60000100a00 */
[----:B0-----:R-:W2:Y:S01]  /*36380*/  LDL.LU R8, [R1+0x570] ;  /* 0x0005700001087983 */ /* 0x001ea20000300800 */
[----:B------:R-:W2:Y:S02]  /*36390*/  LDL.LU R9, [R1+0x574] ;  /* 0x0005740001097983 */ /* 0x000ea40000300800 */
[----:B-1----:R-:W2:Y:S02]  /*363a0*/  LDL.LU R10, [R1+0x578] ;  /* 0x00057800010a7983 */ /* 0x002ea40000300800 */
[----:B------:R-:W2:Y:S01]  /*363b0*/  LDL.LU R11, [R1+0x57c] ;  /* 0x00057c00010b7983 */ /* 0x000ea20000300800 */
[----:B------:R0:W-:Y:S01]  /*363c0*/  STL.64 [R1+0x6f0], R24 ;  /* 0x0006f01801007387 */ /* 0x0001e20000100a00 */
[----:B------:R1:W-:Y:S02]  /*363d0*/  STL.64 [R1+0x6f8], R26 ;  /* 0x0006f81a01007387 */ /* 0x0003e40000100a00 */
[----:B0-----:R-:W-:Y:S01]  /*363e0*/  IMAD.MOV.U32 R25, RZ, RZ, R58 ;  /* 0x000000ffff197224 */ /* 0x001fe200078e003a */
[----:B-1----:R-:W4:Y:S01]  /*363f0*/  LDL.LU.64 R26, [R1+0x2db8] ;  /* 0x002db800011a7983 */ /* 0x002f220000300a00 */
[----:B------:R-:W-:-:S02]  /*36400*/  IMAD.MOV.U32 R24, RZ, RZ, R59 ;  /* 0x000000ffff187224 */ /* 0x000fc400078e003b */
[----:B------:R-:W2:Y:S01]  /*36410*/  LDL.LU.64 R58, [R1+0x2db0] ;  /* 0x002db000013a7983 */ /* 0x000ea20000300a00 */
[----:B------:R-:W-:Y:S01]  /*36420*/  HMMA.16816.F32.BF16 R36, R48, R38, R32 ;  /* 0x000000263024723c */ /* 0x000fe20000041820 */
[----:B------:R-:W-:Y:S02]  /*36430*/  IMAD.MOV.U32 R18, RZ, RZ, R57 ;  /* 0x000000ffff127224 */ /* 0x000fe400078e0039 */
[----:B------:R-:W-:-:S07]  /*36440*/  IMAD.MOV.U32 R19, RZ, RZ, R56 ;  /* 0x000000ffff137224 */ /* 0x000fce00078e0038 */
[----:B------:R-:W-:Y:S01]  /*36450*/  HMMA.16816.F32.BF16 R16, R48, R18, R44 ;  /* 0x000000123010723c */ /* 0x000fe2000004182c */
[----:B------:R-:W-:-:S07]  /*36460*/  IMAD.MOV.U32 R42, RZ, RZ, R61 ;  /* 0x000000ffff2a7224 */ /* 0x000fce00078e003d */
        /* <DEDUP_REMOVED lines=9> */
[----:B------:R-:W-:Y:S01]  /*36500*/  STL.64 [R1+0x2d20], R58 ;  /* 0x002d203a01007387 */ /* 0x000fe20000100a00 */
[----:B------:R-:W2:Y:S02]  /*36510*/  LDL.LU R32, [R1+0x380] ;  /* 0x0003800001207983 */ /* 0x000ea40000300800 */
[----:B------:R0:W-:Y:S02]  /*36520*/  STL.64 [R1+0x6d0], R36 ;  /* 0x0006d02401007387 */ /* 0x0001e40000100a00 */
[----:B------:R1:W-:Y:S01]  /*36530*/  STL.64 [R1+0x6d8], R38 ;  /* 0x0006d82601007387 */ /* 0x0003e20000100a00 */
[----:B------:R-:W2:Y:S01]  /*36540*/  LDL.LU R33, [R1+0x384] ;  /* 0x0003840001217983 */ /* 0x000ea20000300800 */
[----:B------:R-:W2:Y:S02]  /*36550*/  LDL.LU R34, [R1+0x388] ;  /* 0x0003880001227983 */ /* 0x000ea40000300800 */
[----:B------:R-:W2:Y:S01]  /*36560*/  LDL.LU R35, [R1+0x38c] ;  /* 0x00038c0001237983 */ /* 0x000ea20000300800 */
[----:B0-----:R-:W2:Y:S01]  /*36570*/  LDL.LU R36, [R1+0x390] ;  /* 0x0003900001247983 */ /* 0x001ea20000300800 */
[----:B------:R-:W2:Y:S02]  /*36580*/  LDL.LU R37, [R1+0x394] ;  /* 0x0003940001257983 */ /* 0x000ea40000300800 */
[----:B-1----:R-:W2:Y:S02]  /*36590*/  LDL.LU R38, [R1+0x398] ;  /* 0x0003980001267983 */ /* 0x002ea40000300800 */
[----:B------:R-:W2:Y:S01]  /*365a0*/  LDL.LU R39, [R1+0x39c] ;  /* 0x00039c0001277983 */ /* 0x000ea20000300800 */
[----:B------:R-:W2:Y:S01]  /*365b0*/  LDL.LU R56, [R1+0x330] ;  /* 0x0003300001387983 */ /* 0x000ea20000300800 */
[----:B------:R-:W2:Y:S02]  /*365c0*/  LDL.LU R57, [R1+0x334] ;  /* 0x0003340001397983 */ /* 0x000ea40000300800 */
[----:B------:R-:W2:Y:S02]  /*365d0*/  LDL.LU R58, [R1+0x338] ;  /* 0x00033800013a7983 */ /* 0x000ea40000300800 */
[----:B------:R-:W2:Y:S01]  /*365e0*/  LDL.LU R59, [R1+0x33c] ;  /* 0x00033c00013b7983 */ /* 0x000ea20000300800 */
[----:B------:R-:W2:Y:S01]  /*365f0*/  LDL.LU.64 R46, [R1+0x2da8] ;  /* 0x002da800012e7983 */ /* 0x000ea20000300a00 */
[----:B------:R-:W-:-:S07]  /*36600*/  IMAD.MOV.U32 R43, RZ, RZ, R60 ;  /* 0x000000ffff2b7224 */ /* 0x000fce00078e003c */
[C---:B------:R-:W-:Y:S01]  /*36610*/  HMMA.16816.F32.BF16 R40, R48.reuse, R42, R28 ;  /* 0x0000002a3028723c */ /* 0x040fe2000004181c */
[----:B------:R-:W-:Y:S01]  /*36620*/  STL.64 [R1+0x600], R16 ;  /* 0x0006001001007387 */ /* 0x000fe20000100a00 */
[----:B------:R0:W-:Y:S03]  /*36630*/  STL.64 [R1+0x608], R18 ;  /* 0x0006081201007387 */ /* 0x0001e60000100a00 */
[----:B0-----:R-:W3:Y:S01]  /*36640*/  LDL.LU.64 R18, [R1+0x2da0] ;  /* 0x002da00001127983 */ /* 0x001ee20000300a00 */
[----:B------:R-:W3:Y:S02]  /*36650*/  LDL.LU.64 R16, [R1+0x2d98] ;  /* 0x002d980001107983 */ /* 0x000ee40000300a00 */
[----:B------:R-:W3:Y:S02]  /*36660*/  LDL.LU.64 R30, [R1+0x2d90] ;  /* 0x002d9000011e7983 */ /* 0x000ee40000300a00 */
[----:B------:R-:W3:Y:S11]  /*36670*/  LDL.LU.64 R28, [R1+0x2d88] ;  /* 0x002d8800011c7983 */ /* 0x000ef60000300a00 */
[----:B------:R-:W-:Y:S02]  /*36680*/  @!UPT UIADD3 URZ, URZ, URZ, URZ ;  /* 0x0000003f3f3ff290 */ /* 0x000fe4000fffe03f */
[----:B------:R-:W-:Y:S01]  /*36690*/  STL.64 [R1+0x5f0], R40 ;  /* 0x0005f02801007387 */ /* 0x000fe20000100a00 */
[----:B------:R0:W-:Y:S03]  /*366a0*/  STL.64 [R1+0x5f8], R42 ;  /* 0x0005f82a01007387 */ /* 0x0001e60000100a00 */
[----:B0-----:R-:W3:Y:S01]  /*366b0*/  LDL.LU.64 R42, [R1+0x2d80] ;  /* 0x002d8000012a7983 */ /* 0x001ee20000300a00 */
[----:B------:R-:W3:Y:S01]  /*366c0*/  LDL.LU.64 R40, [R1+0x2d78] ;  /* 0x002d780001287983 */ /* 0x000ee20000300a00 */
[C---:B--2---:R-:W-:Y:S02]  /*366d0*/  HMMA.16816.F32.BF16 R44, R48.reuse, R46, R4 ;  /* 0x0000002e302c723c */ /* 0x044fe40000041804 */
[----:B------:R-:W2:Y:S01]  /*366e0*/  LDL.LU.64 R6, [R1+0x2d70] ;  /* 0x002d700001067983 */ /* 0x000ea20000300a00 */
[----:B------:R-:W4:Y:S11]  /*366f0*/  LDL.LU.64 R4, [R1+0x2d68] ;  /* 0x002d680001047983 */ /* 0x000f360000300a00 */
[----:B------:R-:W-:Y:S09]  /*36700*/  @!UPT UIADD3 URZ, URZ, URZ, URZ ;  /* 0x0000003f3f3ff290 */ /* 0x000ff2000fffe03f */
[----:B------:R-:W-:Y:S01]  /*36710*/  STL.64 [R1+0x5e0], R44 ;  /* 0x0005e02c01007387 */ /* 0x000fe20000100a00 */
[----:B------:R-:W-:Y:S03]  /*36720*/  STL.64 [R1+0x5e8], R46 ;  /* 0x0005e82e01007387 */ /* 0x000fe60000100a00 */
[----:B---3--:R-:W0:Y:S04]  /*36730*/  LDSM.16.MT88.4 R44, [R40+0x1080] ;  /* 0x00108000282c783b */ /* 0x008e280000004200 */
[----:B0-----:R-:W-:Y:S01]  /*36740*/  STL.64 [R1+0x2cb0], R46 ;  /* 0x002cb02e01007387 */ /* 0x001fe20000100a00 */
        /* <DEDUP_REMOVED lines=13> */
[----:B----4-:R0:W-:Y:S02]  /*36820*/  STL.64 [R1+0x2cb8], R4 ;  /* 0x002cb80401007387 */ /* 0x0101e40000100a00 */
[----:B0-----:R-:W4:Y:S01]  /*36830*/  LDL.LU R4, [R1+0x350] ;  /* 0x0003500001047983 */ /* 0x001f220000300800 */
[----:B------:R-:W4:Y:S02]  /*36840*/  LDL.LU R5, [R1+0x354] ;  /* 0x0003540001057983 */ /* 0x000f240000300800 */
[----:B------:R-:W4:Y:S02]  /*36850*/  LDL.LU R6, [R1+0x358] ;  /* 0x0003580001067983 */ /* 0x000f240000300800 */
[----:B------:R-:W4:Y:S01]  /*36860*/  LDL.LU R7, [R1+0x35c] ;  /* 0x00035c0001077983 */ /* 0x000f220000300800 */
        /* <DEDUP_REMOVED lines=10> */
[----:B------:R-:W-:Y:S01]  /*36910*/  STL.64 [R1+0x2cd0], R10 ;  /* 0x002cd00a01007387 */ /* 0x000fe20000100a00 */
[----:B---3--:R0:W-:Y:S03]  /*36920*/  STL.64 [R1+0x2cc8], R8 ;  /* 0x002cc80801007387 */ /* 0x0081e60000100a00 */
        /* <DEDUP_REMOVED lines=10> */
[----:B------:R-:W3:Y:S01]  /*369d0*/  LDL.LU.64 R36, [R1+0x2d38] ;  /* 0x002d380001247983 */ /* 0x000ee20000300a00 */
        /* <DEDUP_REMOVED lines=8> */
[----:B---3--:R-:W-:Y:S01]  /*36a60*/  STL.64 [R1+0x2cd8], R36 ;  /* 0x002cd82401007387 */ /* 0x008fe20000100a00 */
[C---:B----4-:R-:W-:Y:S08]  /*36a70*/  HMMA.16816.F32.BF16 R4, R12.reuse, R26, R4 ;  /* 0x0000001a0c04723c */ /* 0x050ff00000041804 */
[C---:B--2---:R-:W-:Y:S01]  /*36a80*/  HMMA.16816.F32.BF16 R8, R12.reuse, R34, R8 ;  /* 0x000000220c08723c */ /* 0x044fe20000041808 */
[----:B------:R-:W-:Y:S01]  /*36a90*/  STL.64 [R1+0x2cf0], R34 ;  /* 0x002cf02201007387 */ /* 0x000fe20000100a00 */
[----:B------:R-:W-:Y:S11]  /*36aa0*/  STL.64 [R1+0x2ce8], R32 ;  /* 0x002ce82001007387 */ /* 0x000ff60000100a00 */
[----:B------:R-:W-:Y:S10]  /*36ab0*/  @!UPT UIADD3 URZ, URZ, URZ, URZ ;  /* 0x0000003f3f3ff290 */ /* 0x000ff4000fffe03f */
[----:B------:R-:W-:Y:S01]  /*36ac0*/  STL.64 [R1+0x3e0], R8 ;  /* 0x0003e00801007387 */ /* 0x000fe20000100a00 */
[----:B------:R0:W-:Y:S02]  /*36ad0*/  STL.64 [R1+0x3e8], R10 ;  /* 0x0003e80a01007387 */ /* 0x0001e40000100a00 */
[C---:B0-----:R-:W-:Y:S01]  /*36ae0*/  HMMA.16816.F32.BF16 R8, R12.reuse, R30, R48 ;  /* 0x0000001e0c08723c */ /* 0x041fe20000041830 */
[----:B------:R-:W-:Y:S01]  /*36af0*/  STL.64 [R1+0x2d00], R30 ;  /* 0x002d001e01007387 */ /* 0x000fe20000100a00 */
[----:B------:R-:W-:Y:S11]  /*36b00*/  STL.64 [R1+0x2cf8], R28 ;  /* 0x002cf81c01007387 */ /* 0x000ff60000100a00 */
[----:B------:R-:W-:Y:S10]  /*36b10*/  @!UPT UIADD3 URZ, URZ, URZ, URZ ;  /* 0x0000003f3f3ff290 */ /* 0x000ff4000fffe03f */
[----:B------:R-:W-:Y:S01]  /*36b20*/  STL.64 [R1+0x3d0], R8 ;  /* 0x0003d00801007387 */ /* 0x000fe20000100a00 */
[----:B------:R-:W-:Y:S02]  /*36b30*/  STL.64 [R1+0x3d8], R10 ;  /* 0x0003d80a01007387 */ /* 0x000fe40000100a00 */
[----:B------:R-:W-:Y:S02]  /*36b40*/  STL.64 [R1+0x2d08], R26 ;  /* 0x002d081a01007387 */ /* 0x000fe40000100a00 */
[----:B------:R-:W-:Y:S01]  /*36b50*/  STL.64 [R1+0x3c0], R4 ;  /* 0x0003c00401007387 */ /* 0x000fe20000100a00 */
[----:B------:R0:W-:Y:S02]  /*36b60*/  STL.64 [R1+0x3c8], R6 ;  /* 0x0003c80601007387 */ /* 0x0001e40000100a00 */
[C---:B0-----:R-:W-:Y:S02]  /*36b70*/  HMMA.16816.F32.BF16 R4, R12.reuse, R18, R44 ;  /* 0x000000120c04723c */ /* 0x041fe4000004182c */
[----:B------:R-:W-:Y:S01]  /*36b80*/  STL.64 [R1+0x2ca0], R18 ;  /* 0x002ca01201007387 */ /* 0x000fe20000100a00 */
[----:B------:R-:W-:Y:S11]  /*36b90*/  STL.64 [R1+0x2c98], R16 ;  /* 0x002c981001007387 */ /* 0x000ff60000100a00 */
[----:B------:R-:W-:Y:S09]  /*36ba0*/  @!UPT UIADD3 URZ, URZ, URZ, URZ ;  /* 0x0000003f3f3ff290 */ /* 0x000ff2000fffe03f */
[----:B------:R-:W-:Y:S01]  /*36bb0*/  STL.64 [R1+0x3b0], R4 ;  /* 0x0003b00401007387 */ /* 0x000fe20000100a00 */
[----:B------:R0:W-:Y:S02]  /*36bc0*/  STL.64 [R1+0x3b8], R6 ;  /* 0x0003b80601007387 */ /* 0x0001e40000100a00 */
[----:B------:R-:W2:Y:S01]  /*36bd0*/  LDL.LU R44, [R1+0x610] ;  /* 0x00061000012c7983 */ /* 0x000ea20000300800 */
[----:B0-----:R-:W-:Y:S11]  /*36be0*/  HMMA.16816.F32.BF16 R4, R12, R22, R56 ;  /* 0x000000160c04723c */ /* 0x001ff60000041838 */
[----:B------:R-:W-:Y:S11]  /*36bf0*/  @!UPT UIADD3 URZ, URZ, URZ, URZ ;  /* 0x0000003f3f3ff290 */ /* 0x000ff6000fffe03f */
[----:B------:R-:W-:Y:S01]  /*36c00*/  @!UPT UIADD3 URZ, URZ, URZ, URZ ;  /* 0x0000003f3f3ff290 */ /* 0x000fe2000fffe03f */
[----:B------:R-:W-:Y:S01]  /*36c10*/  STL.64 [R1+0x9e0], R4 ;  /* 0x0009e00401007387 */ /* 0x000fe20000100a00 */
[----:B------:R-:W-:Y:S02]  /*36c20*/  STL.64 [R1+0x9e8], R6 ;  /* 0x0009e80601007387 */ /* 0x000fe40000100a00 */
[----:B------:R-:W2:Y:S02]  /*36c30*/  LDL.LU R45, [R1+0x614] ;  /* 0x00061400012d7983 */ /* 0x000ea40000300800 */
[----:B------:R-:W3:Y:S01]  /*36c40*/  LDL.LU R46, [R1+0x618] ;  /* 0x00061800012e7983 */ /* 0x000ee20000300800 */
[----:B------:R-:W3:Y:S01]  /*36c50*/  LDL.LU R47, [R1+0x61c] ;  /* 0x00061c00012f7983 */ /* 0x000ee20000300800 */
[----:B------:R-:W4:Y:S02]  /*36c60*/  LDL.LU R56, [R1+0x680] ;  /* 0x0006800001387983 */ /* 0x000f240000300800 */
[----:B------:R-:W4:Y:S02]  /*36c70*/  LDL.LU R57, [R1+0x684] ;  /* 0x0006840001397983 */ /* 0x000f240000300800 */
[----:B------:R-:W4:Y:S01]  /*36c80*/  LDL.LU R58, [R1+0x688] ;  /* 0x00068800013a7983 */ /* 0x000f220000300800 */
[----:B------:R-:W4:Y:S01]  /*36c90*/  LDL.LU R59, [R1+0x68c] ;  /* 0x00068c00013b7983 */ /* 0x000f220000300800 */
[----:B------:R-:W-:-:S05]  /*36ca0*/  IMAD.SHL.U32 R41, R41, 0x2, RZ ;  /* 0x0000000229297824 */ /* 0x000fca00078e00ff */
[----:B------:R-:W-:-:S04]  /*36cb0*/  LOP3.LUT R41, R52, 0x10, R41, 0x78, !PT ;  /* 0x0000001034297812 */ /* 0x000fc800078e7829 */
[----:B------:R-:W-:-:S04]  /*36cc0*/  LOP3.LUT R41, R41, 0x800, R53, 0xf8, !PT ;  /* 0x0000080029297812 */ /* 0x000fc800078ef835 */
[----:B------:R-:W-:-:S05]  /*36cd0*/  LOP3.LUT R41, R41, 0x60, RZ, 0x3c, !PT ;  /* 0x0000006029297812 */ /* 0x000fca00078e3cff */
[----:B------:R-:W0:Y:S04]  /*36ce0*/  LDSM.16.MT88.4 R48, [R41+0x1000] ;  /* 0x001000002930783b */ /* 0x000e280000004200 */
[----:B---3--:R-:W-:Y:S01]  /*36cf0*/  STL.64 [R1+0x2d18], R46 ;  /* 0x002d182e01007387 */ /* 0x008fe20000100a00 */
[----:B--2---:R1:W-:Y:S02]  /*36d00*/  STL.64 [R1+0x2d10], R44 ;  /* 0x002d102c01007387 */ /* 0x0043e40000100a00 */
[----:B------:R-:W2:Y:S02]  /*36d10*/  LDL.LU R36, [R1+0x630] ;  /* 0x0006300001247983 */ /* 0x000ea40000300800 */
[----:B------:R-:W2:Y:S01]  /*36d20*/  LDL.LU R37, [R1+0x634] ;  /* 0x0006340001257983 */ /* 0x000ea20000300800 */
[----:B------:R-:W2:Y:S01]  /*36d30*/  LDL.LU R38, [R1+0x638] ;  /* 0x0006380001267983 */ /* 0x000ea20000300800 */
[----:B------:R-:W2:Y:S01]  /*36d40*/  LDL.LU R39, [R1+0x63c] ;  /* 0x00063c0001277983 */ /* 0x000ea20000300800 */
[----:B----4-:R-:W-:Y:S02]  /*36d50*/  HMMA.16816.F32.BF16 R56, R12, R54, R56 ;  /* 0x000000360c38723c */ /* 0x010fe40000041838 */
[----:B-1----:R-:W3:Y:S01]  /*36d60*/  LDL.LU R44, [R1+0x660] ;  /* 0x00066000012c7983 */ /* 0x002ee20000300800 */
[----:B------:R-:W3:Y:S02]  /*36d70*/  LDL.LU R45, [R1+0x664] ;  /* 0x00066400012d7983 */ /* 0x000ee40000300800 */
[----:B------:R-:W3:Y:S02]  /*36d80*/  LDL.LU R46, [R1+0x668] ;  /* 0x00066800012e7983 */ /* 0x000ee40000300800 */
[----:B------:R-:W3:Y:S01]  /*36d90*/  LDL.LU R47, [R1+0x66c] ;  /* 0x00066c00012f7983 */ /* 0x000ee20000300800 */
[----:B------:R-:W4:Y:S01]  /*36da0*/  LDL.LU R16, [R1+0x650] ;  /* 0x0006500001107983 */ /* 0x000f220000300800 */
[----:B------:R-:W4:Y:S02]  /*36db0*/  LDL.LU R17, [R1+0x654] ;  /* 0x0006540001117983 */ /* 0x000f240000300800 */
[----:B------:R-:W4:Y:S02]  /*36dc0*/  LDL.LU R18, [R1+0x658] ;  /* 0x0006580001127983 */ /* 0x000f240000300800 */
[----:B------:R-:W4:Y:S01]  /*36dd0*/  LDL.LU R19, [R1+0x65c] ;  /* 0x00065c0001137983 */ /* 0x000f220000300800 */
[----:B------:R-:W4:Y:S01]  /*36de0*/  LDL.64 R26, [R1+0xa8] ;  /* 0x0000a800011a7983 */ /* 0x000f220000100a00 */
[----:B------:R-:W2:Y:S02]  /*36df0*/  LDL.LU R28, [R1+0x640] ;  /* 0x00064000011c7983 */ /* 0x000ea40000300800 */
[----:B------:R-:W2:Y:S02]  /*36e00*/  LDL.LU R29, [R1+0x644] ;  /* 0x00064400011d7983 */ /* 0x000ea40000300800 */
[----:B------:R-:W2:Y:S01]  /*36e10*/  LDL.LU R30, [R1+0x648] ;  /* 0x00064800011e7983 */ /* 0x000ea20000300800 */
[----:B------:R-:W2:Y:S01]  /*36e20*/  LDL.LU R31, [R1+0x64c] ;  /* 0x00064c00011f7983 */ /* 0x000ea20000300800 */
[----:B------:R-:W2:Y:S02]  /*36e30*/  LDL.64 R34, [R1+0x98] ;  /* 0x0000980001227983 */ /* 0x000ea40000100a00 */
[----:B------:R-:W2:Y:S02]  /*36e40*/  LDL.64 R10, [R1+0x88] ;  /* 0x00008800010a7983 */ /* 0x000ea40000100a00 */
[----:B------:R-:W3:Y:S01]  /*36e50*/  LDL.64 R6, [R1+0x78] ;  /* 0x0000780001067983 */ /* 0x000ee20000100a00 */
[----:B------:R-:W-:Y:S01]  /*36e60*/  STL.64 [R1+0x2c90], R22 ;  /* 0x002c901601007387 */ /* 0x000fe20000100a00 */
[----:B------:R1:W-:Y:S03]  /*36e70*/  STL.64 [R1+0x2c88], R20 ;  /* 0x002c881401007387 */ /* 0x0003e60000100a00 */
[----:B-1----:R-:W3:Y:S01]  /*36e80*/  LDL.LU R20, [R1+0x620] ;  /* 0x0006200001147983 */ /* 0x002ee20000300800 */
[----:B------:R-:W3:Y:S02]  /*36e90*/  LDL.LU R21, [R1+0x624] ;  /* 0x0006240001157983 */ /* 0x000ee40000300800 */
[----:B------:R-:W3:Y:S02]  /*36ea0*/  LDL.LU R22, [R1+0x628] ;  /* 0x0006280001167983 */ /* 0x000ee40000300800 */
[----:B------:R-:W3:Y:S01]  /*36eb0*/  LDL.LU R23, [R1+0x62c] ;  /* 0x00062c0001177983 */ /* 0x000ee20000300800 */
[----:B0-----:R-:W-:Y:S01]  /*36ec0*/  STL.64 [R1+0x2c10], R50 ;  /* 0x002c103201007387 */ /* 0x001fe20000100a00 */
[----:B------:R-:W-:Y:S02]  /*36ed0*/  STL.64 [R1+0x2c08], R48 ;  /* 0x002c083001007387 */ /* 0x000fe40000100a00 */
[----:B------:R-:W-:Y:S02]  /*36ee0*/  STL.64 [R1+0x9d0], R56 ;  /* 0x0009d03801007387 */ /* 0x000fe40000100a00 */
[----:B------:R0:W-:Y:S02]  /*36ef0*/  STL.64 [R1+0x9d8], R58 ;  /* 0x0009d83a01007387 */ /* 0x0001e40000100a00 */
[----:B0-----:R-:W3:Y:S01]  /*36f00*/  LDL.LU.64 R58, [R1+0x2d20] ;  /* 0x002d2000013a7983 */ /* 0x001ee20000300a00 */
[----:B------:R0:W-:Y:S02]  /*36f10*/  STL.64 [R1+0x2c80], R54 ;  /* 0x002c803601007387 */ /* 0x0001e40000100a00 */
[----:B------:R-:W3:Y:S02]  /*36f20*/  LDL.LU R52, [R1+0x670] ;  /* 0x0006700001347983 */ /* 0x000ee40000300800 */
[----:B------:R-:W3:Y:S01]  /*36f30*/  LDL.LU R53, [R1+0x674] ;  /* 0x0006740001357983 */ /* 0x000ee20000300800 */
[----:B0-----:R-:W3:Y:S01]  /*36f40*/  LDL.LU R54, [R1+0x678] ;  /* 0x0006780001367983 */ /* 0x001ee20000300800 */
[----:B------:R-:W3:Y:S02]  /*36f50*/  LDL.LU R55, [R1+0x67c] ;  /* 0x00067c0001377983 */ /* 0x000ee40000300800 */
[----:B------:R-:W-:-:S02]  /*36f60*/  IMAD.MOV.U32 R50, RZ, RZ, R25 ;  /* 0x000000ffff327224 */ /* 0x000fc400078e0019 */
[----:B------:R-:W-:Y:S01]  /*36f70*/  IMAD.MOV.U32 R51, RZ, RZ, R24 ;  /* 0x000000ffff337224 */ /* 0x000fe200078e0018 */
[C---:B----4-:R-:W-:Y:S08]  /*36f80*/  HMMA.16816.F32.BF16 R16, R12.reuse, R26, R16 ;  /* 0x0000001a0c10723c */ /* 0x050ff00000041810 */
[C---:B--2---:R-:W-:Y:S08]  /*36f90*/  HMMA.16816.F32.BF16 R28, R12.reuse, R34, R28 ;  /* 0x000000220c1c723c */ /* 0x044ff0000004181c */
[C---:B------:R-:W-:Y:S08]  /*36fa0*/  HMMA.16816.F32.BF16 R36, R12.reuse, R10, R36 ;  /* 0x0000000a0c24723c */ /* 0x040ff00000041824 */
[C---:B---3--:R-:W-:Y:S08]  /*36fb0*/  HMMA.16816.F32.BF16 R44, R12.reuse, R58, R44 ;  /* 0x0000003a0c2c723c */ /* 0x048ff0000004182c */
[C---:B------:R-:W-:Y:S01]  /*36fc0*/  HMMA.16816.F32.BF16 R48, R12.reuse, R50, R52 ;  /* 0x000000320c30723c */ /* 0x040fe20000041834 */
[----:B------:R-:W2:Y:S07]  /*36fd0*/  LDL.LU R52, [R1+0x550] ;  /* 0x0005500001347983 */ /* 0x000eae0000300800 */
[----:B------:R-:W-:Y:S11]  /*36fe0*/  HMMA.16816.F32.BF16 R20, R12, R6, R20 ;  /* 0x000000060c14723c */ /* 0x000ff60000041814 */
[----:B------:R-:W-:Y:S04]  /*36ff0*/  @!UPT UIADD3 URZ, URZ, URZ, URZ ;  /* 0x0000003f3f3ff290 */ /* 0x000fe8000fffe03f */
[----:B------:R0:W-:Y:S01]  /*37000*/  STL.64 [R1+0x9c0], R48 ;  /* 0x0009c03001007387 */ /* 0x0001e20000100a00 */
[----:B------:R1:W-:Y:S02]  /*37010*/  STL.64 [R1+0x9c8], R50 ;  /* 0x0009c83201007387 */ /* 0x0003e40000100a00 */
[----:B------:R-:W2:Y:S02]  /*37020*/  LDL.LU R53, [R1+0x554] ;  /* 0x0005540001357983 */ /* 0x000ea40000300800 */
[----:B------:R-:W2:Y:S01]  /*37030*/  LDL.LU R54, [R1+0x558] ;  /* 0x0005580001367983 */ /* 0x000ea20000300800 */
[----:B------:R-:W2:Y:S04]  /*37040*/  LDL.LU R55, [R1+0x55c] ;  /* 0x00055c0001377983 */ /* 0x000ea80000300800 */
[----:B0-----:R-:W3:Y:S01]  /*37050*/  LDL.LU R48, [R1+0x540] ;  /* 0x0005400001307983 */ /* 0x001ee20000300800 */
[----:B------:R-:W3:Y:S02]  /*37060*/  LDL.LU R49, [R1+0x544] ;  /* 0x0005440001317983 */ /* 0x000ee40000300800 */
[----:B-1----:R-:W3:Y:S02]  /*37070*/  LDL.LU R50, [R1+0x548] ;  /* 0x0005480001327983 */ /* 0x002ee40000300800 */
[----:B------:R-:W3:Y:S01]  /*37080*/  LDL.LU R51, [R1+0x54c] ;  /* 0x00054c0001337983 */ /* 0x000ee20000300800 */
[----:B------:R-:W-:Y:S01]  /*37090*/  STL.64 [R1+0x9b0], R44 ;  /* 0x0009b02c01007387 */ /* 0x000fe20000100a00 */
[----:B------:R0:W-:Y:S03]  /*370a0*/  STL.64 [R1+0x9b8], R46 ;  /* 0x0009b82e01007387 */ /* 0x0001e60000100a00 */
[----:B0-----:R-:W4:Y:S01]  /*370b0*/  LDL.LU.64 R46, [R1+0x2d18] ;  /* 0x002d1800012e7983 */ /* 0x001f220000300a00 */
[----:B------:R-:W4:Y:S02]  /*370c0*/  LDL.LU.64 R44, [R1+0x2d10] ;  /* 0x002d1000012c7983 */ /* 0x000f240000300a00 */
[----:B------:R0:W-:Y:S02]  /*370d0*/  STL.64 [R1+0x2c70], R58 ;  /* 0x002c703a01007387 */ /* 0x0001e40000100a00 */
[----:B------:R-:W2:Y:S01]  /*370e0*/  LDL.LU R56, [R1+0x560] ;  /* 0x0005600001387983 */ /* 0x000ea20000300800 */
[----:B------:R-:W2:Y:S01]  /*370f0*/  LDL.LU R57, [R1+0x564] ;  /* 0x0005640001397983 */ /* 0x000ea20000300800 */
[----:B------:R-:W-:-:S02]  /*37100*/  IMAD.MOV.U32 R25, RZ, RZ, R34 ;  /* 0x000000ffff197224 */ /* 0x000fc400078e0022 */
[----:B------:R-:W-:Y:S01]  /*37110*/  IMAD.MOV.U32 R24, RZ, RZ, R35 ;  /* 0x000000ffff187224 */ /* 0x000fe200078e0023 */
[----:B0-----:R-:W2:Y:S01]  /*37120*/  LDL.LU R58, [R1+0x568] ;  /* 0x00056800013a7983 */ /* 0x001ea20000300800 */
[----:B------:R-:W2:Y:S02]  /*37130*/  LDL.LU R59, [R1+0x56c] ;  /* 0x00056c00013b7983 */ /* 0x000ea40000300800 */
[----:B------:R0:W-:Y:S02]  /*37140*/  STL.64 [R1+0x9a0], R16 ;  /* 0x0009a01001007387 */ /* 0x0001e40000100a00 */
[----:B------:R1:W-:Y:S02]  /*37150*/  STL.64 [R1+0x9a8], R18 ;  /* 0x0009a81201007387 */ /* 0x0003e40000100a00 */
[----:B0-----:R-:W-:Y:S02]  /*37160*/  IMAD.MOV.U32 R17, RZ, RZ, R26 ;  /* 0x000000ffff117224 */ /* 0x001fe400078e001a */
[----:B------:R-:W-:-:S02]  /*37170*/  IMAD.MOV.U32 R16, RZ, RZ, R27 ;  /* 0x000000ffff107224 */ /* 0x000fc400078e001b */
[----:B------:R-:W2:Y:S01]  /*37180*/  LDL.LU.64 R26, [R1+0x2d08] ;  /* 0x002d0800011a7983 */ /* 0x000ea20000300a00 */
[----:B------:R-:W-:Y:S02]  /*37190*/  STL.64 [R1+0x990], R28 ;  /* 0x0009901c01007387 */ /* 0x000fe40000100a00 */
[----:B------:R0:W-:Y:S02]  /*371a0*/  STL.64 [R1+0x998], R30 ;  /* 0x0009981e01007387 */ /* 0x0001e40000100a00 */
[----:B-1----:R-:W-:Y:S02]  /*371b0*/  IMAD.MOV.U32 R19, RZ, RZ, R10 ;  /* 0x000000ffff137224 */ /* 0x002fe400078e000a */
[----:B------:R-:W-:Y:S01]  /*371c0*/  IMAD.MOV.U32 R18, RZ, RZ, R11 ;  /* 0x000000ffff127224 */ /* 0x000fe200078e000b */
[----:B0-----:R-:W2:Y:S01]  /*371d0*/  LDL.LU.64 R30, [R1+0x2d00] ;  /* 0x002d0000011e7983 */ /* 0x001ea20000300a00 */
[----:B------:R-:W2:Y:S02]  /*371e0*/  LDL.LU.64 R28, [R1+0x2cf8] ;  /* 0x002cf800011c7983 */ /* 0x000ea40000300a00 */
[----:B------:R-:W3:Y:S02]  /*371f0*/  LDL.LU.64 R34, [R1+0x2cf0] ;  /* 0x002cf00001227983 */ /* 0x000ee40000300a00 */
[----:B------:R-:W2:Y:S01]  /*37200*/  LDL.LU.64 R32, [R1+0x2ce8] ;  /* 0x002ce80001207983 */ /* 0x000ea20000300a00 */
[----:B------:R-:W-:Y:S01]  /*37210*/  STL.64 [R1+0x980], R36 ;  /* 0x0009802401007387 */ /* 0x000fe20000100a00 */
[----:B------:R0:W-:Y:S03]  /*37220*/  STL.64 [R1+0x988], R38 ;  /* 0x0009882601007387 */ /* 0x0001e60000100a00 */
[----:B0-----:R-:W2:Y:S01]  /*37230*/  LDL.LU.64 R38, [R1+0x2ce0] ;  /* 0x002ce00001267983 */ /* 0x001ea20000300a00 */
[----:B------:R-:W2:Y:S02]  /*37240*/  LDL.LU.64 R36, [R1+0x2cd8] ;  /* 0x002cd80001247983 */ /* 0x000ea40000300a00 */
[----:B------:R-:W2:Y:S02]  /*37250*/  LDL.LU.64 R10, [R1+0x2cd0] ;  /* 0x002cd000010a7983 */ /* 0x000ea40000300a00 */
[----:B------:R-:W2:Y:S01]  /*37260*/  LDL.LU.64 R8, [R1+0x2cc8] ;  /* 0x002cc80001087983 */ /* 0x000ea20000300a00 */
[----:B------:R0:W-:Y:S01]  /*37270*/  STL.64 [R1+0x620], R20 ;  /* 0x0006201401007387 */ /* 0x0001e20000100a00 */
[----:B------:R-:W-:Y:S02]  /*37280*/  STL.64 [R1+0x628], R22 ;  /* 0x0006281601007387 */ /* 0x000fe40000100a00 */
[----:B0-----:R-:W-:-:S02]  /*37290*/  IMAD.MOV.U32 R21, RZ, RZ, R6 ;  /* 0x000000ffff157224 */ /* 0x001fc400078e0006 */
[----:B------:R-:W-:Y:S02]  /*372a0*/  IMAD.MOV.U32 R20, RZ, RZ, R7 ;  /* 0x000000ffff147224 */ /* 0x000fe400078e0007 */
[----:B------:R-:W4:Y:S01]  /*372b0*/  LDL.LU.64 R6, [R1+0x2cc0] ;  /* 0x002cc00001067983 */ /* 0x000f220000300a00 */
[----:B------:R-:W2:Y:S01]  /*372c0*/  LDL.LU.64 R4, [R1+0x2cb8] ;  /* 0x002cb80001047983 */ /* 0x000ea20000300a00 */
[C---:B----4-:R-:W-:Y:S11]  /*372d0*/  HMMA.16816.F32.BF16 R44, R12.reuse, R6, R44 ;  /* 0x000000060c2c723c */ /* 0x050ff6000004182c */
[----:B------:R-:W-:Y:S11]  /*372e0*/  @!UPT UIADD3 URZ, URZ, URZ, URZ ;  /* 0x0000003f3f3ff290 */ /* 0x000ff6000fffe03f */
[----:B------:R-:W-:Y:S01]  /*372f0*/  @!UPT UIADD3 URZ, URZ, URZ, URZ ;  /* 0x0000003f3f3ff290 */ /* 0x000fe2000fffe03f */
[----:B------:R-:W-:Y:S01]  /*37300*/  STL.64 [R1+0x610], R44 ;  /* 0x0006102c01007387 */ /* 0x000fe20000100a00 */
[----:B------:R0:W-:Y:S03]  /*37310*/  STL.64 [R1+0x618], R46 ;  /* 0x0006182e01007387 */ /* 0x0001e60000100a00 */
[----:B0-----:R-:W4:Y:S01]  /*37320*/  LDL.LU.64 R46, [R1+0x2cb0] ;  /* 0x002cb000012e7983 */ /* 0x001f220000300a00 */
[----:B------:R-:W4:Y:S02]  /*37330*/  LDL.LU.64 R44, [R1+0x2ca8] ;  /* 0x002ca800012c7983 */ /* 0x000f240000300a00 */
[----:B------:R-:W-:Y:S02]  /*37340*/  STL.64 [R1+0x2c20], R6 ;  /* 0x002c200601007387 */ /* 0x000fe40000100a00 */
[----:B--2---:R0:W-:Y:S02]  /*37350*/  STL.64 [R1+0x2c18], R4 ;  /* 0x002c180401007387 */ /* 0x0041e40000100a00 */
[----:B0-----:R-:W2:Y:S01]  /*37360*/  LDL.LU R4, [R1+0x320] ;  /* 0x0003200001047983 */ /* 0x001ea20000300800 */
[----:B------:R-:W2:Y:S02]  /*37370*/  LDL.LU R5, [R1+0x324] ;  /* 0x0003240001057983 */ /* 0x000ea40000300800 */
[----:B------:R-:W2:Y:S02]  /*37380*/  LDL.LU R6, [R1+0x328] ;  /* 0x0003280001067983 */ /* 0x000ea40000300800 */
[----:B------:R-:W2:Y:S01]  /*37390*/  LDL.LU R7, [R1+0x32c] ;  /* 0x00032c0001077983 */ /* 0x000ea20000300800 */
[----:B------:R-:W-:Y:S01]  /*373a0*/  STL.64 [R1+0x2c30], R10 ;  /* 0x002c300a01007387 */ /* 0x000fe20000100a00 */
[----:B------:R-:W-:Y:S01]  /*373b0*/  STL.64 [R1+0x2c28], R8 ;  /* 0x002c280801007387 */ /* 0x000fe20000100a00 */
[----:B--2---:R-:W-:Y:S02]  /*373c0*/  HMMA.16816.F32.BF16 R4, R12, R10, R4 ;  /* 0x0000000a0c04723c */ /* 0x004fe40000041804 */
[----:B------:R-:W0:Y:S11]  /*373d0*/  LDSM.16.MT88.4 R12, [R41+0x1080] ;  /* 0x00108000290c783b */ /* 0x000e360000004200 */
[----:B------:R-:W-:Y:S10]  /*373e0*/  @!UPT UIADD3 URZ, URZ, URZ, URZ ;  /* 0x0000003f3f3ff290 */ /* 0x000ff4000fffe03f */
[----:B------:R-:W-:Y:S01]  /*373f0*/  STL.64 [R1+0x3a0], R4 ;  /* 0x0003a00401007387 */ /* 0x000fe20000100a00 */
[----:B------:R-:W-:Y:S03]  /*37400*/  STL.64 [R1+0x3a8], R6 ;  /* 0x0003a80601007387 */ /* 0x000fe60000100a00 */
[----:B0-----:R0:W-:Y:S01]  /*37410*/  STL.64 [R1+0x2b50], R14 ;  /* 0x002b500e01007387 */ /* 0x0011e20000100a00 */
[----:B------:R-:W-:Y:S03]  /*37420*/  STL.64 [R1+0x2b48], R12 ;  /* 0x002b480c01007387 */ /* 0x000fe60000100a00 */
[----:B0-----:R-:W2:Y:S01]  /*37430*/  LDL.LU.64 R14, [R1+0xc8] ;  /* 0x0000c800010e7983 */ /* 0x001ea20000300a00 */
[C---:B----4-:R-:W-:Y:S08]  /*37440*/  HMMA.16816.F32.BF16 R8, R44.reuse, R42, R56 ;  /* 0x0000002a2c08723c */ /* 0x050ff00000041838 */
[C---:B------:R-:W-:Y:S01]  /*37450*/  HMMA.16816.F32.BF16 R4, R44.reuse, R38, R52 ;  /* 0x000000262c04723c */ /* 0x040fe20000041834 */
[----:B--2---:R-:W-:Y:S01]  /*37460*/  STL.64 [R1+0x2c78], R14 ;  /* 0x002c780e01007387 */ /* 0x004fe20000100a00 */
[----:B------:R-:W-:Y:S11]  /*37470*/  STL.64 [R1+0x2c38], R42 ;  /* 0x002c382a01007387 */ /* 0x000ff60000100a00 */
[----:B------:R-:W-:Y:S02]  /*37480*/  @!UPT UIADD3 URZ, URZ, URZ, URZ ;  /* 0x0000003f3f3ff290 */ /* 0x000fe4000fffe03f */
[----:B------:R-:W-:Y:S02]  /*37490*/  STL.64 [R1+0x360], R8 ;  /* 0x0003600801007387 */ /* 0x000fe40000100a00 */
[----:B------:R3:W-:Y:S02]  /*374a0*/  STL.64 [R1+0x368], R10 ;  /* 0x0003680a01007387 */ /* 0x0007e40000100a00 */
[----:B---3--:R-:W-:Y:S01]  /*374b0*/  HMMA.16816.F32.BF16 R8, R44, R34, R48 ;  /* 0x000000222c08723c */ /* 0x008fe20000041830 */
[----:B------:R-:W-:Y:S01]  /*374c0*/  STL.64 [R1+0x2c00], R38 ;  /* 0x002c002601007387 */ /* 0x000fe20000100a00 */
[----:B------:R-:W-:Y:S02]  /*374d0*/  STL.64 [R1+0x2bf8], R36 ;  /* 0x002bf82401007387 */ /* 0x000fe40000100a00 */
[----:B------:R-:W-:Y:S02]  /*374e0*/  STL.64 [R1+0x350], R4 ;  /* 0x0003500401007387 */ /* 0x000fe40000100a00 */
[----:B------:R0:W-:Y:S02]  /*374f0*/  STL.64 [R1+0x358], R6 ;  /* 0x0003580601007387 */ /* 0x0001e40000100a00 */
[----:B------:R-:W-:-:S02]  /*37500*/  IMAD.MOV.U32 R42, RZ, RZ, R19 ;  /* 0x000000ffff2a7224 */ /* 0x000fc400078e0013 */
[----:B------:R-:W-:Y:S02]  /*37510*/  IMAD.MOV.U32 R43, RZ, RZ, R18 ;  /* 0x000000ffff2b7224 */ /* 0x000fe400078e0012 */
[----:B0-----:R-:W-:Y:S02]  /*37520*/  IMAD.MOV.U32 R6, RZ, RZ, R21 ;  /* 0x000000ffff067224 */ /* 0x001fe400078e0015 */
[----:B------:R-:W-:-:S09]  /*37530*/  IMAD.MOV.U32 R7, RZ, RZ, R20 ;  /* 0x000000ffff077224 */ /* 0x000fd200078e0014 */
[----:B------:R-:W-:Y:S01]  /*37540*/  STL.64 [R1+0x340], R8 ;  /* 0x0003400801007387 */ /* 0x000fe20000100a00 */
[----:B------:R-:W-:Y:S02]  /*37550*/  STL.64 [R1+0x348], R10 ;  /* 0x0003480a01007387 */ /* 0x000fe40000100a00 */
[----:B------:R0:W-:Y:S02]  /*37560*/  STL.64 [R1+0x2c40], R6 ;  /* 0x002c400601007387 */ /* 0x0001e40000100a00 */
[----:B------:R1:W-:Y:S01]  /*37570*/  STL.64 [R1+0x2c48], R42 ;  /* 0x002c482a01007387 */ /* 0x0003e20000100a00 */
[----:B------:R-:W2:Y:S01]  /*37580*/  LDL.LU R4, [R1+0x4a0] ;  /* 0x0004a00001047983 */ /* 0x000ea20000300800 */
[----:B------:R-:W2:Y:S03]  /*37590*/  LDL.LU R5, [R1+0x4a4] ;  /* 0x0004a40001057983 */ /* 0x000ea60000300800 */
[----:B0-----:R-:W3:Y:S01]  /*375a0*/  LDL.LU R6, [R1+0x4a8] ;  /* 0x0004a80001067983 */ /* 0x001ee20000300800 */
[----:B------:R-:W3:Y:S03]  /*375b0*/  LDL.LU R7, [R1+0x4ac] ;  /* 0x0004ac0001077983 */ /* 0x000ee60000300800 */
[----:B---3--:R0:W-:Y:S01]  /*375c0*/  STL.64 [R1+0x2c58], R6 ;  /* 0x002c580601007387 */ /* 0x0081e20000100a00 */
[----:B--2---:R-:W-:Y:S02]  /*375d0*/  STL.64 [R1+0x2c50], R4 ;  /* 0x002c500401007387 */ /* 0x004fe40000100a00 */
[----:B------:R-:W2:Y:S02]  /*375e0*/  LDL.LU R40, [R1+0x4b0] ;  /* 0x0004b00001287983 */ /* 0x000ea40000300800 */
[----:B------:R-:W2:Y:S01]  /*375f0*/  LDL.LU R41, [R1+0x4b4] ;  /* 0x0004b40001297983 */ /* 0x000ea20000300800 */
[----:B-1----:R-:W3:Y:S01]  /*37600*/  LDL.LU R42, [R1+0x4b8] ;  /* 0x0004b800012a7983 */ /* 0x002ee20000300800 */
[----:B------:R-:W3:Y:S02]  /*37610*/  LDL.LU R43, [R1+0x4bc] ;  /* 0x0004bc00012b7983 */ /* 0x000ee40000300800 */
[----:B------:R-:W4:Y:S02]  /*37620*/  LDL.LU R56, [R1+0x4e0] ;  /* 0x0004e00001387983 */ /* 0x000f240000300800 */
[----:B------:R-:W4:Y:S01]  /*37630*/  LDL.LU R57, [R1+0x4e4] ;  /* 0x0004e40001397983 */ /* 0x000f220000300800 */
[----:B------:R-:W4:Y:S01]  /*37640*/  LDL.LU R58, [R1+0x4e8] ;  /* 0x0004e800013a7983 */ /* 0x000f220000300800 */
[----:B------:R-:W4:Y:S02]  /*37650*/  LDL.LU R59, [R1+0x4ec] ;  /* 0x0004ec00013b7983 */ /* 0x000f240000300800 */
        /* <DEDUP_REMOVED lines=8> */
[----:B------:R-:W4:Y:S02]  /*376e0*/  LDL.LU R52, [R1+0x500] ;  /* 0x0005000001347983 */ /* 0x000f240000300800 */
[----:B------:R-:W4:Y:S01]  /*376f0*/  LDL.LU R53, [R1+0x504] ;  /* 0x0005040001357983 */ /* 0x000f220000300800 */
[----:B------:R-:W4:Y:S01]  /*37700*/  LDL.LU R54, [R1+0x508] ;  /* 0x0005080001367983 */ /* 0x000f220000300800 */
[----:B0-----:R-:W-:-:S02]  /*37710*/  IMAD.MOV.U32 R7, RZ, RZ, R16 ;  /* 0x000000ffff077224 */ /* 0x001fc400078e0010 */
[----:B------:R-:W4:Y:S02]  /*37720*/  LDL.LU R55, [R1+0x50c] ;  /* 0x00050c0001377983 */ /* 0x000f240000300800 */
[----:B------:R-:W-:Y:S01]  /*37730*/  IMAD.MOV.U32 R6, RZ, RZ, R17 ;  /* 0x000000ffff067224 */ /* 0x000fe200078e0011 */
        /* <DEDUP_REMOVED lines=12> */
[----:B---3--:R-:W-:Y:S01]  /*37800*/  STL.64 [R1+0x2c68], R42 ;  /* 0x002c682a01007387 */ /* 0x008fe20000100a00 */
[C---:B--2---:R-:W-:Y:S03]  /*37810*/  HMMA.16816.F32.BF16 R48, R44.reuse, R30, R48 ;  /* 0x0000001e2c30723c */ /* 0x044fe60000041830 */
[----:B------:R0:W-:Y:S05]  /*37820*/  STL.64 [R1+0x2c60], R40 ;  /* 0x002c602801007387 */ /* 0x0001ea0000100a00 */
[C---:B----4-:R-:W-:Y:S01]  /*37830*/  HMMA.16816.F32.BF16 R16, R44.reuse, R26, R16 ;  /* 0x0000001a2c10723c */ /* 0x050fe20000041810 */
[----:B0-----:R-:W2:Y:S01]  /*37840*/  LDL.LU R40, [R1+0x4c0] ;  /* 0x0004c00001287983 */ /* 0x001ea20000300800 */
[----:B------:R-:W2:Y:S02]  /*37850*/  LDL.LU R41, [R1+0x4c4] ;  /* 0x0004c40001297983 */ /* 0x000ea40000300800 */
[----:B------:R-:W2:Y:S02]  /*37860*/  LDL.LU R42, [R1+0x4c8] ;  /* 0x0004c800012a7983 */ /* 0x000ea40000300800 */
[----:B------:R-:W2:Y:S01]  /*37870*/  LDL.LU R43, [R1+0x4cc] ;  /* 0x0004cc00012b7983 */ /* 0x000ea20000300800 */
[----:B------:R-:W3:Y:S01]  /*37880*/  LDL.LU R8, [R1+0x490] ;  /* 0x0004900001087983 */ /* 0x000ee20000300800 */
[----:B------:R-:W3:Y:S02]  /*37890*/  LDL.LU R9, [R1+0x494] ;  /* 0x0004940001097983 */ /* 0x000ee40000300800 */
[----:B------:R-:W3:Y:S02]  /*378a0*/  LDL.LU R10, [R1+0x498] ;  /* 0x00049800010a7983 */ /* 0x000ee40000300800 */
[----:B------:R-:W3:Y:S01]  /*378b0*/  LDL.LU R11, [R1+0x49c] ;  /* 0x00049c00010b7983 */ /* 0x000ee20000300800 */
[----:B------:R-:W-:Y:S01]  /*378c0*/  STL.64 [R1+0x2bf0], R34 ;  /* 0x002bf02201007387 */ /* 0x000fe20000100a00 */
[----:B------:R-:W-:Y:S02]  /*378d0*/  STL.64 [R1+0x2be8], R32 ;  /* 0x002be82001007387 */ /* 0x000fe40000100a00 */
[----:B------:R0:W-:Y:S02]  /*378e0*/  STL.64 [R1+0x330], R48 ;  /* 0x0003303001007387 */ /* 0x0001e40000100a00 */
[----:B------:R1:W-:Y:S01]  /*378f0*/  STL.64 [R1+0x338], R50 ;  /* 0x0003383201007387 */ /* 0x0003e20000100a00 */
[----:B0-----:R-:W4:Y:S01]  /*37900*/  LDL.LU R48, [R1+0x50] ;  /* 0x0000500001307983 */ /* 0x001f220000300800 */
[----:B------:R-:W4:Y:S02]  /*37910*/  LDL.LU R49, [R1+0x54] ;  /* 0x0000540001317983 */ /* 0x000f240000300800 */
[----:B-1----:R-:W4:Y:S02]  /*37920*/  LDL.LU R50, [R1+0x58] ;  /* 0x0000580001327983 */ /* 0x002f240000300800 */
[----:B------:R-:W4:Y:S01]  /*37930*/  LDL.LU R51, [R1+0x5c] ;  /* 0x00005c0001337983 */ /* 0x000f220000300800 */
[----:B------:R-:W-:Y:S01]  /*37940*/  STL.64 [R1+0x2be0], R30 ;  /* 0x002be01e01007387 */ /* 0x000fe20000100a00 */
[----:B------:R0:W-:Y:S03]  /*37950*/  STL.64 [R1+0x2bd8], R28 ;  /* 0x002bd81c01007387 */ /* 0x0001e60000100a00 */
[----:B0-----:R-:W2:Y:S01]  /*37960*/  LDL.LU R28, [R1+0x480] ;  /* 0x00048000011c7983 */ /* 0x001ea20000300800 */
[----:B------:R-:W2:Y:S02]  /*37970*/  LDL.LU R29, [R1+0x484] ;  /* 0x00048400011d7983 */ /* 0x000ea40000300800 */
[----:B------:R-:W2:Y:S02]  /*37980*/  LDL.LU R30, [R1+0x488] ;  /* 0x00048800011e7983 */ /* 0x000ea40000300800 */
[----:B------:R-:W2:Y:S01]  /*37990*/  LDL.LU R31, [R1+0x48c] ;  /* 0x00048c00011f7983 */ /* 0x000ea20000300800 */
        /* <DEDUP_REMOVED lines=29> */
[C---:B------:R-:W-:Y:S08]  /*37b70*/  HMMA.16816.F32.BF16 R4, R44.reuse, R6, R40 ;  /* 0x000000062c04723c */ /* 0x040ff00000041828 */
        /* <DEDUP_REMOVED lines=9> */
[----:B------:R-:W2:Y:S01]  /*37c10*/  LDL.LU.64 R42, [R1+0x2c68] ;  /* 0x002c6800012a7983 */ /* 0x000ea20000300a00 */
[----:B------:R-:W2:Y:S02]  /*37c20*/  LDL.LU.64 R40, [R1+0x2c60] ;  /* 0x002c600001287983 */ /* 0x000ea40000300a00 */
[----:B------:R-:W-:-:S02]  /*37c30*/  IMAD.MOV.U32 R34, RZ, RZ, R25 ;  /* 0x000000ffff227224 */ /* 0x000fc400078e0019 */
[----:B------:R-:W-:Y:S01]  /*37c40*/  IMAD.MOV.U32 R35, RZ, RZ, R24 ;  /* 0x000000ffff237224 */ /* 0x000fe200078e0018 */
[----:B------:R-:W-:Y:S01]  /*37c50*/  STL.64 [R1+0x8c0], R4 ;  /* 0x0008c00401007387 */ /* 0x000fe20000100a00 */
[----:B------:R0:W-:Y:S03]  /*37c60*/  STL.64 [R1+0x8c8], R6 ;  /* 0x0008c80601007387 */ /* 0x0001e60000100a00 */
[----:B0-----:R-:W3:Y:S01]  /*37c70*/  LDL.LU.64 R6, [R1+0x2c58] ;  /* 0x002c580001067983 */ /* 0x001ee20000300a00 */
[----:B------:R-:W3:Y:S01]  /*37c80*/  LDL.LU.64 R4, [R1+0x2c50] ;  /* 0x002c500001047983 */ /* 0x000ee20000300a00 */
[C---:B--2---:R-:W-:Y:S02]  /*37c90*/  HMMA.16816.F32.BF16 R32, R44.reuse, R34, R40 ;  /* 0x000000222c20723c */ /* 0x044fe40000041828 */
[----:B------:R-:W3:Y:S11]  /*37ca0*/  LDL.LU.64 R42, [R1+0x2c48] ;  /* 0x002c4800012a7983 */ /* 0x000ef60000300a00 */
[----:B------:R-:W-:Y:S10]  /*37cb0*/  @!UPT UIADD3 URZ, URZ, URZ, URZ ;  /* 0x0000003f3f3ff290 */ /* 0x000ff4000fffe03f */
[----:B------:R0:W-:Y:S01]  /*37cc0*/  STL.64 [R1+0x570], R32 ;  /* 0x0005702001007387 */ /* 0x0001e20000100a00 */
[----:B------:R1:W-:Y:S03]  /*37cd0*/  STL.64 [R1+0x578], R34 ;  /* 0x0005782201007387 */ /* 0x0003e60000100a00 */
[----:B0-----:R-:W2:Y:S01]  /*37ce0*/  LDL.LU R32, [R1+0x300] ;  /* 0x0003000001207983 */ /* 0x001ea20000300800 */
[----:B------:R-:W2:Y:S02]  /*37cf0*/  LDL.LU R33, [R1+0x304] ;  /* 0x0003040001217983 */ /* 0x000ea40000300800 */
[----:B-1----:R-:W2:Y:S02]  /*37d00*/  LDL.LU R34, [R1+0x308] ;  /* 0x0003080001227983 */ /* 0x002ea40000300800 */
[----:B------:R-:W2:Y:S01]  /*37d10*/  LDL.LU R35, [R1+0x30c] ;  /* 0x00030c0001237983 */ /* 0x000ea20000300800 */
[C---:B---3--:R-:W-:Y:S01]  /*37d20*/  HMMA.16816.F32.BF16 R40, R44.reuse, R42, R4 ;  /* 0x0000002a2c28723c */ /* 0x048fe20000041804 */
[----:B------:R-:W3:Y:S11]  /*37d30*/  LDL.LU.64 R6, [R1+0x2c40] ;  /* 0x002c400001067983 */ /* 0x000ef60000300a00 */
[----:B------:R-:W-:Y:S11]  /*37d40*/  @!UPT UIADD3 URZ, URZ, URZ, URZ ;  /* 0x0000003f3f3ff290 */ /* 0x000ff6000fffe03f */
[----:B------:R-:W-:Y:S01]  /*37d50*/  STL.64 [R1+0x560], R40 ;  /* 0x0005602801007387 */ /* 0x000fe20000100a00 */
[----:B------:R0:W-:Y:S03]  /*37d60*/  STL.64 [R1+0x568], R42 ;  /* 0x0005682a01007387 */ /* 0x0001e60000100a00 */
[----:B0-----:R-:W2:Y:S01]  /*37d70*/  LDL.LU.64 R42, [R1+0x2c38] ;  /* 0x002c3800012a7983 */ /* 0x001ea20000300a00 */
[C---:B---3--:R-:W-:Y:S03]  /*37d80*/  HMMA.16816.F32.BF16 R4, R44.reuse, R6, R8 ;  /* 0x000000062c04723c */ /* 0x048fe60000041808 */
[----:B------:R-:W4:Y:S01]  /*37d90*/  LDL.LU.64 R10, [R1+0x2c30] ;  /* 0x002c3000010a7983 */ /* 0x000f220000300a00 */
[----:B------:R-:W3:Y:S11]  /*37da0*/  LDL.LU.64 R8, [R1+0x2c28] ;  /* 0x002c280001087983 */ /* 0x000ef60000300a00 */
[----:B------:R-:W-:Y:S08]  /*37db0*/  @!UPT UIADD3 URZ, URZ, URZ, URZ ;  /* 0x0000003f3f3ff290 */ /* 0x000ff0000fffe03f */
[----:B------:R-:W-:Y:S01]  /*37dc0*/  STL.64 [R1+0x550], R4 ;  /* 0x0005500401007387 */ /* 0x000fe20000100a00 */
[----:B------:R0:W-:Y:S03]  /*37dd0*/  STL.64 [R1+0x558], R6 ;  /* 0x0005580601007387 */ /* 0x0001e60000100a00 */
[----:B0-----:R-:W2:Y:S01]  /*37de0*/  LDL.LU.64 R6, [R1+0x2c20] ;  /* 0x002c200001067983 */ /* 0x001ea20000300a00 */
[----:B------:R-:W3:Y:S01]  /*37df0*/  LDL.LU.64 R4, [R1+0x2c18] ;  /* 0x002c180001047983 */ /* 0x000ee20000300a00 */
[C---:B--2---:R-:W-:Y:S08]  /*37e00*/  HMMA.16816.F32.BF16 R28, R44.reuse, R6, R28 ;  /* 0x000000062c1c723c */ /* 0x044ff0000004181c */
[----:B----4-:R-:W-:Y:S11]  /*37e10*/  HMMA.16816.F32.BF16 R44, R44, R10, R48 ;  /* 0x0000000a2c2c723c */ /* 0x010ff60000041830 */
[----:B------:R-:W-:Y:S04]  /*37e20*/  @!UPT UIADD3 URZ, URZ, URZ, URZ ;  /* 0x0000003f3f3ff290 */ /* 0x000fe8000fffe03f */
[----:B------:R0:W-:Y:S01]  /*37e30*/  STL.64 [R1+0x540], R28 ;  /* 0x0005401c01007387 */ /* 0x0001e20000100a00 */
[----:B------:R1:W-:Y:S03]  /*37e40*/  STL.64 [R1+0x548], R30 ;  /* 0x0005481e01007387 */ /* 0x0003e60000100a00 */
[----:B0-----:R-:W2:Y:S01]  /*37e50*/  LDL.LU R28, [R1+0x2f0] ;  /* 0x0002f000011c7983 */ /* 0x001ea20000300800 */
[----:B------:R-:W2:Y:S02]  /*37e60*/  LDL.LU R29, [R1+0x2f4] ;  /* 0x0002f400011d7983 */ /* 0x000ea40000300800 */
[----:B-1----:R-:W2:Y:S02]  /*37e70*/  LDL.LU R30, [R1+0x2f8] ;  /* 0x0002f800011e7983 */ /* 0x002ea40000300800 */
[----:B------:R-:W2:Y:S01]  /*37e80*/  LDL.LU R31, [R1+0x2fc] ;  /* 0x0002fc00011f7983 */ /* 0x000ea20000300800 */
[----:B------:R-:W-:Y:S01]  /*37e90*/  STL.64 [R1+0x2b70], R6 ;  /* 0x002b700601007387 */ /* 0x000fe20000100a00 */
[----:B---3--:R0:W-:Y:S03]  /*37ea0*/  STL.64 [R1+0x2b68], R4 ;  /* 0x002b680401007387 */ /* 0x0081e60000100a00 */
[----:B0-----:R-:W3:Y:S01]  /*37eb0*/  LDL.LU R4, [R1+0x2a0] ;  /* 0x0002a00001047983 */ /* 0x001ee20000300800 */
[----:B------:R-:W3:Y:S02]  /*37ec0*/  LDL.LU R5, [R1+0x2a4] ;  /* 0x0002a40001057983 */ /* 0x000ee40000300800 */
[----:B------:R-:W3:Y:S02]  /*37ed0*/  LDL.LU R6, [R1+0x2a8] ;  /* 0x0002a80001067983 */ /* 0x000ee40000300800 */
[----:B------:R-:W3:Y:S01]  /*37ee0*/  LDL.LU R7, [R1+0x2ac] ;  /* 0x0002ac0001077983 */ /* 0x000ee20000300800 */
[----:B------:R-:W4:Y:S01]  /*37ef0*/  LDL.LU.64 R50, [R1+0x2c10] ;  /* 0x002c100001327983 */ /* 0x000f220000300a00 */
[----:B------:R-:W4:Y:S02]  /*37f00*/  LDL.LU.64 R48, [R1+0x2c08] ;  /* 0x002c080001307983 */ /* 0x000f240000300a00 */
[----:B------:R0:W-:Y:S02]  /*37f10*/  STL.64 [R1+0x150], R44 ;  /* 0x0001502c01007387 */ /* 0x0001e40000100a00 */
[----:B------:R1:W-:Y:S01]  /*37f20*/  STL.64 [R1+0x158], R46 ;  /* 0x0001582e01007387 */ /* 0x0003e20000100a00 */
[----:B0-----:R-:W2:Y:S01]  /*37f30*/  LDL.LU R44, [R1+0x2b0] ;  /* 0x0002b000012c7983 */ /* 0x001ea20000300800 */
[----:B------:R-:W2:Y:S02]  /*37f40*/  LDL.LU R45, [R1+0x2b4] ;  /* 0x0002b400012d7983 */ /* 0x000ea40000300800 */
[----:B-1----:R-:W2:Y:S02]  /*37f50*/  LDL.LU R46, [R1+0x2b8] ;  /* 0x0002b800012e7983 */ /* 0x002ea40000300800 */
[----:B------:R-:W2:Y:S01]  /*37f60*/  LDL.LU R47, [R1+0x2bc] ;  /* 0x0002bc00012f7983 */ /* 0x000ea20000300800 */
[----:B------:R-:W-:Y:S01]  /*37f70*/  STL.64 [R1+0x2b60], R10 ;  /* 0x002b600a01007387 */ /* 0x000fe20000100a00 */
[----:B------:R0:W-:Y:S03]  /*37f80*/  STL.64 [R1+0x2b58], R8 ;  /* 0x002b580801007387 */ /* 0x0001e60000100a00 */
        /* <DEDUP_REMOVED lines=10> */
[----:B------:R-:W2:Y:S02]  /*38030*/  LDL.LU.64 R36, [R1+0x2bf8] ;  /* 0x002bf80001247983 */ /* 0x000ea40000300a00 */
[----:B------:R0:W-:Y:S02]  /*38040*/  STL.64 [R1+0x2b78], R42 ;  /* 0x002b782a01007387 */ /* 0x0001e40000100a00 */
[----:B------:R-:W2:Y:S01]  /*38050*/  LDL.LU R40, [R1+0x2d0] ;  /* 0x0002d00001287983 */ /* 0x000ea20000300800 */
[----:B------:R-:W2:Y:S04]  /*38060*/  LDL.LU R41, [R1+0x2d4] ;  /* 0x0002d40001297983 */ /* 0x000ea80000300800 */
[----:B0-----:R-:W2:Y:S01]  /*38070*/  LDL.LU R42, [R1+0x2d8] ;  /* 0x0002d800012a7983 */ /* 0x001ea20000300800 */
        /* <DEDUP_REMOVED lines=9> */
[----:B--2---:R0:W-:Y:S02]  /*38110*/  STL.64 [R1+0x2b80], R36 ;  /* 0x002b802401007387 */ /* 0x0041e40000100a00 */
        /* <DEDUP_REMOVED lines=9> */
[----:B0-----:R-:W2:Y:S01]  /*381b0*/  LDL.LU.64 R30, [R1+0x2be0] ;  /* 0x002be000011e7983 */ /* 0x001ea20000300a00 */
[----:B------:R-:W4:Y:S02]  /*381c0*/  LDL.LU.64 R28, [R1+0x2bd8] ;  /* 0x002bd800011c7983 */ /* 0x000f240000300a00 */
[----:B------:R-:W-:Y:S02]  /*381d0*/  STL.64 [R1+0x2b98], R34 ;  /* 0x002b982201007387 */ /* 0x000fe40000100a00 */
[----:B---3--:R2:W-:Y:S01]  /*381e0*/  STL.64 [R1+0x2b90], R32 ;  /* 0x002b902001007387 */ /* 0x0085e20000100a00 */
[C---:B------:R-:W-:Y:S08]  /*381f0*/  HMMA.16816.F32.BF16 R8, R48.reuse, R18, R8 ;  /* 0x000000123008723c */ /* 0x040ff00000041808 */
[C---:B------:R-:W-:Y:S08]  /*38200*/  HMMA.16816.F32.BF16 R4, R48.reuse, R54, R4 ;  /* 0x000000363004723c */ /* 0x040ff00000041804 */
[C---:B--2---:R-:W-:Y:S01]  /*38210*/  HMMA.16816.F32.BF16 R32, R48.reuse, R30, R36 ;  /* 0x0000001e3020723c */ /* 0x044fe20000041824 */
[----:B------:R-:W-:Y:S01]  /*38220*/  STL.64 [R1+0x2ba8], R30 ;  /* 0x002ba81e01007387 */ /* 0x000fe20000100a00 */
[----:B----4-:R0:W-:Y:S06]  /*38230*/  STL.64 [R1+0x2ba0], R28 ;  /* 0x002ba01c01007387 */ /* 0x0101ec0000100a00 */
[C---:B0-----:R-:W-:Y:S11]  /*38240*/  HMMA.16816.F32.BF16 R28, R48.reuse, R26, R40 ;  /* 0x0000001a301c723c */ /* 0x041ff60000041828 */
[----:B------:R-:W-:Y:S04]  /*38250*/  @!UPT UIADD3 URZ, URZ, URZ, URZ ;  /* 0x0000003f3f3ff290 */ /* 0x000fe8000fffe03f */
[----:B------:R-:W-:Y:S01]  /*38260*/  STL.64 [R1+0x310], R32 ;  /* 0x0003102001007387 */ /* 0x000fe20000100a00 */
[----:B------:R-:W-:Y:S02]  /*38270*/  STL.64 [R1+0x318], R34 ;  /* 0x0003182201007387 */ /* 0x000fe40000100a00 */
[----:B------:R-:W-:Y:S05]  /*38280*/  STL.64 [R1+0x2bb0], R26 ;  /* 0x002bb01a01007387 */ /* 0x000fea0000100a00 */
[----:B------:R-:W-:Y:S01]  /*38290*/  STL.64 [R1+0x300], R28 ;  /* 0x0003001c01007387 */ /* 0x000fe20000100a00 */
[----:B------:R-:W-:Y:S02]  /*382a0*/  STL.64 [R1+0x308], R30 ;  /* 0x0003081e01007387 */ /* 0x000fe40000100a00 */
[----:B------:R-:W-:Y:S02]  /*382b0*/  STL.64 [R1+0x2bc0], R18 ;  /* 0x002bc01201007387 */ /* 0x000fe40000100a00 */
[----:B------:R-:W-:Y:S01]  /*382c0*/  STL.64 [R1+0x2bb8], R16 ;  /* 0x002bb81001007387 */ /* 0x000fe20000100a00 */
[----:B------:R-:W-:Y:S01]  /*382d0*/  STL.64 [R1+0x2f0], R8 ;  /* 0x0002f00801007387 */ /* 0x000fe20000100a00 */
[----:B------:R0:W-:Y:S02]  /*382e0*/  STL.64 [R1+0x2f8], R10 ;  /* 0x0002f80a01007387 */ /* 0x0001e40000100a00 */
[----:B0-----:R-:W-:Y:S01]  /*382f0*/  HMMA.16816.F32.BF16 R8, R48, R22, R44 ;  /* 0x000000163008723c */ /* 0x001fe2000004182c */
[----:B------:R-:W-:Y:S01]  /*38300*/  STL.64 [R1+0x2bd0], R22 ;  /* 0x002bd01601007387 */ /* 0x000fe20000100a00 */
[----:B------:R0:W-:Y:S05]  /*38310*/  STL.64 [R1+0x2bc8], R20 ;  /* 0x002bc81401007387 */ /* 0x0001ea0000100a00 */
[----:B------:R-:W-:-:S02]  /*38320*/  IMAD.MOV.U32 R45, RZ, RZ, R54 ;  /* 0x000000ffff2d7224 */ /* 0x000fc400078e0036 */
[----:B------:R-:W-:Y:S11]  /*38330*/  IMAD.MOV.U32 R44, RZ, RZ, R55 ;  /* 0x000000ffff2c7224 */ /* 0x000ff600078e0037 */
[----:B------:R-:W-:Y:S03]  /*38340*/  @!UPT UIADD3 URZ, URZ, URZ, URZ ;  /* 0x0000003f3f3ff290 */ /* 0x000fe6000fffe03f */
[----:B------:R-:W-:Y:S01]  /*38350*/  STL.64 [R1+0x2e0], R8 ;  /* 0x0002e00801007387 */ /* 0x000fe20000100a00 */
[----:B------:R-:W-:Y:S02]  /*38360*/  STL.64 [R1+0x2e8], R10 ;  /* 0x0002e80a01007387 */ /* 0x000fe40000100a00 */
[----:B------:R-:W-:Y:S02]  /*38370*/  STL.64 [R1+0x970], R4 ;  /* 0x0009700401007387 */ /* 0x000fe40000100a00 */
[----:B------:R1:W-:Y:S01]  /*38380*/  STL.64 [R1+0x978], R6 ;  /* 0x0009780601007387 */ /* 0x0003e20000100a00 */
[----:B------:R-:W2:Y:S01]  /*38390*/  LDL.LU R52, [R1+0x280] ;  /* 0x0002800001347983 */ /* 0x000ea20000300800 */
[----:B------:R-:W2:Y:S02]  /*383a0*/  LDL.LU R53, [R1+0x284] ;  /* 0x0002840001357983 */ /* 0x000ea40000300800 */
[----:B------:R-:W2:Y:S02]  /*383b0*/  LDL.LU R54, [R1+0x288] ;  /* 0x0002880001367983 */ /* 0x000ea40000300800 */
        /* <DEDUP_REMOVED lines=8> */
[----:B------:R-:W4:Y:S01]  /*38440*/  LDL.LU R27, [R1+0x26c] ;  /* 0x00026c00011b7983 */ /* 0x000f220000300800 */
[----:B0-----:R-:W3:Y:S01]  /*38450*/  LDL.LU R20, [R1+0x270] ;  /* 0x0002700001147983 */ /* 0x001ee20000300800 */
[----:B------:R-:W3:Y:S02]  /*38460*/  LDL.LU R21, [R1+0x274] ;  /* 0x0002740001157983 */ /* 0x000ee40000300800 */
[----:B------:R-:W3:Y:S02]  /*38470*/  LDL.LU R22, [R1+0x278] ;  /* 0x0002780001167983 */ /* 0x000ee40000300800 */
[----:B------:R-:W3:Y:S01]  /*38480*/  LDL.LU R23, [R1+0x27c] ;  /* 0x00027c0001177983 */ /* 0x000ee20000300800 */
[----:B------:R-:W3:Y:S01]  /*38490*/  LDL.LU.64 R18, [R1+0xa8] ;  /* 0x0000a80001127983 */ /* 0x000ee20000300a00 */
[----:B------:R-:W4:Y:S02]  /*384a0*/  LDL.LU.64 R30, [R1+0x98] ;  /* 0x00009800011e7983 */ /* 0x000f240000300a00 */
[----:B------:R-:W4:Y:S02]  /*384b0*/  LDL.LU R32, [R1+0x250] ;  /* 0x0002500001207983 */ /* 0x000f240000300800 */
[----:B------:R-:W4:Y:S01]  /*384c0*/  LDL.LU R33, [R1+0x254] ;  /* 0x0002540001217983 */ /* 0x000f220000300800 */
[----:B------:R-:W4:Y:S01]  /*384d0*/  LDL.LU R34, [R1+0x258] ;  /* 0x0002580001227983 */ /* 0x000f220000300800 */
[----:B------:R-:W4:Y:S02]  /*384e0*/  LDL.LU R35, [R1+0x25c] ;  /* 0x00025c0001237983 */ /* 0x000f240000300800 */
[----:B------:R-:W4:Y:S02]  /*384f0*/  LDL.LU.64 R38, [R1+0x88] ;  /* 0x0000880001267983 */ /* 0x000f240000300a00 */
[----:B-1----:R-:W4:Y:S01]  /*38500*/  LDL.LU.64 R6, [R1+0x78] ;  /* 0x0000780001067983 */ /* 0x002f220000300a00 */
[----:B------:R-:W4:Y:S01]  /*38510*/  LDL.LU R8, [R1+0x230] ;  /* 0x0002300001087983 */ /* 0x000f220000300800 */
[----:B------:R-:W4:Y:S02]  /*38520*/  LDL.LU R9, [R1+0x234] ;  /* 0x0002340001097983 */ /* 0x000f240000300800 */
[----:B------:R-:W4:Y:S02]  /*38530*/  LDL.LU R10, [R1+0x238] ;  /* 0x00023800010a7983 */ /* 0x000f240000300800 */
[----:B------:R-:W4:Y:S01]  /*38540*/  LDL.LU R11, [R1+0x23c] ;  /* 0x00023c00010b7983 */ /* 0x000f220000300800 */
[----:B------:R0:W-:Y:S01]  /*38550*/  STL [R1+0x2b14], R44 ;  /* 0x002b142c01007387 */ /* 0x0001e20000100800 */
[----:B------:R1:W-:Y:S03]  /*38560*/  STL [R1+0x2b10], R45 ;  /* 0x002b102d01007387 */ /* 0x0003e60000100800 */
[----:B0-----:R-:W4:Y:S01]  /*38570*/  LDL.LU R44, [R1+0x290] ;  /* 0x00029000012c7983 */ /* 0x001f220000300800 */
[----:B-1----:R-:W4:Y:S02]  /*38580*/  LDL.LU R45, [R1+0x294] ;  /* 0x00029400012d7983 */ /* 0x002f240000300800 */
[----:B------:R-:W4:Y:S02]  /*38590*/  LDL.LU R46, [R1+0x298] ;  /* 0x00029800012e7983 */ /* 0x000f240000300800 */
[----:B------:R-:W4:Y:S01]  /*385a0*/  LDL.LU R47, [R1+0x29c] ;  /* 0x00029c00012f7983 */ /* 0x000f220000300800 */
[C---:B--2---:R-:W-:Y:S08]  /*385b0*/  HMMA.16816.F32.BF16 R52, R48.reuse, R58, R52 ;  /* 0x0000003a3034723c */ /* 0x044ff00000041834 */
[C---:B---3--:R-:W-:Y:S08]  /*385c0*/  HMMA.16816.F32.BF16 R20, R48.reuse, R18, R20 ;  /* 0x000000123014723c */ /* 0x048ff00000041814 */
[C---:B----4-:R-:W-:Y:S08]  /*385d0*/  HMMA.16816.F32.BF16 R24, R48.reuse, R30, R24 ;  /* 0x0000001e3018723c */ /* 0x050ff00000041818 */
[C---:B------:R-:W-:Y:S08]  /*385e0*/  HMMA.16816.F32.BF16 R44, R48.reuse, R14, R44 ;  /* 0x0000000e302c723c */ /* 0x040ff0000004182c */
[C---:B------:R-:W-:Y:S08]  /*385f0*/  HMMA.16816.F32.BF16 R32, R48.reuse, R38, R32 ;  /* 0x000000263020723c */ /* 0x040ff00000041820 */
[----:B------:R-:W-:Y:S01]  /*38600*/  HMMA.16816.F32.BF16 R40, R48, R6, R40 ;  /* 0x000000063028723c */ /* 0x000fe20000041828 */
[----:B------:R-:W-:-:S02]  /*38610*/  IMAD.MOV.U32 R60, RZ, RZ, R18 ;  /* 0x000000ffff3c7224 */ /* 0x000fc400078e0012 */
[----:B------:R-:W-:-:S04]  /*38620*/  IMAD.MOV.U32 R61, RZ, RZ, R19 ;  /* 0x000000ffff3d7224 */ /* 0x000fc800078e0013 */
[----:B------:R-:W-:Y:S01]  /*38630*/  STL.64 [R1+0x960], R44 ;  /* 0x0009602c01007387 */ /* 0x000fe20000100a00 */
[----:B------:R0:W-:Y:S02]  /*38640*/  STL.64 [R1+0x968], R46 ;  /* 0x0009682e01007387 */ /* 0x0001e40000100a00 */
[----:B------:R-:W2:Y:S02]  /*38650*/  LDL.LU R12, [R1+0x40] ;  /* 0x00004000010c7983 */ /* 0x000ea40000300800 */
[----:B------:R-:W2:Y:S01]  /*38660*/  LDL.LU R13, [R1+0x44] ;  /* 0x00004400010d7983 */ /* 0x000ea20000300800 */
[----:B------:R1:W-:Y:S01]  /*38670*/  STL.64 [R1+0x950], R52 ;  /* 0x0009503401007387 */ /* 0x0003e20000100a00 */
[----:B------:R3:W-:Y:S02]  /*38680*/  STL.64 [R1+0x958], R54 ;  /* 0x0009583601007387 */ /* 0x0007e40000100a00 */
[----:B------:R-:W4:Y:S02]  /*38690*/  LDL.LU R56, [R1+0x20] ;  /* 0x0000200001387983 */ /* 0x000f240000300800 */
[----:B------:R-:W4:Y:S02]  /*386a0*/  LDL.LU R57, [R1+0x24] ;  /* 0x0000240001397983 */ /* 0x000f240000300800 */
[----:B0-----:R-:W-:-:S02]  /*386b0*/  IMAD.MOV.U32 R47, RZ, RZ, R14 ;  /* 0x000000ffff2f7224 */ /* 0x001fc400078e000e */
[----:B------:R-:W-:Y:S02]  /*386c0*/  IMAD.MOV.U32 R46, RZ, RZ, R15 ;  /* 0x000000ffff2e7224 */ /* 0x000fe400078e000f */
[----:B------:R-:W-:Y:S02]  /*386d0*/  IMAD.MOV.U32 R14, RZ, RZ, R2 ;  /* 0x000000ffff0e7224 */ /* 0x000fe400078e0002 */
[----:B------:R-:W-:Y:S02]  /*386e0*/  IMAD.MOV.U32 R15, RZ, RZ, R0 ;  /* 0x000000ffff0f7224 */ /* 0x000fe400078e0000 */
[----:B------:R-:W-:Y:S02]  /*386f0*/  IMAD.MOV.U32 R2, RZ, RZ, R58 ;  /* 0x000000ffff027224 */ /* 0x000fe400078e003a */
[----:B------:R-:W-:Y:S01]  /*38700*/  IMAD.MOV.U32 R0, RZ, RZ, R59 ;  /* 0x000000ffff007224 */ /* 0x000fe200078e003b */
[----:B------:R-:W4:Y:S01]  /*38710*/  LDL.LU R58, [R1+0x28] ;  /* 0x00002800013a7983 */ /* 0x000f220000300800 */
[----:B------:R-:W4:Y:S02]  /*38720*/  LDL.LU R59, [R1+0x2c] ;  /* 0x00002c00013b7983 */ /* 0x000f240000300800 */
[----:B-1----:R-:W2:Y:S02]  /*38730*/  LDL.LU R52, [R1+0x30] ;  /* 0x0000300001347983 */ /* 0x002ea40000300800 */
[----:B------:R-:W2:Y:S01]  /*38740*/  LDL.LU R53, [R1+0x34] ;  /* 0x0000340001357983 */ /* 0x000ea20000300800 */
[----:B---3--:R-:W3:Y:S01]  /*38750*/  LDL.LU R54, [R1+0x38] ;  /* 0x0000380001367983 */ /* 0x008ee20000300800 */
[----:B------:R-:W3:Y:S02]  /*38760*/  LDL.LU R55, [R1+0x3c] ;  /* 0x00003c0001377983 */ /* 0x000ee40000300800 */
[----:B------:R-:W-:Y:S02]  /*38770*/  STL.64 [R1+0x940], R20 ;  /* 0x0009401401007387 */ /* 0x000fe40000100a00 */
[----:B------:R0:W-:Y:S02]  /*38780*/  STL.64 [R1+0x948], R22 ;  /* 0x0009481601007387 */ /* 0x0001e40000100a00 */
[----:B------:R-:W-:-:S02]  /*38790*/  IMAD.MOV.U32 R44, RZ, RZ, R30 ;  /* 0x000000ffff2c7224 */ /* 0x000fc400078e001e */
[----:B------:R-:W-:Y:S01]  /*387a0*/  IMAD.MOV.U32 R45, RZ, RZ, R31 ;  /* 0x000000ffff2d7224 */ /* 0x000fe200078e001f */
[----:B0-----:R-:W2:Y:S01]  /*387b0*/  LDL.LU.64 R22, [R1+0x2bd0] ;  /* 0x002bd00001167983 */ /* 0x001ea20000300a00 */
[----:B------:R-:W2:Y:S02]  /*387c0*/  LDL.LU.64 R20, [R1+0x2bc8] ;  /* 0x002bc80001147983 */ /* 0x000ea40000300a00 */
[----:B------:R-:W2:Y:S02]  /*387d0*/  LDL.LU.64 R18, [R1+0x2bc0] ;  /* 0x002bc00001127983 */ /* 0x000ea40000300a00 */
[----:B------:R-:W2:Y:S01]  /*387e0*/  LDL.LU.64 R16, [R1+0x2bb8] ;  /* 0x002bb80001107983 */ /* 0x000ea20000300a00 */
[----:B------:R-:W-:Y:S01]  /*387f0*/  STL.64 [R1+0x930], R24 ;  /* 0x0009301801007387 */ /* 0x000fe20000100a00 */
[----:B------:R0:W-:Y:S03]  /*38800*/  STL.64 [R1+0x938], R26 ;  /* 0x0009381a01007387 */ /* 0x0001e60000100a00 */
[----:B0-----:R-:W2:Y:S01]  /*38810*/  LDL.LU.64 R26, [R1+0x2bb0] ;  /* 0x002bb000011a7983 */ /* 0x001ea20000300a00 */
[----:B------:R-:W2:Y:S02]  /*38820*/  LDL.LU.64 R30, [R1+0x2ba8] ;  /* 0x002ba800011e7983 */ /* 0x000ea40000300a00 */
[----:B------:R-:W2:Y:S02]  /*38830*/  LDL.LU.64 R28, [R1+0x2ba0] ;  /* 0x002ba000011c7983 */ /* 0x000ea40000300a00 */
[----:B------:R-:W-:Y:S01]  /*38840*/  STL.64 [R1+0x920], R32 ;  /* 0x0009202001007387 */ /* 0x000fe20000100a00 */
[----:B------:R0:W-:Y:S01]  /*38850*/  STL.64 [R1+0x928], R34 ;  /* 0x0009282201007387 */ /* 0x0001e20000100a00 */
[----:B------:R-:W-:-:S02]  /*38860*/  IMAD.MOV.U32 R25, RZ, RZ, R38 ;  /* 0x000000ffff197224 */ /* 0x000fc400078e0026 */
[----:B------:R-:W-:Y:S01]  /*38870*/  IMAD.MOV.U32 R24, RZ, RZ, R39 ;  /* 0x000000ffff187224 */ /* 0x000fe200078e0027 */
[----:B0-----:R-:W2:Y:S01]  /*38880*/  LDL.LU.64 R34, [R1+0x2b98] ;  /* 0x002b980001227983 */ /* 0x001ea20000300a00 */
[----:B------:R-:W2:Y:S02]  /*38890*/  LDL.LU.64 R32, [R1+0x2b90] ;  /* 0x002b900001207983 */ /* 0x000ea40000300a00 */
[----:B------:R-:W4:Y:S02]  /*388a0*/  LDL.LU.64 R38, [R1+0x2b88] ;  /* 0x002b880001267983 */ /* 0x000f240000300a00 */
[----:B------:R-:W2:Y:S01]  /*388b0*/  LDL.LU.64 R36, [R1+0x2b80] ;  /* 0x002b800001247983 */ /* 0x000ea20000300a00 */
[----:B------:R0:W-:Y:S01]  /*388c0*/  STL.64 [R1+0x910], R40 ;  /* 0x0009102801007387 */ /* 0x0001e20000100a00 */
[----:B------:R1:W-:Y:S02]  /*388d0*/  STL.64 [R1+0x918], R42 ;  /* 0x0009182a01007387 */ /* 0x0003e40000100a00 */
[----:B0-----:R-:W-:Y:S01]  /*388e0*/  IMAD.MOV.U32 R41, RZ, RZ, R6 ;  /* 0x000000ffff297224 */ /* 0x001fe200078e0006 */
[----:B-1----:R-:W3:Y:S01]  /*388f0*/  LDL.LU.64 R42, [R1+0x2b78] ;  /* 0x002b7800012a7983 */ /* 0x002ee20000300a00 */
[----:B------:R-:W-:-:S02]  /*38900*/  IMAD.MOV.U32 R40, RZ, RZ, R7 ;  /* 0x000000ffff287224 */ /* 0x000fc400078e0007 */
[----:B------:R-:W2:Y:S02]  /*38910*/  LDL.LU.64 R6, [R1+0x2b70] ;  /* 0x002b700001067983 */ /* 0x000ea40000300a00 */
[----:B------:R-:W3:Y:S01]  /*38920*/  LDL.LU.64 R4, [R1+0x2b68] ;  /* 0x002b680001047983 */ /* 0x000ee20000300a00 */
        /* <DEDUP_REMOVED lines=19> */
[----:B0-----:R-:W3:Y:S01]  /*38a60*/  LDL.LU R48, [R1] ;  /* 0x0000000001307983 */ /* 0x001ee20000300800 */
[----:B------:R-:W3:Y:S02]  /*38a70*/  LDL.LU R49, [R1+0x4] ;  /* 0x0000040001317983 */ /* 0x000ee40000300800 */
[----:B-1----:R-:W3:Y:S02]  /*38a80*/  LDL.LU R50, [R1+0x8] ;  /* 0x0000080001327983 */ /* 0x002ee40000300800 */
[----:B------:R-:W3:Y:S01]  /*38a90*/  LDL.LU R51, [R1+0xc] ;  /* 0x00000c0001337983 */ /* 0x000ee20000300800 */
[----:B------:R-:W-:Y:S01]  /*38aa0*/  STL.64 [R1+0x2ab0], R10 ;  /* 0x002ab00a01007387 */ /* 0x000fe20000100a00 */
[----:B----4-:R0:W-:Y:S03]  /*38ab0*/  STL.64 [R1+0x2aa8], R8 ;  /* 0x002aa80801007387 */ /* 0x0101e60000100a00 */
[----:B0-----:R-:W4:Y:S01]  /*38ac0*/  LDL.LU R8, [R1+0x10] ;  /* 0x0000100001087983 */ /* 0x001f220000300800 */
[----:B------:R-:W4:Y:S02]  /*38ad0*/  LDL.LU R9, [R1+0x14] ;  /* 0x0000140001097983 */ /* 0x000f240000300800 */
[----:B------:R-:W4:Y:S02]  /*38ae0*/  LDL.LU R10, [R1+0x18] ;  /* 0x00001800010a7983 */ /* 0x000f240000300800 */
[----:B------:R-:W4:Y:S01]  /*38af0*/  LDL.LU R11, [R1+0x1c] ;  /* 0x00001c00010b7983 */ /* 0x000f220000300800 */
[C---:B--2---:R-:W-:Y:S08]  /*38b00*/  HMMA.16816.F32.BF16 R52, R12.reuse, R42, R52 ;  /* 0x0000002a0c34723c */ /* 0x044ff00000041834 */
[C---:B------:R-:W-:Y:S11]  /*38b10*/  HMMA.16816.F32.BF16 R56, R12.reuse, R38, R56 ;  /* 0x000000260c38723c */ /* 0x040ff60000041838 */
[----:B------:R-:W-:Y:S04]  /*38b20*/  @!UPT UIADD3 URZ, URZ, URZ, URZ ;  /* 0x0000003f3f3ff290 */ /* 0x000fe8000fffe03f */
[----:B------:R-:W-:Y:S01]  /*38b30*/  STL.64 [R1+0x140], R52 ;  /* 0x0001403401007387 */ /* 0x000fe20000100a00 */
[----:B------:R0:W-:Y:S03]  /*38b40*/  STL.64 [R1+0x148], R54 ;  /* 0x0001483601007387 */ /* 0x0001e60000100a00 */
[----:B0-----:R-:W2:Y:S01]  /*38b50*/  LDL.LU.64 R54, [R1+0x2b40] ;  /* 0x002b400001367983 */ /* 0x001ea20000300a00 */
[----:B------:R-:W2:Y:S03]  /*38b60*/  LDL.LU.64 R52, [R1+0x2b38] ;  /* 0x002b380001347983 */ /* 0x000ea60000300a00 */
[----:B------:R-:W-:Y:S02]  /*38b70*/  STL.64 [R1+0x130], R56 ;  /* 0x0001303801007387 */ /* 0x000fe40000100a00 */
[----:B------:R0:W-:Y:S02]  /*38b80*/  STL.64 [R1+0x138], R58 ;  /* 0x0001383a01007387 */ /* 0x0001e40000100a00 */
[----:B0-----:R-:W2:Y:S01]  /*38b90*/  LDL.LU.64 R58, [R1+0x2b30] ;  /* 0x002b3000013a7983 */ /* 0x001ea20000300a00 */
[----:B------:R-:W2:Y:S01]  /*38ba0*/  LDL.LU.64 R56, [R1+0x2b28] ;  /* 0x002b280001387983 */ /* 0x000ea20000300a00 */
[C---:B----4-:R-:W-:Y:S01]  /*38bb0*/  HMMA.16816.F32.BF16 R8, R12.reuse, R34, R8 ;  /* 0x000000220c08723c */ /* 0x050fe20000041808 */
[----:B------:R-:W-:Y:S11]  /*38bc0*/  LOP3.LUT R17, R17, 0x7, RZ, 0xc0, !PT ;  /* 0x0000000711117812 */ /* 0x000ff600078ec0ff */
[----:B------:R-:W-:Y:S11]  /*38bd0*/  @!UPT UIADD3 URZ, URZ, URZ, URZ ;  /* 0x0000003f3f3ff290 */ /* 0x000ff6000fffe03f */
[----:B------:R-:W-:Y:S01]  /*38be0*/  STL.64 [R1+0x120], R8 ;  /* 0x0001200801007387 */ /* 0x000fe20000100a00 */
[----:B------:R3:W-:Y:S02]  /*38bf0*/  STL.64 [R1+0x128], R10 ;  /* 0x0001280a01007387 */ /* 0x0007e40000100a00 */
[C---:B---3--:R-:W-:Y:S01]  /*38c00*/  HMMA.16816.F32.BF16 R8, R12.reuse, R30, R48 ;  /* 0x0000001e0c08723c */ /* 0x048fe20000041830 */
[----:B------:R-:W-:Y:S11]  /*38c10*/  IMAD R17, R17, 0x90, RZ ;  /* 0x0000009011117824 */ /* 0x000ff600078e02ff */
[----:B------:R-:W-:Y:S11]  /*38c20*/  @!UPT UIADD3 URZ, URZ, URZ, URZ ;  /* 0x0000003f3f3ff290 */ /* 0x000ff6000fffe03f */
[----:B------:R0:W-:Y:S02]  /*38c30*/  STL.64 [R1+0x110], R8 ;  /* 0x0001100801007387 */ /* 0x0001e40000100a00 */
[----:B0-----:R-:W-:Y:S02]  /*38c40*/  LOP3.LUT R9, R17, 0x30, R16, 0x78, !PT ;  /* 0x0000003011097812 */ /* 0x001fe400078e7810 */
[----:B------:R0:W-:Y:S02]  /*38c50*/  STL.64 [R1+0x118], R10 ;  /* 0x0001180a01007387 */ /* 0x0001e40000100a00 */
[----:B------:R-:W-:Y:S01]  /*38c60*/  LOP3.LUT R9, R9, 0x40, RZ, 0x3c, !PT ;  /* 0x0000004009097812 */ /* 0x000fe200078e3cff */
[----:B0-----:R-:W-:Y:S02]  /*38c70*/  IMAD.MOV.U32 R10, RZ, RZ, R41 ;  /* 0x000000ffff0a7224 */ /* 0x001fe400078e0029 */
[----:B------:R-:W-:Y:S01]  /*38c80*/  IMAD.MOV.U32 R11, RZ, RZ, R40 ;  /* 0x000000ffff0b7224 */ /* 0x000fe200078e0028 */
[C---:B--2---:R-:W-:Y:S01]  /*38c90*/  HMMA.16816.F32.BF16 R48, R12.reuse, R18, R52 ;  /* 0x000000120c30723c */ /* 0x044fe20000041834 */
[----:B------:R-:W0:Y:S04]  /*38ca0*/  LDSM.16.MT88.4 R16, [R3+0x2000] ;  /* 0x002000000310783b */ /* 0x000e280000004200 */
[----:B------:R-:W-:Y:S03]  /*38cb0*/  LDSM.16.M88.4 R52, [R9+0x4400] ;  /* 0x004400000934783b */ /* 0x000fe60000000200 */
[C---:B------:R-:W-:Y:S11]  /*38cc0*/  HMMA.16816.F32.BF16 R56, R12.reuse, R26, R56 ;  /* 0x0000001a0c38723c */ /* 0x040ff60000041838 */
[----:B------:R-:W-:Y:S11]  /*38cd0*/  @!UPT UIADD3 URZ, URZ, URZ, URZ ;  /* 0x0000003f3f3ff290 */ /* 0x000ff6000fffe03f */
[----:B------:R-:W-:Y:S01]  /*38ce0*/  @!UPT UIADD3 URZ, URZ, URZ, URZ ;  /* 0x0000003f3f3ff290 */ /* 0x000fe2000fffe03f */
[----:B------:R-:W-:Y:S01]  /*38cf0*/  STL.64 [R1+0x100], R56 ;  /* 0x0001003801007387 */ /* 0x000fe20000100a00 */
[----:B------:R-:W-:Y:S02]  /*38d00*/  STL.64 [R1+0x108], R58 ;  /* 0x0001083a01007387 */ /* 0x000fe40000100a00 */
[----:B------:R-:W-:Y:S02]  /*38d10*/  STL.64 [R1+0xf0], R48 ;  /* 0x0000f03001007387 */ /* 0x000fe40000100a00 */
[----:B------:R-:W-:Y:S01]  /*38d20*/  STL.64 [R1+0xf8], R50 ;  /* 0x0000f83201007387 */ /* 0x000fe20000100a00 */
[----:B0-----:R-:W-:Y:S01]  /*38d30*/  STL.64 [R1+0x2aa0], R18 ;  /* 0x002aa01201007387 */ /* 0x001fe20000100a00 */
[----:B------:R-:W-:Y:S02]  /*38d40*/  STL.64 [R1+0x2a98], R16 ;  /* 0x002a981001007387 */ /* 0x000fe40000100a00 */
[----:B------:R-:W0:Y:S01]  /*38d50*/  LDSM.16.M88.4 R16, [R9+0x4000] ;  /* 0x004000000910783b */ /* 0x000e220000000200 */
[----:B------:R-:W1:Y:S04]  /*38d60*/  LDSM.16.M88.4 R48, [R9+0x4800] ;  /* 0x004800000930783b */ /* 0x000e680000000200 */
[----:B------:R-:W-:Y:S04]  /*38d70*/  LDSM.16.MT88.4 R56, [R3+0x2080] ;  /* 0x002080000338783b */ /* 0x000fe80000004200 */
[----:B0-----:R-:W-:Y:S01]  /*38d80*/  STL.64 [R1+0x60], R16 ;  /* 0x0000601001007387 */ /* 0x001fe20000100a00 */
[----:B------:R-:W-:Y:S02]  /*38d90*/  STL.64 [R1+0x68], R18 ;  /* 0x0000681201007387 */ /* 0x000fe40000100a00 */
[----:B------:R-:W0:Y:S04]  /*38da0*/  LDSM.16.M88.4 R16, [R9+0x4c00] ;  /* 0x004c00000910783b */ /* 0x000e280000000200 */
[----:B------:R-:W-:Y:S01]  /*38db0*/  STL.64 [R1+0x50], R52 ;  /* 0x0000503401007387 */ /* 0x000fe20000100a00 */
[----:B------:R-:W-:Y:S02]  /*38dc0*/  STL.64 [R1+0x58], R54 ;  /* 0x0000583601007387 */ /* 0x000fe40000100a00 */
[----:B------:R-:W2:Y:S04]  /*38dd0*/  LDSM.16.M88.4 R52, [R9+0x5000] ;  /* 0x005000000934783b */ /* 0x000ea80000000200 */
[----:B-1----:R-:W-:Y:S02]  /*38de0*/  STL.64 [R1+0x40], R48 ;  /* 0x0000403001007387 */ /* 0x002fe40000100a00 */
[----:B------:R-:W-:Y:S02]  /*38df0*/  STL.64 [R1+0x48], R50 ;  /* 0x0000483201007387 */ /* 0x000fe40000100a00 */
[----:B------:R-:W1:Y:S04]  /*38e00*/  LDSM.16.M88.4 R48, [R9+0x5400] ;  /* 0x005400000930783b */ /* 0x000e680000000200 */
[----:B0-----:R-:W-:Y:S01]  /*38e10*/  STL.64 [R1+0x30], R16 ;  /* 0x0000301001007387 */ /* 0x001fe20000100a00 */
[----:B------:R0:W-:Y:S02]  /*38e20*/  STL.64 [R1+0x38], R18 ;  /* 0x0000381201007387 */ /* 0x0001e40000100a00 */
[----:B0-----:R-:W-:Y:S01]  /*38e30*/  HMMA.16816.F32.BF16 R16, R12, R22, R4 ;  /* 0x000000160c10723c */ /* 0x001fe20000041804 */
[----:B------:R-:W0:Y:S04]  /*38e40*/  LDSM.16.M88.4 R4, [R9+0x5800] ;  /* 0x005800000904783b */ /* 0x000e280000000200 */
[----:B--2---:R-:W-:Y:S01]  /*38e50*/  STL.64 [R1+0x20], R52 ;  /* 0x0000203401007387 */ /* 0x004fe20000100a00 */
[----:B------:R-:W-:Y:S02]  /*38e60*/  STL.64 [R1+0x28], R54 ;  /* 0x0000283601007387 */ /* 0x000fe40000100a00 */
[----:B-1----:R-:W-:Y:S02]  /*38e70*/  STL.64 [R1+0x10], R48 ;  /* 0x0000103001007387 */ /* 0x002fe40000100a00 */
[----:B------:R-:W-:Y:S02]  /*38e80*/  STL.64 [R1+0x18], R50 ;  /* 0x0000183201007387 */ /* 0x000fe40000100a00 */
[----:B------:R-:W-:Y:S04]  /*38e90*/  LDSM.16.M88.4 R48, [R9+0x7800] ;  /* 0x007800000930783b */ /* 0x000fe80000000200 */
[----:B------:R-:W-:Y:S07]  /*38ea0*/  LDSM.16.M88.4 R52, [R9+0x7c00] ;  /* 0x007c00000934783b */ /* 0x000fee0000000200 */
[----:B------:R1:W-:Y:S01]  /*38eb0*/  STL.64 [R1+0xe0], R16 ;  /* 0x0000e01001007387 */ /* 0x0003e20000100a00 */
[----:B------:R2:W-:Y:S02]  /*38ec0*/  STL.64 [R1+0xe8], R18 ;  /* 0x0000e81201007387 */ /* 0x0005e40000100a00 */
[----:B------:R-:W3:Y:S02]  /*38ed0*/  LDL.LU R41, [R1+0x2b24] ;  /* 0x002b240001297983 */ /* 0x000ee40000300800 */
[----:B-1----:R-:W-:-:S02]  /*38ee0*/  IMAD.MOV.U32 R16, RZ, RZ, R37 ;  /* 0x000000ffff107224 */ /* 0x002fc400078e0025 */
[----:B------:R-:W-:Y:S01]  /*38ef0*/  IMAD.MOV.U32 R17, RZ, RZ, R36 ;  /* 0x000000ffff117224 */ /* 0x000fe200078e0024 */
[----:B0-----:R-:W-:Y:S01]  /*38f00*/  STL.64 [R1], R4 ;  /* 0x0000000401007387 */ /* 0x001fe20000100a00 */
[----:B------:R-:W-:Y:S02]  /*38f10*/  STL.64 [R1+0x8], R6 ;  /* 0x0000080601007387 */ /* 0x000fe40000100a00 */
[----:B------:R-:W4:Y:S02]  /*38f20*/  LDL.LU R40, [R1+0x2b20] ;  /* 0x002b200001287983 */ /* 0x000f240000300800 */
[----:B------:R-:W-:Y:S01]  /*38f30*/  STL.64 [R1+0x2ac8], R10 ;  /* 0x002ac80a01007387 */ /* 0x000fe20000100a00 */
[----:B------:R-:W4:Y:S01]  /*38f40*/  LDL.LU R37, [R1+0x2b1c] ;  /* 0x002b1c0001257983 */ /* 0x000f220000300800 */
[----:B------:R-:W4:Y:S02]  /*38f50*/  LDL.LU R36, [R1+0x2b18] ;  /* 0x002b180001247983 */ /* 0x000f240000300800 */
[----:B--2---:R-:W-:-:S02]  /*38f60*/  IMAD.MOV.U32 R18, RZ, RZ, R21 ;  /* 0x000000ffff127224 */ /* 0x004fc400078e0015 */
[----:B------:R-:W-:Y:S02]  /*38f70*/  IMAD.MOV.U32 R19, RZ, RZ, R20 ;  /* 0x000000ffff137224 */ /* 0x000fe400078e0014 */
[----:B------:R-:W0:Y:S04]  /*38f80*/  LDSM.16.M88.4 R20, [R9+0x5c00] ;  /* 0x005c00000914783b */ /* 0x000e280000000200 */
[----:B------:R-:W-:Y:S01]  /*38f90*/  STL.64 [R1+0x2ad8], R18 ;  /* 0x002ad81201007387 */ /* 0x000fe20000100a00 */
[----:B------:R-:W-:Y:S03]  /*38fa0*/  STL.64 [R1+0x2ad0], R16 ;  /* 0x002ad01001007387 */ /* 0x000fe60000100a00 */
[----:B0-----:R0:W-:Y:S01]  /*38fb0*/  STL [R1+0x251c], R22 ;  /* 0x00251c1601007387 */ /* 0x0011e20000100800 */
[----:B------:R1:W-:Y:S02]  /*38fc0*/  STL [R1+0x2518], R23 ;  /* 0x0025181701007387 */ /* 0x0003e40000100800 */
[----:B0-----:R-:W-:-:S02]  /*38fd0*/  IMAD.MOV.U32 R22, RZ, RZ, R25 ;  /* 0x000000ffff167224 */ /* 0x001fc400078e0019 */
[----:B-1----:R-:W-:Y:S02]  /*38fe0*/  IMAD.MOV.U32 R23, RZ, RZ, R24 ;  /* 0x000000ffff177224 */ /* 0x002fe400078e0018 */
[----:B------:R-:W0:Y:S04]  /*38ff0*/  LDSM.16.M88.4 R24, [R9+0x6000] ;  /* 0x006000000918783b */ /* 0x000e280000000200 */
[----:B------:R-:W-:Y:S01]  /*39000*/  STL.64 [R1+0x2a68], R20 ;  /* 0x002a681401007387 */ /* 0x000fe20000100a00 */
[----:B------:R-:W-:Y:S03]  /*39010*/  STL.64 [R1+0x2ae0], R22 ;  /* 0x002ae01601007387 */ /* 0x000fe60000100a00 */
[----:B0-----:R0:W-:Y:S01]  /*39020*/  STL [R1+0x24f0], R26 ;  /* 0x0024f01a01007387 */ /* 0x0011e20000100800 */
[----:B------:R1:W-:Y:S02]  /*39030*/  STL [R1+0x24ec], R27 ;  /* 0x0024ec1b01007387 */ /* 0x0003e40000100800 */
[----:B------:R2:W-:Y:S02]  /*39040*/  STL.64 [R1+0x2a40], R24 ;  /* 0x002a401801007387 */ /* 0x0005e40000100a00 */
[----:B0-----:R-:W-:-:S02]  /*39050*/  IMAD.MOV.U32 R26, RZ, RZ, R29 ;  /* 0x000000ffff1a7224 */ /* 0x001fc400078e001d */
[----:B-1----:R-:W-:Y:S02]  /*39060*/  IMAD.MOV.U32 R27, RZ, RZ, R28 ;  /* 0x000000ffff1b7224 */ /* 0x002fe400078e001c */
[----:B------:R-:W0:Y:S01]  /*39070*/  LDSM.16.M88.4 R28, [R9+0x6400] ;  /* 0x00640000091c783b */ /* 0x000e220000000200 */
[----:B--2---:R-:W-:Y:S02]  /*39080*/  IMAD.MOV.U32 R24, RZ, RZ, R33 ;  /* 0x000000ffff187224 */ /* 0x004fe400078e0021 */
[----:B------:R-:W-:Y:S02]  /*39090*/  IMAD.MOV.U32 R25, RZ, RZ, R32 ;  /* 0x000000ffff197224 */ /* 0x000fe400078e0020 */
[----:B------:R-:W1:Y:S04]  /*390a0*/  LDSM.16.M88.4 R32, [R9+0x6800] ;  /* 0x006800000920783b */ /* 0x000e680000000200 */
[----:B------:R-:W-:Y:S01]  /*390b0*/  STL.64 [R1+0x2af0], R26 ;  /* 0x002af01a01007387 */ /* 0x000fe20000100a00 */
[----:B------:R-:W-:Y:S03]  /*390c0*/  STL.64 [R1+0x2ae8], R24 ;  /* 0x002ae81801007387 */ /* 0x000fe60000100a00 */
[----:B0-----:R-:W-:Y:S04]  /*390d0*/  STL [R1+0x2584], R31 ;  /* 0x0025841f01007387 */ /* 0x001fe80000100800 */
[----:B-1----:R0:W-:Y:S01]  /*390e0*/  STL [R1+0x24e4], R34 ;  /* 0x0024e42201007387 */ /* 0x0021e20000100800 */
[----:B------:R1:W-:Y:S02]  /*390f0*/  STL [R1+0x24e0], R35 ;  /* 0x0024e02301007387 */ /* 0x0003e40000100800 */
[----:B------:R-:W-:Y:S02]  /*39100*/  STL.64 [R1+0x2a80], R32 ;  /* 0x002a802001007387 */ /* 0x000fe40000100a00 */
[----:B0-----:R-:W-:-:S02]  /*39110*/  IMAD.MOV.U32 R34, RZ, RZ, R44 ;  /* 0x000000ffff227224 */ /* 0x001fc400078e002c */
[----:B-1----:R-:W-:Y:S01]  /*39120*/  IMAD.MOV.U32 R35, RZ, RZ, R45 ;  /* 0x000000ffff237224 */ /* 0x002fe200078e002d */
[----:B------:R-:W2:Y:S01]  /*39130*/  LDL.LU R44, [R1+0x2b14] ;  /* 0x002b1400012c7983 */ /* 0x000ea20000300800 */
[----:B------:R-:W2:Y:S02]  /*39140*/  LDL.LU R45, [R1+0x2b10] ;  /* 0x002b1000012d7983 */ /* 0x000ea40000300800 */
[----:B---3--:R-:W-:Y:S02]  /*39150*/  IMAD.MOV.U32 R7, RZ, RZ, R41 ;  /* 0x000000ffff077224 */ /* 0x008fe400078e0029 */
[----:B----4-:R-:W-:Y:S02]  /*39160*/  IMAD.MOV.U32 R6, RZ, RZ, R40 ;  /* 0x000000ffff067224 */ /* 0x010fe400078e0028 */
[----:B------:R-:W-:Y:S02]  /*39170*/  IMAD.MOV.U32 R5, RZ, RZ, R37 ;  /* 0x000000ffff057224 */ /* 0x000fe400078e0025 */
[----:B------:R-:W-:-:S02]  /*39180*/  IMAD.MOV.U32 R4, RZ, RZ, R36 ;  /* 0x000000ffff047224 */ /* 0x000fc400078e0024 */
[----:B------:R-:W3:Y:S01]  /*39190*/  LDL.LU R36, [R1+0x2b0c] ;  /* 0x002b0c0001247983 */ /* 0x000ee20000300800 */
[----:B------:R-:W4:Y:S02]  /*391a0*/  LDL.LU R37, [R1+0x2b08] ;  /* 0x002b080001257983 */ /* 0x000f240000300800 */
[----:B------:R-:W4:Y:S02]  /*391b0*/  LDL.LU R40, [R1+0x2b04] ;  /* 0x002b040001287983 */ /* 0x000f240000300800 */
[----:B------:R-:W4:Y:S01]  /*391c0*/  LDL.LU R41, [R1+0x2b00] ;  /* 0x002b000001297983 */ /* 0x000f220000300800 */
[----:B------:R-:W4:Y:S01]  /*391d0*/  LDL.LU R16, [R1+0x7d0] ;  /* 0x0007d00001107983 */ /* 0x000f220000300800 */
[----:B------:R-:W4:Y:S02]  /*391e0*/  LDL.LU R17, [R1+0x7d4] ;  /* 0x0007d40001117983 */ /* 0x000f240000300800 */
[----:B------:R-:W4:Y:S02]  /*391f0*/  LDL.LU R18, [R1+0x7d8] ;  /* 0x0007d80001127983 */ /* 0x000f240000300800 */
[----:B------:R-:W4:Y:S02]  /*39200*/  LDL.LU R19, [R1+0x7dc] ;  /* 0x0007dc0001137983 */ /* 0x000f240000300800 */
[----:B------:R-:W-:-:S02]  /*39210*/  IMAD.MOV.U32 R10, RZ, RZ, R47 ;  /* 0x000000ffff0a7224 */ /* 0x000fc400078e002f */
[----:B------:R-:W-:Y:S02]  /*39220*/  IMAD.MOV.U32 R11, RZ, RZ, R46 ;  /* 0x000000ffff0b7224 */ /* 0x000fe400078e002e */
[----:B--2---:R-:W-:Y:S02]  /*39230*/  IMAD.MOV.U32 R23, RZ, RZ, R44 ;  /* 0x000000ffff177224 */ /* 0x004fe400078e002c */
[----:B------:R-:W-:Y:S02]  /*39240*/  IMAD.MOV.U32 R22, RZ, RZ, R45 ;  /* 0x000000ffff167224 */ /* 0x000fe400078e002d */
[----:B------:R-:W-:Y:S01]  /*39250*/  LDSM.16.M88.4 R44, [R9+0x7400] ;  /* 0x00740000092c783b */ /* 0x000fe20000000200 */
[----:B---3--:R-:W-:Y:S02]  /*39260*/  IMAD.MOV.U32 R27, RZ, RZ, R36 ;  /* 0x000000ffff1b7224 */ /* 0x008fe400078e0024 */
[----:B----4-:R-:W-:Y:S02]  /*39270*/  IMAD.MOV.U32 R26, RZ, RZ, R37 ;  /* 0x000000ffff1a7224 */ /* 0x010fe400078e0025 */
[----:B------:R-:W-:Y:S01]  /*39280*/  IMAD.MOV.U32 R25, RZ, RZ, R40 ;  /* 0x000000ffff197224 */ /* 0x000fe200078e0028 */
[----:B------:R-:W0:Y:S01]  /*39290*/  LDSM.16.M88.4 R36, [R9+0x6c00] ;  /* 0x006c00000924783b */ /* 0x000e220000000200 */
[----:B------:R-:W-:-:S02]  /*392a0*/  IMAD.MOV.U32 R24, RZ, RZ, R41 ;  /* 0x000000ffff187224 */ /* 0x000fc400078e0029 */
[----:B------:R1:W2:Y:S05]  /*392b0*/  LDSM.16.M88.4 R40, [R9+0x7000] ;  /* 0x007000000928783b */ /* 0x0002aa0000000200 */
[C---:B------:R-:W-:Y:S08]  /*392c0*/  HMMA.16816.F32.BF16 R20, R12.reuse, R22, R24 ;  /* 0x000000160c14723c */ /* 0x040ff00000041818 */
[----:B-1----:R-:W-:Y:S01]  /*392d0*/  HMMA.16816.F32.BF16 R8, R12, R10, R16 ;  /* 0x0000000a0c08723c */ /* 0x002fe20000041810 */
[----:B0-----:R-:W-:Y:S01]  /*392e0*/  STL [R1+0x2578], R38 ;  /* 0x0025782601007387 */ /* 0x001fe20000100800 */
[----:B------:R-:W-:Y:S02]  /*392f0*/  STL [R1+0x2560], R39 ;  /* 0x0025602701007387 */ /* 0x000fe40000100800 */
[----:B--2---:R-:W-:Y:S02]  /*39300*/  STL [R1+0x24e8], R42 ;  /* 0x0024e82a01007387 */ /* 0x004fe40000100800 */
[----:B------:R-:W-:Y:S01]  /*39310*/  STL [R1+0x24b0], R43 ;  /* 0x0024b02b01007387 */ /* 0x000fe20000100800 */
[----:B------:R0:W-:Y:S04]  /*39320*/  STL.64 [R1+0x2a70], R40 ;  /* 0x002a702801007387 */ /* 0x0001e80000100a00 */
[----:B0-----:R-:W2:Y:S01]  /*39330*/  LDL.LU R40, [R1+0x800] ;  /* 0x0008000001287983 */ /* 0x001ea20000300800 */
[----:B------:R-:W2:Y:S02]  /*39340*/  LDL.LU R41, [R1+0x804] ;  /* 0x0008040001297983 */ /* 0x000ea40000300800 */
[----:B------:R-:W2:Y:S02]  /*39350*/  LDL.LU R42, [R1+0x808] ;  /* 0x00080800012a7983 */ /* 0x000ea40000300800 */
[----:B------:R-:W2:Y:S01]  /*39360*/  LDL.LU R43, [R1+0x80c] ;  /* 0x00080c00012b7983 */ /* 0x000ea20000300800 */
[----:B------:R0:W-:Y:S01]  /*39370*/  STL [R1+0x24ac], R46 ;  /* 0x0024ac2e01007387 */ /* 0x0001e20000100800 */
[----:B------:R1:W-:Y:S02]  /*39380*/  STL [R1+0x24a8], R47 ;  /* 0x0024a82f01007387 */ /* 0x0003e40000100800 */
[----:B------:R-:W-:Y:S02]  /*39390*/  STL.64 [R1+0x2a18], R44 ;  /* 0x002a182c01007387 */ /* 0x000fe40000100a00 */
[----:B0-----:R-:W-:-:S02]  /*393a0*/  IMAD.MOV.U32 R46, RZ, RZ, R60 ;  /* 0x000000ffff2e7224 */ /* 0x001fc400078e003c */
[----:B-1----:R-:W-:Y:S01]  /*393b0*/  IMAD.MOV.U32 R47, RZ, RZ, R61 ;  /* 0x000000ffff2f7224 */ /* 0x002fe200078e003d */
[----:B------:R-:W3:Y:S01]  /*393c0*/  LDL.LU R60, [R1+0x2afc] ;  /* 0x002afc00013c7983 */ /* 0x000ee20000300800 */
[----:B------:R-:W4:Y:S02]  /*393d0*/  LDL.LU R61, [R1+0x2af8] ;  /* 0x002af800013d7983 */ /* 0x000f240000300800 */
[----:B------:R-:W-:Y:S02]  /*393e0*/  STL [R1+0x2580], R50 ;  /* 0x0025803201007387 */ /* 0x000fe40000100800 */
[----:B------:R-:W-:Y:S01]  /*393f0*/  STL [R1+0x257c], R51 ;  /* 0x00257c3301007387 */ /* 0x000fe20000100800 */
[----:B------:R-:W-:Y:S01]  /*39400*/  STL [R1+0x2544], R54 ;  /* 0x0025443601007387 */ /* 0x000fe20000100800 */
[----:B------:R-:W-:Y:S02]  /*39410*/  STL [R1+0x2540], R55 ;  /* 0x0025403701007387 */ /* 0x000fe40000100800 */
[----:B------:R0:W-:Y:S02]  /*39420*/  STL.64 [R1+0x2a78], R52 ;  /* 0x002a783401007387 */ /* 0x0001e40000100a00 */
[----:B0-----:R-:W3:Y:S01]  /*39430*/  LDL.LU R52, [R1+0x7f0] ;  /* 0x0007f00001347983 */ /* 0x001ee20000300800 */
[----:B------:R-:W3:Y:S02]  /*39440*/  LDL.LU R53, [R1+0x7f4] ;  /* 0x0007f40001357983 */ /* 0x000ee40000300800 */
[----:B------:R-:W3:Y:S02]  /*39450*/  LDL.LU R54, [R1+0x7f8] ;  /* 0x0007f80001367983 */ /* 0x000ee40000300800 */
[----:B------:R-:W3:Y:S01]  /*39460*/  LDL.LU R55, [R1+0x7fc] ;  /* 0x0007fc0001377983 */ /* 0x000ee20000300800 */
[----:B------:R-:W-:Y:S01]  /*39470*/  STL.64 [R1+0x2a10], R58 ;  /* 0x002a103a01007387 */ /* 0x000fe20000100a00 */
[----:B------:R-:W-:Y:S02]  /*39480*/  STL.64 [R1+0x2a08], R56 ;  /* 0x002a083801007387 */ /* 0x000fe40000100a00 */
[----:B------:R-:W4:Y:S02]  /*39490*/  LDL.LU.64 R26, [R1+0x2af0] ;  /* 0x002af000011a7983 */ /* 0x000f240000300a00 */
[----:B------:R-:W4:Y:S01]  /*394a0*/  LDL.LU.64 R24, [R1+0x2ae8] ;  /* 0x002ae80001187983 */ /* 0x000f220000300a00 */
[----:B------:R-:W-:Y:S01]  /*394b0*/  STL.64 [R1+0xd0], R20 ;  /* 0x0000d01401007387 */ /* 0x000fe20000100a00 */
[----:B------:R0:W-:Y:S03]  /*394c0*/  STL.64 [R1+0xd8], R22 ;  /* 0x0000d81601007387 */ /* 0x0001e60000100a00 */
[----:B0-----:R-:W4:Y:S01]  /*394d0*/  LDL.LU.64 R22, [R1+0x2ae0] ;  /* 0x002ae00001167983 */ /* 0x001f220000300a00 */
[----:B------:R-:W4:Y:S02]  /*394e0*/  LDL.LU.64 R18, [R1+0x2ad8] ;  /* 0x002ad80001127983 */ /* 0x000f240000300a00 */
[----:B------:R-:W4:Y:S02]  /*394f0*/  LDL.LU.64 R16, [R1+0x2ad0] ;  /* 0x002ad00001107983 */ /* 0x000f240000300a00 */
[----:B------:R-:W-:Y:S01]  /*39500*/  STL.64 [R1+0xc0], R8 ;  /* 0x0000c00801007387 */ /* 0x000fe20000100a00 */
[----:B------:R0:W-:Y:S04]  /*39510*/  STL.64 [R1+0xc8], R10 ;  /* 0x0000c80a01007387 */ /* 0x0001e80000100a00 */
[----:B0-----:R-:W4:Y:S01]  /*39520*/  LDL.LU.64 R10, [R1+0x2ac8] ;  /* 0x002ac800010a7983 */ /* 0x001f220000300a00 */
[----:B------:R-:W-:-:S02]  /*39530*/  IMAD.MOV.U32 R58, RZ, RZ, R2 ;  /* 0x000000ffff3a7224 */ /* 0x000fc400078e0002 */
[----:B------:R-:W-:-:S07]  /*39540*/  IMAD.MOV.U32 R59, RZ, RZ, R0 ;  /* 0x000000ffff3b7224 */ /* 0x000fce00078e0000 */
[C---:B------:R-:W-:Y:S01]  /*39550*/  HMMA.16816.F32.BF16 R56, R12.reuse, R58, R4 ;  /* 0x0000003a0c38723c */ /* 0x040fe20000041804 */
[----:B------:R-:W4:Y:S01]  /*39560*/  LDL.LU.64 R6, [R1+0x2ac0] ;  /* 0x002ac00001067983 */ /* 0x000f220000300a00 */
[----:B------:R-:W4:Y:S11]  /*39570*/  LDL.LU.64 R4, [R1+0x2ab8] ;  /* 0x002ab80001047983 */ /* 0x000f360000300a00 */
[----:B------:R-:W-:Y:S10]  /*39580*/  @!UPT UIADD3 URZ, URZ, URZ, URZ ;  /* 0x0000003f3f3ff290 */ /* 0x000ff4000fffe03f */
[----:B------:R-:W-:Y:S01]  /*39590*/  STL.64 [R1+0xb0], R56 ;  /* 0x0000b03801007387 */ /* 0x000fe20000100a00 */
[----:B------:R-:W-:Y:S01]  /*395a0*/  STL.64 [R1+0xb8], R58 ;  /* 0x0000b83a01007387 */ /* 0x000fe20000100a00 */
[C---:B--2---:R-:W-:Y:S08]  /*395b0*/  HMMA.16816.F32.BF16 R32, R12.reuse, R34, R40 ;  /* 0x000000220c20723c */ /* 0x044ff00000041828 */
[C---:B---3--:R-:W-:Y:S08]  /*395c0*/  HMMA.16816.F32.BF16 R44, R12.reuse, R46, R52 ;  /* 0x0000002e0c2c723c */ /* 0x048ff00000041834 */
[----:B----4-:R-:W-:Y:S08]  /*395d0*/  HMMA.16816.F32.BF16 R20, R12, R22, R24 ;  /* 0x000000160c14723c */ /* 0x010ff00000041818 */
[----:B------:R-:W-:-:S02]  /*395e0*/  IMAD.MOV.U32 R0, RZ, RZ, R35 ;  /* 0x000000ffff007224 */ /* 0x000fc400078e0023 */
[----:B------:R-:W-:Y:S01]  /*395f0*/  IMAD.MOV.U32 R2, RZ, RZ, R34 ;  /* 0x000000ffff027224 */ /* 0x000fe200078e0022 */
[----:B------:R-:W-:Y:S01]  /*39600*/  HMMA.16816.F32.BF16 R8, R12, R10, R16 ;  /* 0x0000000a0c08723c */ /* 0x000fe20000041810 */
[----:B------:R-:W-:Y:S02]  /*39610*/  IMAD.MOV.U32 R3, RZ, RZ, R33 ;  /* 0x000000ffff037224 */ /* 0x000fe400078e0021 */
[----:B------:R-:W-:Y:S01]  /*39620*/  IMAD.MOV.U32 R39, RZ, RZ, R32 ;  /* 0x000000ffff277224 */ /* 0x000fe200078e0020 */
[----:B------:R-:W-:Y:S01]  /*39630*/  STL.64 [R1+0xa0], R44 ;  /* 0x0000a02c01007387 */ /* 0x000fe20000100a00 */
[----:B------:R-:W-:Y:S02]  /*39640*/  STL.64 [R1+0xa8], R46 ;  /* 0x0000a82e01007387 */ /* 0x000fe40000100a00 */
[----:B------:R0:W-:Y:S02]  /*39650*/  STL [R1+0x25b4], R0 ;  /* 0x0025b40001007387 */ /* 0x0001e40000100800 */
[----:B------:R1:W-:Y:S04]  /*39660*/  STL [R1+0x25b0], R2 ;  /* 0x0025b00201007387 */ /* 0x0003e80000100800 */
[----:B------:R-:W-:-:S02]  /*39670*/  IMAD.MOV.U32 R31, RZ, RZ, R20 ;  /* 0x000000ffff1f7224 */ /* 0x000fc400078e0014 */
[----:B------:R-:W-:Y:S01]  /*39680*/  IMAD.MOV.U32 R51, RZ, RZ, R22 ;  /* 0x000000ffff337224 */ /* 0x000fe200078e0016 */
[----:B------:R2:W-:Y:S01]  /*39690*/  STL [R1+0x25ac], R3 ;  /* 0x0025ac0301007387 */ /* 0x0005e20000100800 */
[----:B------:R-:W-:Y:S02]  /*396a0*/  IMAD.MOV.U32 R50, RZ, RZ, R21 ;  /* 0x000000ffff327224 */ /* 0x000fe400078e0015 */
[----:B------:R3:W-:Y:S02]  /*396b0*/  STL [R1+0x25a8], R39 ;  /* 0x0025a82701007387 */ /* 0x0007e40000100800 */
[----:B------:R-:W-:Y:S01]  /*396c0*/  STL.64 [R1+0x2a38], R30 ;  /* 0x002a381e01007387 */ /* 0x000fe20000100a00 */
[----:B------:R-:W-:Y:S01]  /*396d0*/  STL.64 [R1+0x2a30], R28 ;  /* 0x002a301c01007387 */ /* 0x000fe20000100a00 */
[----:B------:R-:W-:Y:S02]  /*396e0*/  STL [R1+0x25dc], R51 ;  /* 0x0025dc3301007387 */ /* 0x000fe40000100800 */
[----:B------:R-:W-:Y:S02]  /*396f0*/  STL [R1+0x25d8], R50 ;  /* 0x0025d83201007387 */ /* 0x000fe40000100800 */
[----:B0-----:R-:W-:-:S02]  /*39700*/  IMAD.MOV.U32 R0, RZ, RZ, R8 ;  /* 0x000000ffff007224 */ /* 0x001fc400078e0008 */
[----:B-1----:R-:W-:Y:S01]  /*39710*/  IMAD.MOV.U32 R2, RZ, RZ, R9 ;  /* 0x000000ffff027224 */ /* 0x002fe200078e0009 */
[----:B------:R-:W4:Y:S01]  /*39720*/  LDL.LU R8, [R1+0x8b0] ;  /* 0x0008b00001087983 */ /* 0x000f220000300800 */
[----:B--2---:R-:W-:Y:S02]  /*39730*/  IMAD.MOV.U32 R3, RZ, RZ, R10 ;  /* 0x000000ffff037224 */ /* 0x004fe400078e000a */
[----:B------:R-:W4:Y:S02]  /*39740*/  LDL.LU R9, [R1+0x8b4] ;  /* 0x0008b40001097983 */ /* 0x000f240000300800 */
[----:B---3--:R-:W-:Y:S01]  /*39750*/  IMAD.MOV.U32 R39, RZ, RZ, R11 ;  /* 0x000000ffff277224 */ /* 0x008fe200078e000b */
[----:B------:R-:W4:Y:S01]  /*39760*/  LDL.LU R10, [R1+0x8b8] ;  /* 0x0008b800010a7983 */ /* 0x000f220000300800 */
[----:B------:R-:W4:Y:S02]  /*39770*/  LDL.LU R11, [R1+0x8bc] ;  /* 0x0008bc00010b7983 */ /* 0x000f240000300800 */
[----:B------:R-:W2:Y:S02]  /*39780*/  LDL.LU R16, [R1+0x8a0] ;  /* 0x0008a00001107983 */ /* 0x000ea40000300800 */
[----:B------:R-:W2:Y:S01]  /*39790*/  LDL.LU R17, [R1+0x8a4] ;  /* 0x0008a40001117983 */ /* 0x000ea20000300800 */
[----:B------:R-:W2:Y:S01]  /*397a0*/  LDL.LU R18, [R1+0x8a8] ;  /* 0x0008a80001127983 */ /* 0x000ea20000300800 */
[----:B------:R-:W2:Y:S02]  /*397b0*/  LDL.LU R19, [R1+0x8ac] ;  /* 0x0008ac0001137983 */ /* 0x000ea40000300800 */
[----:B------:R-:W3:Y:S02]  /*397c0*/  LDL.LU R24, [R1+0x830] ;  /* 0x0008300001187983 */ /* 0x000ee40000300800 */
[----:B------:R-:W3:Y:S01]  /*397d0*/  LDL.LU R25, [R1+0x834] ;  /* 0x0008340001197983 */ /* 0x000ee20000300800 */
[----:B------:R-:W2:Y:S01]  /*397e0*/  LDL.LU R26, [R1+0x838] ;  /* 0x00083800011a7983 */ /* 0x000ea20000300800 */
[----:B------:R-:W2:Y:S02]  /*397f0*/  LDL.LU R27, [R1+0x83c] ;  /* 0x00083c00011b7983 */ /* 0x000ea40000300800 */
[----:B------:R-:W-:Y:S01]  /*39800*/  IMAD.MOV.U32 R38, RZ, RZ, R23 ;  /* 0x000000ffff267224 */ /* 0x000fe200078e0017 */
[C---:B----4-:R-:W-:Y:S01]  /*39810*/  HMMA.16816.F32.BF16 R8, R12.reuse, R6, R8 ;  /* 0x000000060c08723c */ /* 0x050fe20000041808 */
[----:B--2---:R-:W-:Y:S01]  /*39820*/  STL.64 [R1+0x2a90], R26 ;  /* 0x002a901a01007387 */ /* 0x004fe20000100a00 */
[----:B---3--:R0:W-:Y:S02]  /*39830*/  STL.64 [R1+0x2a88], R24 ;  /* 0x002a881801007387 */ /* 0x0081e40000100a00 */
[----:B------:R-:W2:Y:S02]  /*39840*/  LDL.LU R40, [R1+0x860] ;  /* 0x0008600001287983 */ /* 0x000ea40000300800 */
[----:B------:R-:W2:Y:S01]  /*39850*/  LDL.LU R41, [R1+0x864] ;  /* 0x0008640001297983 */ /* 0x000ea20000300800 */
[----:B------:R-:W2:Y:S01]  /*39860*/  LDL.LU R42, [R1+0x868] ;  /* 0x00086800012a7983 */ /* 0x000ea20000300800 */
[----:B------:R-:W2:Y:S03]  /*39870*/  LDL.LU R43, [R1+0x86c] ;  /* 0x00086c00012b7983 */ /* 0x000ea60000300800 */
[----:B0-----:R-:W3:Y:S01]  /*39880*/  LDL.64 R24, [R1+0x60] ;  /* 0x0000600001187983 */ /* 0x001ee20000100a00 */
[----:B------:R-:W4:Y:S02]  /*39890*/  LDL.LU R32, [R1+0x880] ;  /* 0x0008800001207983 */ /* 0x000f240000300800 */
[----:B------:R-:W4:Y:S02]  /*398a0*/  LDL.LU R33, [R1+0x884] ;  /* 0x0008840001217983 */ /* 0x000f240000300800 */
[----:B------:R-:W4:Y:S01]  /*398b0*/  LDL.LU R34, [R1+0x888] ;  /* 0x0008880001227983 */ /* 0x000f220000300800 */
[----:B------:R-:W4:Y:S01]  /*398c0*/  LDL.LU R35, [R1+0x88c] ;  /* 0x00088c0001237983 */ /* 0x000f220000300800 */
[----:B------:R-:W4:Y:S02]  /*398d0*/  LDL.64 R52, [R1+0x50] ;  /* 0x0000500001347983 */ /* 0x000f240000100a00 */
[----:B------:R-:W2:Y:S02]  /*398e0*/  LDL.64 R20, [R1+0x40] ;  /* 0x0000400001147983 */ /* 0x000ea40000100a00 */
[----:B------:R-:W2:Y:S01]  /*398f0*/  LDL.LU R28, [R1+0x840] ;  /* 0x00084000011c7983 */ /* 0x000ea20000300800 */
[----:B------:R-:W2:Y:S01]  /*39900*/  LDL.LU R29, [R1+0x844] ;  /* 0x00084400011d7983 */ /* 0x000ea20000300800 */
[----:B------:R-:W2:Y:S02]  /*39910*/  LDL.LU R30, [R1+0x848] ;  /* 0x00084800011e7983 */ /* 0x000ea40000300800 */
[----:B------:R-:W2:Y:S02]  /*39920*/  LDL.LU R31, [R1+0x84c] ;  /* 0x00084c00011f7983 */ /* 0x000ea40000300800 */
[----:B------:R-:W2:Y:S01]  /*39930*/  LDL.64 R56, [R1+0x20] ;  /* 0x0000200001387983 */ /* 0x000ea20000100a00 */
[----:B------:R-:W2:Y:S01]  /*39940*/  LDL.64 R44, [R1+0x10] ;  /* 0x00001000012c7983 */ /* 0x000ea20000100a00 */
[----:B------:R-:W-:Y:S02]  /*39950*/  STL.64 [R1+0x2a28], R38 ;  /* 0x002a282601007387 */ /* 0x000fe40000100a00 */
[----:B------:R0:W-:Y:S02]  /*39960*/  STL.64 [R1+0x2a20], R36 ;  /* 0x002a202401007387 */ /* 0x0001e40000100a00 */
[----:B0-----:R-:W2:Y:S01]  /*39970*/  LDL.LU.64 R36, [R1+0x30] ;  /* 0x0000300001247983 */ /* 0x001ea20000300a00 */
[----:B------:R-:W-:Y:S02]  /*39980*/  STL [R1+0x2630], R3 ;  /* 0x0026300301007387 */ /* 0x000fe40000100800 */
[----:B------:R-:W-:Y:S02]  /*39990*/  STL [R1+0x25e4], R2 ;  /* 0x0025e40201007387 */ /* 0x000fe40000100800 */
[----:B------:R-:W-:Y:S01]  /*399a0*/  STL [R1+0x25e0], R0 ;  /* 0x0025e00001007387 */ /* 0x000fe20000100800 */
[----:B------:R-:W-:Y:S01]  /*399b0*/  STL.64 [R1+0x530], R8 ;  /* 0x0005300801007387 */ /* 0x000fe20000100a00 */
[----:B------:R0:W-:Y:S03]  /*399c0*/  STL.64 [R1+0x538], R10 ;  /* 0x0005380a01007387 */ /* 0x0001e60000100a00 */
[----:B0-----:R-:W2:Y:S01]  /*399d0*/  LDL.LU.64 R10, [R1+0x2ab0] ;  /* 0x002ab000010a7983 */ /* 0x001ea20000300a00 */
[----:B------:R-:W3:Y:S01]  /*399e0*/  LDL.LU.64 R8, [R1+0x2aa8] ;  /* 0x002aa80001087983 */ /* 0x000ee20000300a00 */
[----:B--2---:R-:W-:Y:S02]  /*399f0*/  HMMA.16816.F32.BF16 R12, R12, R10, R16 ;  /* 0x0000000a0c0c723c */ /* 0x004fe40000041810 */
[----:B------:R-:W4:Y:S01]  /*39a00*/  LDL.LU.64 R18, [R1+0x2aa0] ;  /* 0x002aa00001127983 */ /* 0x000f220000300a00 */
[----:B------:R-:W4:Y:S11]  /*39a10*/  LDL.LU.64 R16, [R1+0x2a98] ;  /* 0x002a980001107983 */ /* 0x000f360000300a00 */
[----:B------:R-:W-:Y:S10]  /*39a20*/  @!UPT UIADD3 URZ, URZ, URZ, URZ ;  /* 0x0000003f3f3ff290 */ /* 0x000ff4000fffe03f */
[----:B------:R-:W-:Y:S02]  /*39a30*/  IMAD.MOV.U32 R2, RZ, RZ, R12 ;  /* 0x000000ffff027224 */ /* 0x000fe400078e000c */
[----:B------:R-:W-:Y:S01]  /*39a40*/  IMAD.MOV.U32 R0, RZ, RZ, R13 ;  /* 0x000000ffff007224 */ /* 0x000fe200078e000d */
[----:B------:R-:W3:Y:S01]  /*39a50*/  LDL.LU R12, [R1+0x890] ;  /* 0x00089000010c7983 */ /* 0x000ee20000300800 */
[----:B------:R-:W-:Y:S02]  /*39a60*/  IMAD.MOV.U32 R51, RZ, RZ, R14 ;  /* 0x000000ffff337224 */ /* 0x000fe400078e000e */
[----:B------:R-:W3:Y:S02]  /*39a70*/  LDL.LU R13, [R1+0x894] ;  /* 0x00089400010d7983 */ /* 0x000ee40000300800 */
[----:B------:R-:W-:Y:S01]  /*39a80*/  IMAD.MOV.U32 R50, RZ, RZ, R15 ;  /* 0x000000ffff327224 */ /* 0x000fe200078e000f */
[----:B------:R-:W3:Y:S01]  /*39a90*/  LDL.LU R14, [R1+0x898] ;  /* 0x00089800010e7983 */ /* 0x000ee20000300800 */
[----:B------:R-:W3:Y:S03]  /*39aa0*/  LDL.LU R15, [R1+0x89c] ;  /* 0x00089c00010f7983 */ /* 0x000ee60000300800 */
[----:B------:R-:W-:Y:S01]  /*39ab0*/  STL [R1+0x2694], R50 ;  /* 0x0026943201007387 */ /* 0x000fe20000100800 */
[----:B------:R-:W-:Y:S02]  /*39ac0*/  STL [R1+0x2690], R51 ;  /* 0x0026903301007387 */ /* 0x000fe40000100800 */
[----:B------:R0:W-:Y:S02]  /*39ad0*/  STL.64 [R1+0x2a48], R48 ;  /* 0x002a483001007387 */ /* 0x0001e40000100a00 */
[----:B0-----:R-:W2:Y:S01]  /*39ae0*/  LDL.LU R48, [R1+0x850] ;  /* 0x0008500001307983 */ /* 0x001ea20000300800 */
[----:B------:R-:W2:Y:S02]  /*39af0*/  LDL.LU R49, [R1+0x854] ;  /* 0x0008540001317983 */ /* 0x000ea40000300800 */
[----:B------:R-:W2:Y:S02]  /*39b00*/  LDL.LU R50, [R1+0x858] ;  /* 0x0008580001327983 */ /* 0x000ea40000300800 */
[----:B------:R-:W-:Y:S01]  /*39b10*/  STL [R1+0x2638], R0 ;  /* 0x0026380001007387 */ /* 0x000fe20000100800 */
[----:B------:R-:W-:Y:S01]  /*39b20*/  STL [R1+0x2634], R2 ;  /* 0x0026340201007387 */ /* 0x000fe20000100800 */
[C---:B----4-:R-:W-:Y:S08]  /*39b30*/  HMMA.16816.F32.BF16 R32, R16.reuse, R52, R32 ;  /* 0x000000341020723c */ /* 0x050ff00000041820 */
[C---:B---3--:R-:W-:Y:S11]  /*39b40*/  HMMA.16816.F32.BF16 R12, R16.reuse, R24, R12 ;  /* 0x00000018100c723c */ /* 0x048ff6000004180c */
[----:B------:R-:W-:Y:S11]  /*39b50*/  @!UPT UIADD3 URZ, URZ, URZ, URZ ;  /* 0x0000003f3f3ff290 */ /* 0x000ff6000fffe03f */
[----:B------:R-:W-:Y:S01]  /*39b60*/  @!UPT UIADD3 URZ, URZ, URZ, URZ ;  /* 0x0000003f3f3ff290 */ /* 0x000fe2000fffe03f */
[----:B------:R0:W-:Y:S01]  /*39b70*/  STL.64 [R1+0x520], R12 ;  /* 0x0005200c01007387 */ /* 0x0001e20000100a00 */
[----:B------:R1:W-:Y:S02]  /*39b80*/  STL.64 [R1+0x528], R14 ;  /* 0x0005280e01007387 */ /* 0x0003e40000100a00 */
[----:B------:R-:W3:Y:S02]  /*39b90*/  LDL.LU.64 R26, [R1+0x2a90] ;  /* 0x002a9000011a7983 */ /* 0x000ee40000300a00 */
[----:B0-----:R-:W-:Y:S02]  /*39ba0*/  IMAD.MOV.U32 R13, RZ, RZ, R25 ;  /* 0x000000ffff0d7224 */ /* 0x001fe400078e0019 */
[----:B-1----:R-:W-:Y:S02]  /*39bb0*/  IMAD.MOV.U32 R14, RZ, RZ, R24 ;  /* 0x000000ffff0e7224 */ /* 0x002fe400078e0018 */
[----:B------:R-:W3:Y:S01]  /*39bc0*/  LDL.LU.64 R24, [R1+0x2a88] ;  /* 0x002a880001187983 */ /* 0x000ee20000300a00 */
[----:B------:R0:W-:Y:S02]  /*39bd0*/  STL.64 [R1+0x510], R32 ;  /* 0x0005102001007387 */ /* 0x0001e40000100a00 */
[----:B------:R1:W-:Y:S01]  /*39be0*/  STL.64 [R1+0x518], R34 ;  /* 0x0005182201007387 */ /* 0x0003e20000100a00 */
[----:B0-----:R-:W4:Y:S01]  /*39bf0*/  LDL.LU.64 R32, [R1+0x2a80] ;  /* 0x002a800001207983 */ /* 0x001f220000300a00 */
[----:B------:R-:W-:Y:S01]  /*39c00*/  HMMA.16816.F32.BF16 R40, R16, R20, R40 ;  /* 0x000000141028723c */ /* 0x000fe20000041828 */
[----:B-1----:R-:W-:-:S02]  /*39c10*/  IMAD.MOV.U32 R34, RZ, RZ, R52 ;  /* 0x000000ffff227224 */ /* 0x002fc400078e0034 */
[----:B------:R-:W-:Y:S02]  /*39c20*/  IMAD.MOV.U32 R15, RZ, RZ, R53 ;  /* 0x000000ffff0f7224 */ /* 0x000fe400078e0035 */
[----:B------:R-:W-:Y:S01]  /*39c30*/  IMAD.MOV.U32 R51, RZ, RZ, R8 ;  /* 0x000000ffff337224 */ /* 0x000fe200078e0008 */
[----:B------:R-:W2:Y:S01]  /*39c40*/  LDL.LU.64 R52, [R1+0x2a78] ;  /* 0x002a780001347983 */ /* 0x000ea20000300a00 */
[----:B------:R-:W-:Y:S01]  /*39c50*/  IMAD.MOV.U32 R35, RZ, RZ, R21 ;  /* 0x000000ffff237224 */ /* 0x000fe200078e0015 */
[----:B------:R-:W-:Y:S11]  /*39c60*/  HMMA.16816.F32.BF16 R28, R16, R56, R28 ;  /* 0x00000038101c723c */ /* 0x000ff6000004181c */
[----:B------:R-:W-:Y:S04]  /*39c70*/  @!UPT UIADD3 URZ, URZ, URZ, URZ ;  /* 0x0000003f3f3ff290 */ /* 0x000fe8000fffe03f */
[----:B------:R0:W-:Y:S01]  /*39c80*/  STL.64 [R1+0x500], R40 ;  /* 0x0005002801007387 */ /* 0x0001e20000100a00 */
[----:B------:R1:W-:Y:S03]  /*39c90*/  STL.64 [R1+0x508], R42 ;  /* 0x0005082a01007387 */ /* 0x0003e60000100a00 */
[----:B0-----:R-:W2:Y:S01]  /*39ca0*/  LDL.LU.64 R40, [R1+0x2a70] ;  /* 0x002a700001287983 */ /* 0x001ea20000300a00 */
[----:B-1----:R-:W-:Y:S02]  /*39cb0*/  IMAD.MOV.U32 R42, RZ, RZ, R20 ;  /* 0x000000ffff2a7224 */ /* 0x002fe400078e0014 */
[----:B------:R-:W2:Y:S02]  /*39cc0*/  LDL.LU.64 R20, [R1+0x2a68] ;  /* 0x002a680001147983 */ /* 0x000ea40000300a00 */
[----:B------:R-:W-:Y:S02]  /*39cd0*/  STL.64 [R1+0x2a58], R34 ;  /* 0x002a582201007387 */ /* 0x000fe40000100a00 */
[----:B------:R-:W-:-:S02]  /*39ce0*/  IMAD.MOV.U32 R12, RZ, RZ, R56 ;  /* 0x000000ffff0c7224 */ /* 0x000fc400078e0038 */
[----:B------:R-:W-:Y:S02]  /*39cf0*/  IMAD.MOV.U32 R11, RZ, RZ, R57 ;  /* 0x000000ffff0b7224 */ /* 0x000fe400078e0039 */
[----:B------:R-:W-:Y:S02]  /*39d00*/  IMAD.MOV.U32 R58, RZ, RZ, R4 ;  /* 0x000000ffff3a7224 */ /* 0x000fe400078e0004 */
[----:B------:R-:W-:Y:S01]  /*39d10*/  IMAD.MOV.U32 R59, RZ, RZ, R5 ;  /* 0x000000ffff3b7224 */ /* 0x000fe200078e0005 */
[C---:B---3--:R-:W-:Y:S01]  /*39d20*/  HMMA.16816.F32.BF16 R24, R16.reuse, R44, R24 ;  /* 0x0000002c1018723c */ /* 0x048fe20000041818 */
[----:B----4-:R2:W-:Y:S07]  /*39d30*/  STL.64 [R1+0x2a50], R32 ;  /* 0x002a502001007387 */ /* 0x0105ee0000100a00 */
[----:B--2---:R-:W-:Y:S11]  /*39d40*/  HMMA.16816.F32.BF16 R32, R16, R36, R48 ;  /* 0x000000241020723c */ /* 0x004ff60000041830 */
[----:B------:R-:W-:Y:S05]  /*39d50*/  @!UPT UIADD3 URZ, URZ, URZ, URZ ;  /* 0x0000003f3f3ff290 */ /* 0x000fea000fffe03f */
[----:B------:R-:W-:Y:S02]  /*39d60*/  IMAD.MOV.U32 R54, RZ, RZ, R24 ;  /* 0x000000ffff367224 */ /* 0x000fe400078e0018 */
[----:B------:R-:W-:-:S05]  /*39d70*/  IMAD.MOV.U32 R55, RZ, RZ, R25 ;  /* 0x000000ffff377224 */ /* 0x000fca00078e0019 */
[----:B------:R0:W-:Y:S01]  /*39d80*/  STL.64 [R1+0x4f0], R32 ;  /* 0x0004f02001007387 */ /* 0x0001e20000100a00 */
[----:B------:R-:W-:Y:S02]  /*39d90*/  STL.64 [R1+0x4f8], R34 ;  /* 0x0004f82201007387 */ /* 0x000fe40000100a00 */
[----:B------:R-:W-:Y:S02]  /*39da0*/  STL.64 [R1+0x4e0], R28 ;  /* 0x0004e01c01007387 */ /* 0x000fe40000100a00 */
[----:B------:R1:W-:Y:S01]  /*39db0*/  STL.64 [R1+0x4d8], R26 ;  /* 0x0004d81a01007387 */ /* 0x0003e20000100a00 */
[----:B------:R-:W2:Y:S01]  /*39dc0*/  LDL.LU R48, [R1+0xb00] ;  /* 0x000b000001307983 */ /* 0x000ea20000300800 */
[----:B------:R-:W2:Y:S02]  /*39dd0*/  LDL.LU R49, [R1+0xb04] ;  /* 0x000b040001317983 */ /* 0x000ea40000300800 */
[----:B------:R-:W2:Y:S02]  /*39de0*/  LDL.LU R50, [R1+0xb08] ;  /* 0x000b080001327983 */ /* 0x000ea40000300800 */
[----:B------:R-:W2:Y:S01]  /*39df0*/  LDL.LU R51, [R1+0xb0c] ;  /* 0x000b0c0001337983 */ /* 0x000ea20000300800 */
[----:B0-----:R-:W2:Y:S01]  /*39e00*/  LDL.64 R32, [R1] ;  /* 0x0000000001207983 */ /* 0x001ea20000100a00 */
[----:B------:R-:W3:Y:S02]  /*39e10*/  LDL.LU R24, [R1+0xaf0] ;  /* 0x000af00001187983 */ /* 0x000ee40000300800 */
[----:B------:R-:W3:Y:S02]  /*39e20*/  LDL.LU R25, [R1+0xaf4] ;  /* 0x000af40001197983 */ /* 0x000ee40000300800 */
[----:B-1----:R-:W3:Y:S01]  /*39e30*/  LDL.LU R26, [R1+0xaf8] ;  /* 0x000af800011a7983 */ /* 0x002ee20000300800 */
[----:B------:R-:W3:Y:S01]  /*39e40*/  LDL.LU R27, [R1+0xafc] ;  /* 0x000afc00011b7983 */ /* 0x000ee20000300800 */
[----:B------:R-:W4:Y:S02]  /*39e50*/  LDL.LU R56, [R1+0xa80] ;  /* 0x000a800001387983 */ /* 0x000f240000300800 */
[----:B------:R-:W4:Y:S02]  /*39e60*/  LDL.LU R57, [R1+0xa84] ;  /* 0x000a840001397983 */ /* 0x000f240000300800 */
[----:B------:R-:W2:Y:S01]  /*39e70*/  LDL.LU R4, [R1+0x2a64] ;  /* 0x002a640001047983 */ /* 0x000ea20000300800 */
[----:B------:R-:W3:Y:S01]  /*39e80*/  LDL.LU R5, [R1+0x2a60] ;  /* 0x002a600001057983 */ /* 0x000ee20000300800 */
[----:B------:R-:W4:Y:S02]  /*39e90*/  LDL.LU R28, [R1+0xae0] ;  /* 0x000ae000011c7983 */ /* 0x000f240000300800 */
[----:B------:R-:W-:-:S02]  /*39ea0*/  IMAD.MOV.U32 R22, RZ, RZ, R30 ;  /* 0x000000ffff167224 */ /* 0x000fc400078e001e */
[----:B------:R-:W4:Y:S02]  /*39eb0*/  LDL.LU R29, [R1+0xae4] ;  /* 0x000ae400011d7983 */ /* 0x000f240000300800 */
[----:B------:R-:W-:Y:S01]  /*39ec0*/  IMAD.MOV.U32 R23, RZ, RZ, R31 ;  /* 0x000000ffff177224 */ /* 0x000fe200078e001f */
[----:B------:R-:W4:Y:S01]  /*39ed0*/  LDL.LU R30, [R1+0xae8] ;  /* 0x000ae800011e7983 */ /* 0x000f220000300800 */
[----:B------:R-:W-:Y:S02]  /*39ee0*/  IMAD.MOV.U32 R10, RZ, RZ, R36 ;  /* 0x000000ffff0a7224 */ /* 0x000fe400078e0024 */
[----:B------:R-:W4:Y:S02]  /*39ef0*/  LDL.LU R31, [R1+0xaec] ;  /* 0x000aec00011f7983 */ /* 0x000f240000300800 */
[----:B------:R-:W-:Y:S01]  /*39f00*/  IMAD.MOV.U32 R3, RZ, RZ, R37 ;  /* 0x000000ffff037224 */ /* 0x000fe200078e0025 */
[----:B------:R-:W4:Y:S01]  /*39f10*/  LDL.LU R36, [R1+0xad0] ;  /* 0x000ad00001247983 */ /* 0x000f220000300800 */
[----:B------:R-:W4:Y:S02]  /*39f20*/  LDL.LU R37, [R1+0xad4] ;  /* 0x000ad40001257983 */ /* 0x000f240000300800 */
[----:B------:R-:W4:Y:S02]  /*39f30*/  LDL.LU R38, [R1+0xad8] ;  /* 0x000ad80001267983 */ /* 0x000f240000300800 */
[----:B------:R-:W-:Y:S01]  /*39f40*/  IMAD.MOV.U32 R8, RZ, RZ, R44 ;  /* 0x000000ffff087224 */ /* 0x000fe200078e002c */
[----:B------:R-:W4:Y:S01]  /*39f50*/  LDL.LU R39, [R1+0xadc] ;  /* 0x000adc0001277983 */ /* 0x000f220000300800 */
[----:B------:R-:W-:-:S02]  /*39f60*/  IMAD.MOV.U32 R43, RZ, RZ, R45 ;  /* 0x000000ffff2b7224 */ /* 0x000fc400078e002d */
[----:B------:R-:W4:Y:S02]  /*39f70*/  LDL.LU R44, [R1+0xac0] ;  /* 0x000ac000012c7983 */ /* 0x000f240000300800 */
[----:B------:R-:W4:Y:S01]  /*39f80*/  LDL.LU R45, [R1+0xac4] ;  /* 0x000ac400012d7983 */ /* 0x000f220000300800 */
[----:B------:R-:W-:Y:S01]  /*39f90*/  STL [R1+0x254c], R55 ;  /* 0x00254c3701007387 */ /* 0x000fe20000100800 */
[----:B------:R-:W-:Y:S02]  /*39fa0*/  STL [R1+0x2548], R54 ;  /* 0x0025483601007387 */ /* 0x000fe40000100800 */
[----:B------:R-:W-:Y:S02]  /*39fb0*/  STL [R1+0x2980], R9 ;  /* 0x0029800901007387 */ /* 0x000fe40000100800 */
[----:B--2---:R-:W-:Y:S02]  /*39fc0*/  IMAD.MOV.U32 R47, RZ, RZ, R4 ;  /* 0x000000ffff2f7224 */ /* 0x004fe400078e0004 */
[----:B---3--:R-:W-:-:S02]  /*39fd0*/  IMAD.MOV.U32 R46, RZ, RZ, R5 ;  /* 0x000000ffff2e7224 */ /* 0x008fc400078e0005 */
[----:B------:R-:W0:Y:S01]  /*39fe0*/  LDSM.16.MT88.4 R4, [R9+0x2000] ;  /* 0x002000000904783b */ /* 0x000e220000004200 */
[C---:B------:R-:W-:Y:S08]  /*39ff0*/  HMMA.16816.F32.BF16 R48, R16.reuse, R32, R48 ;  /* 0x000000201030723c */ /* 0x040ff00000041830 */
[----:B------:R-:W-:Y:S01]  /*3a000*/  HMMA.16816.F32.BF16 R24, R16, R20, R24 ;  /* 0x000000141018723c */ /* 0x000fe20000041818 */
[----:B------:R-:W-:-:S02]  /*3a010*/  IMAD.MOV.U32 R2, RZ, RZ, R32 ;  /* 0x000000ffff027224 */ /* 0x000fc400078e0020 */
[----:B------:R-:W-:Y:S01]  /*3a020*/  IMAD.MOV.U32 R0, RZ, RZ, R33 ;  /* 0x000000ffff007224 */ /* 0x000fe200078e0021 */
[----:B0-----:R0:W-:Y:S01]  /*3a030*/  STL.64 [R1+0x2960], R6 ;  /* 0x0029600601007387 */ /* 0x0011e20000100a00 */
[----:B------:R1:W-:Y:S02]  /*3a040*/  STL.64 [R1+0x2958], R4 ;  /* 0x0029580401007387 */ /* 0x0003e40000100a00 */
[----:B0-----:R-:W-:Y:S01]  /*3a050*/  IMAD.MOV.U32 R6, RZ, RZ, R61 ;  /* 0x000000ffff067224 */ /* 0x001fe200078e003d */
[----:B-1----:R-:W2:Y:S01]  /*3a060*/  LDL.LU R4, [R1+0xa90] ;  /* 0x000a900001047983 */ /* 0x002ea20000300800 */
[----:B------:R-:W2:Y:S07]  /*3a070*/  LDL.LU R5, [R1+0xa94] ;  /* 0x000a940001057983 */ /* 0x000eae0000300800 */
[----:B------:R-:W-:-:S02]  /*3a080*/  IMAD.MOV.U32 R61, RZ, RZ, R50 ;  /* 0x000000ffff3d7224 */ /* 0x000fc400078e0032 */
[----:B------:R-:W3:Y:S01]  /*3a090*/  LDL.LU.64 R34, [R1+0x2a58] ;  /* 0x002a580001227983 */ /* 0x000ee20000300a00 */
[----:B------:R-:W2:Y:S01]  /*3a0a0*/  LDL.LU.64 R32, [R1+0x2a50] ;  /* 0x002a500001207983 */ /* 0x000ea20000300a00 */
[----:B------:R0:W-:Y:S03]  /*3a0b0*/  STL.64 [R1+0x860], R48 ;  /* 0x0008603001007387 */ /* 0x0001e60000100a00 */
[----:B0-----:R-:W2:Y:S01]  /*3a0c0*/  LDL.LU.64 R48, [R1+0x2a48] ;  /* 0x002a480001307983 */ /* 0x001ea20000300a00 */
[----:B------:R-:W-:Y:S02]  /*3a0d0*/  STL [R1+0x263c], R61 ;  /* 0x00263c3d01007387 */ /* 0x000fe40000100800 */
[----:B------:R0:W-:Y:S02]  /*3a0e0*/  STL.64 [R1+0x850], R24 ;  /* 0x0008501801007387 */ /* 0x0001e40000100a00 */
[----:B0-----:R-:W4:Y:S01]  /*3a0f0*/  LDL.LU.64 R24, [R1+0x2a40] ;  /* 0x002a400001187983 */ /* 0x001f220000300a00 */
[----:B------:R-:W-:Y:S02]  /*3a100*/  STL.64 [R1+0x2978], R22 ;  /* 0x0029781601007387 */ /* 0x000fe40000100a00 */
[----:B------:R0:W-:Y:S02]  /*3a110*/  STL.64 [R1+0x2970], R20 ;  /* 0x0029701401007387 */ /* 0x0001e40000100a00 */
        /* <DEDUP_REMOVED lines=10> */
[----:B------:R-:W3:Y:S01]  /*3a1c0*/  LDL.LU.64 R28, [R1+0x2a30] ;  /* 0x002a3000011c7983 */ /* 0x000ee20000300a00 */
[C---:B--2---:R-:W-:Y:S08]  /*3a1d0*/  HMMA.16816.F32.BF16 R44, R16.reuse, R32, R44 ;  /* 0x00000020102c723c */ /* 0x044ff0000004182c */
[C---:B---3--:R-:W-:Y:S11]  /*3a1e0*/  HMMA.16816.F32.BF16 R36, R16.reuse, R28, R36 ;  /* 0x0000001c1024723c */ /* 0x048ff60000041824 */
[----:B------:R-:W-:Y:S11]  /*3a1f0*/  @!UPT UIADD3 URZ, URZ, URZ, URZ ;  /* 0x0000003f3f3ff290 */ /* 0x000ff6000fffe03f */
[----:B------:R-:W-:Y:S01]  /*3a200*/  @!UPT UIADD3 URZ, URZ, URZ, URZ ;  /* 0x0000003f3f3ff290 */ /* 0x000fe2000fffe03f */
[----:B------:R-:W-:Y:S01]  /*3a210*/  STL.64 [R1+0x830], R36 ;  /* 0x0008302401007387 */ /* 0x000fe20000100a00 */
[----:B------:R0:W-:Y:S03]  /*3a220*/  STL.64 [R1+0x838], R38 ;  /* 0x0008382601007387 */ /* 0x0001e60000100a00 */
[----:B0-----:R-:W2:Y:S01]  /*3a230*/  LDL.LU.64 R38, [R1+0x2a28] ;  /* 0x002a280001267983 */ /* 0x001ea20000300a00 */
[----:B------:R-:W3:Y:S02]  /*3a240*/  LDL.LU.64 R36, [R1+0x2a20] ;  /* 0x002a200001247983 */ /* 0x000ee40000300a00 */
[----:B----4-:R-:W-:Y:S02]  /*3a250*/  STL.64 [R1+0x2990], R30 ;  /* 0x0029901e01007387 */ /* 0x010fe40000100a00 */
[----:B------:R0:W-:Y:S02]  /*3a260*/  STL.64 [R1+0x2988], R28 ;  /* 0x0029881c01007387 */ /* 0x0001e40000100a00 */
[----:B0-----:R-:W3:Y:S01]  /*3a270*/  LDL.LU R28, [R1+0xab0] ;  /* 0x000ab000011c7983 */ /* 0x001ee20000300800 */
[----:B------:R-:W3:Y:S02]  /*3a280*/  LDL.LU R29, [R1+0xab4] ;  /* 0x000ab400011d7983 */ /* 0x000ee40000300800 */
[----:B------:R-:W3:Y:S02]  /*3a290*/  LDL.LU R30, [R1+0xab8] ;  /* 0x000ab800011e7983 */ /* 0x000ee40000300800 */
[----:B------:R-:W3:Y:S01]  /*3a2a0*/  LDL.LU R31, [R1+0xabc] ;  /* 0x000abc00011f7983 */ /* 0x000ee20000300800 */
[----:B------:R0:W-:Y:S01]  /*3a2b0*/  STL.64 [R1+0x820], R44 ;  /* 0x0008202c01007387 */ /* 0x0001e20000100a00 */
[----:B------:R-:W-:Y:S03]  /*3a2c0*/  STL.64 [R1+0x828], R46 ;  /* 0x0008282e01007387 */ /* 0x000fe60000100a00 */
[----:B0-----:R-:W4:Y:S01]  /*3a2d0*/  LDL.LU.64 R44, [R1+0x2a18] ;  /* 0x002a1800012c7983 */ /* 0x001f220000300a00 */
[----:B------:R-:W-:Y:S01]  /*3a2e0*/  HMMA.16816.F32.BF16 R20, R16, R40, R20 ;  /* 0x000000281014723c */ /* 0x000fe20000041814 */
[----:B------:R-:W-:-:S02]  /*3a2f0*/  IMAD.MOV.U32 R7, RZ, RZ, R60 ;  /* 0x000000ffff077224 */ /* 0x000fc400078e003c */
[----:B------:R-:W-:Y:S02]  /*3a300*/  STL.64 [R1+0x29f0], R32 ;  /* 0x0029f02001007387 */ /* 0x000fe40000100a00 */
[----:B------:R-:W-:Y:S02]  /*3a310*/  IMAD.MOV.U32 R55, RZ, RZ, R26 ;  /* 0x000000ffff377224 */ /* 0x000fe400078e001a */
[----:B------:R-:W-:Y:S01]  /*3a320*/  IMAD.MOV.U32 R54, RZ, RZ, R27 ;  /* 0x000000ffff367224 */ /* 0x000fe200078e001b */
[C---:B---3--:R-:W-:Y:S01]  /*3a330*/  HMMA.16816.F32.BF16 R28, R16.reuse, R36, R28 ;  /* 0x00000024101c723c */ /* 0x048fe2000004181c */
[----:B--2---:R-:W-:Y:S01]  /*3a340*/  STL.64 [R1+0x29a0], R38 ;  /* 0x0029a02601007387 */ /* 0x004fe20000100a00 */
[----:B------:R-:W-:Y:S06]  /*3a350*/  STL.64 [R1+0x2998], R36 ;  /* 0x0029982401007387 */ /* 0x000fec0000100a00 */
[C---:B----4-:R-:W-:Y:S11]  /*3a360*/  HMMA.16816.F32.BF16 R4, R16.reuse, R44, R4 ;  /* 0x0000002c1004723c */ /* 0x050ff60000041804 */
[----:B------:R-:W-:Y:S04]  /*3a370*/  @!UPT UIADD3 URZ, URZ, URZ, URZ ;  /* 0x0000003f3f3ff290 */ /* 0x000fe8000fffe03f */
[----:B------:R-:W-:Y:S01]  /*3a380*/  STL.64 [R1+0x810], R28 ;  /* 0x0008101c01007387 */ /* 0x000fe20000100a00 */
[----:B------:R-:W-:Y:S02]  /*3a390*/  STL.64 [R1+0x818], R30 ;  /* 0x0008181e01007387 */ /* 0x000fe40000100a00 */
[----:B------:R-:W-:Y:S02]  /*3a3a0*/  STL.64 [R1+0x2a00], R40 ;  /* 0x002a002801007387 */ /* 0x000fe40000100a00 */
[----:B------:R-:W-:Y:S01]  /*3a3b0*/  STL.64 [R1+0x800], R20 ;  /* 0x0008001401007387 */ /* 0x000fe20000100a00 */
[----:B------:R0:W-:Y:S02]  /*3a3c0*/  STL.64 [R1+0x808], R22 ;  /* 0x0008081601007387 */ /* 0x0001e40000100a00 */
[----:B0-----:R-:W-:Y:S01]  /*3a3d0*/  HMMA.16816.F32.BF16 R20, R16, R48, R56 ;  /* 0x000000301014723c */ /* 0x001fe20000041838 */
[----:B------:R-:W-:Y:S02]  /*3a3e0*/  IMAD.MOV.U32 R26, RZ, RZ, R6 ;  /* 0x000000ffff1a7224 */ /* 0x000fe400078e0006 */
[----:B------:R-:W-:Y:S01]  /*3a3f0*/  IMAD.MOV.U32 R27, RZ, RZ, R7 ;  /* 0x000000ffff1b7224 */ /* 0x000fe200078e0007 */
[----:B------:R0:W-:Y:S04]  /*3a400*/  STL.64 [R1+0x7f0], R4 ;  /* 0x0007f00401007387 */ /* 0x0001e80000100a00 */
[----:B------:R-:W-:Y:S01]  /*3a410*/  STL.64 [R1+0x29b0], R26 ;  /* 0x0029b01a01007387 */ /* 0x000fe20000100a00 */
[----:B------:R-:W-:Y:S03]  /*3a420*/  STL.64 [R1+0x29a8], R24 ;  /* 0x0029a81801007387 */ /* 0x000fe60000100a00 */
[----:B0-----:R-:W2:Y:S11]  /*3a430*/  LDL.LU R4, [R1+0x780] ;  /* 0x0007800001047983 */ /* 0x001eb60000300800 */
[----:B------:R-:W-:Y:S01]  /*3a440*/  STL.64 [R1+0x7e0], R20 ;  /* 0x0007e01401007387 */ /* 0x000fe20000100a00 */
[----:B------:R-:W-:Y:S02]  /*3a450*/  STL.64 [R1+0x7e8], R22 ;  /* 0x0007e81601007387 */ /* 0x000fe40000100a00 */
[----:B------:R-:W2:Y:S02]  /*3a460*/  LDL.LU R5, [R1+0x784] ;  /* 0x0007840001057983 */ /* 0x000ea40000300800 */
[----:B------:R-:W3:Y:S01]  /*3a470*/  LDL.LU R6, [R1+0x788] ;  /* 0x0007880001067983 */ /* 0x000ee20000300800 */
[----:B------:R-:W3:Y:S01]  /*3a480*/  LDL.LU R7, [R1+0x78c] ;  /* 0x00078c0001077983 */ /* 0x000ee20000300800 */
[----:B------:R-:W-:-:S03]  /*3a490*/  IMAD.MOV.U32 R9, RZ, RZ, R43 ;  /* 0x000000ffff097224 */ /* 0x000fc600078e002b */
[----:B---3--:R-:W-:Y:S01]  /*3a4a0*/  STL.64 [R1+0x29c0], R6 ;  /* 0x0029c00601007387 */ /* 0x008fe20000100a00 */
[----:B--2---:R0:W-:Y:S02]  /*3a4b0*/  STL.64 [R1+0x29b8], R4 ;  /* 0x0029b80401007387 */ /* 0x0041e40000100a00 */
[----:B------:R1:W-:Y:S02]  /*3a4c0*/  STL.64 [R1+0x29c8], R8 ;  /* 0x0029c80801007387 */ /* 0x0003e40000100a00 */
[----:B------:R-:W2:Y:S01]  /*3a4d0*/  LDL.LU R28, [R1+0x200] ;  /* 0x00020000011c7983 */ /* 0x000ea20000300800 */
[----:B------:R-:W2:Y:S01]  /*3a4e0*/  LDL.LU R29, [R1+0x204] ;  /* 0x00020400011d7983 */ /* 0x000ea20000300800 */
[----:B------:R-:W3:Y:S02]  /*3a4f0*/  LDL.LU R30, [R1+0x208] ;  /* 0x00020800011e7983 */ /* 0x000ee40000300800 */
[----:B------:R-:W3:Y:S02]  /*3a500*/  LDL.LU R31, [R1+0x20c] ;  /* 0x00020c00011f7983 */ /* 0x000ee40000300800 */
[----:B---3--:R-:W-:Y:S01]  /*3a510*/  STL.64 [R1+0x29d8], R30 ;  /* 0x0029d81e01007387 */ /* 0x008fe20000100a00 */
[----:B--2---:R-:W-:Y:S02]  /*3a520*/  STL.64 [R1+0x29d0], R28 ;  /* 0x0029d01c01007387 */ /* 0x004fe40000100a00 */
[----:B0-----:R-:W2:Y:S02]  /*3a530*/  LDL.LU R4, [R1+0x220] ;  /* 0x0002200001047983 */ /* 0x001ea40000300800 */
[----:B------:R-:W2:Y:S01]  /*3a540*/  LDL.LU R5, [R1+0x224] ;  /* 0x0002240001057983 */ /* 0x000ea20000300800 */
[----:B------:R-:W3:Y:S01]  /*3a550*/  LDL.LU R6, [R1+0x228] ;  /* 0x0002280001067983 */ /* 0x000ee20000300800 */
[----:B------:R-:W3:Y:S02]  /*3a560*/  LDL.LU R7, [R1+0x22c] ;  /* 0x00022c0001077983 */ /* 0x000ee40000300800 */
[----:B-1----:R-:W-:-:S02]  /*3a570*/  IMAD.MOV.U32 R8, RZ, RZ, R42 ;  /* 0x000000ffff087224 */ /* 0x002fc400078e002a */
[----:B------:R-:W-:Y:S02]  /*3a580*/  IMAD.MOV.U32 R9, RZ, RZ, R35 ;  /* 0x000000ffff097224 */ /* 0x000fe400078e0023 */
[----:B------:R-:W-:Y:S01]  /*3a590*/  IMAD.MOV.U32 R36, RZ, RZ, R12 ;  /* 0x000000ffff247224 */ /* 0x000fe200078e000c */
[----:B---3--:R-:W-:Y:S01]  /*3a5a0*/  STL.64 [R1+0x29e8], R6 ;  /* 0x0029e80601007387 */ /* 0x008fe20000100a00 */
[----:B--2---:R0:W-:Y:S02]  /*3a5b0*/  STL.64 [R1+0x29e0], R4 ;  /* 0x0029e00401007387 */ /* 0x0041e40000100a00 */
[----:B------:R1:W-:Y:S02]  /*3a5c0*/  STL.64 [R1+0x29f8], R8 ;  /* 0x0029f80801007387 */ /* 0x0003e40000100a00 */
[----:B------:R-:W2:Y:S01]  /*3a5d0*/  LDL.LU R56, [R1+0x720] ;  /* 0x0007200001387983 */ /* 0x000ea20000300800 */
[----:B------:R-:W2:Y:S01]  /*3a5e0*/  LDL.LU R57, [R1+0x724] ;  /* 0x0007240001397983 */ /* 0x000ea20000300800 */
[----:B------:R-:W2:Y:S02]  /*3a5f0*/  LDL.LU R58, [R1+0x728] ;  /* 0x00072800013a7983 */ /* 0x000ea40000300800 */
[----:B------:R-:W2:Y:S02]  /*3a600*/  LDL.LU R59, [R1+0x72c] ;  /* 0x00072c00013b7983 */ /* 0x000ea40000300800 */
[----:B------:R-:W3:Y:S01]  /*3a610*/  LDL.LU R40, [R1+0x430] ;  /* 0x0004300001287983 */ /* 0x000ee20000300800 */
[----:B------:R-:W3:Y:S01]  /*3a620*/  LDL.LU R41, [R1+0x434] ;  /* 0x0004340001297983 */ /* 0x000ee20000300800 */
[----:B------:R-:W3:Y:S02]  /*3a630*/  LDL.LU R42, [R1+0x438] ;  /* 0x00043800012a7983 */ /* 0x000ee40000300800 */
[----:B------:R-:W3:Y:S02]  /*3a640*/  LDL.LU R43, [R1+0x43c] ;  /* 0x00043c00012b7983 */ /* 0x000ee40000300800 */
[----:B------:R-:W4:Y:S01]  /*3a650*/  LDL.LU R32, [R1+0x420] ;  /* 0x0004200001207983 */ /* 0x000f220000300800 */
[----:B------:R-:W4:Y:S01]  /*3a660*/  LDL.LU R33, [R1+0x424] ;  /* 0x0004240001217983 */ /* 0x000f220000300800 */
[----:B0-----:R-:W-:-:S02]  /*3a670*/  IMAD.MOV.U32 R4, RZ, RZ, R34 ;  /* 0x000000ffff047224 */ /* 0x001fc400078e0022 */
[----:B------:R-:W4:Y:S02]  /*3a680*/  LDL.LU R34, [R1+0x428] ;  /* 0x0004280001227983 */ /* 0x000f240000300800 */
[----:B------:R-:W4:Y:S01]  /*3a690*/  LDL.LU R35, [R1+0x42c] ;  /* 0x00042c0001237983 */ /* 0x000f220000300800 */
[----:B------:R-:W3:Y:S01]  /*3a6a0*/  LDL.LU R28, [R1+0x410] ;  /* 0x00041000011c7983 */ /* 0x000ee20000300800 */
[----:B------:R-:W3:Y:S02]  /*3a6b0*/  LDL.LU R29, [R1+0x414] ;  /* 0x00041400011d7983 */ /* 0x000ee40000300800 */
[----:B------:R-:W3:Y:S02]  /*3a6c0*/  LDL.LU R30, [R1+0x418] ;  /* 0x00041800011e7983 */ /* 0x000ee40000300800 */
[----:B------:R-:W3:Y:S01]  /*3a6d0*/  LDL.LU R31, [R1+0x41c] ;  /* 0x00041c00011f7983 */ /* 0x000ee20000300800 */
[----:B------:R-:W3:Y:S01]  /*3a6e0*/  LDL.LU R24, [R1+0x210] ;  /* 0x0002100001187983 */ /* 0x000ee20000300800 */
[----:B------:R-:W3:Y:S02]  /*3a6f0*/  LDL.LU R25, [R1+0x214] ;  /* 0x0002140001197983 */ /* 0x000ee40000300800 */
[----:B------:R-:W3:Y:S02]  /*3a700*/  LDL.LU R26, [R1+0x218] ;  /* 0x00021800011a7983 */ /* 0x000ee40000300800 */
[----:B------:R-:W3:Y:S02]  /*3a710*/  LDL.LU R27, [R1+0x21c] ;  /* 0x00021c00011b7983 */ /* 0x000ee40000300800 */
[----:B-1----:R-:W-:Y:S01]  /*3a720*/  IMAD.MOV.U32 R9, RZ, RZ, R13 ;  /* 0x000000ffff097224 */ /* 0x002fe200078e000d */
[----:B------:R-:W3:Y:S01]  /*3a730*/  LDL.LU R12, [R1+0x770] ;  /* 0x00077000010c7983 */ /* 0x000ee20000300800 */
[----:B------:R-:W-:-:S02]  /*3a740*/  IMAD.MOV.U32 R8, RZ, RZ, R14 ;  /* 0x000000ffff087224 */ /* 0x000fc400078e000e */
[----:B------:R-:W3:Y:S02]  /*3a750*/  LDL.LU R13, [R1+0x774] ;  /* 0x00077400010d7983 */ /* 0x000ee40000300800 */
[----:B------:R-:W-:Y:S01]  /*3a760*/  IMAD.MOV.U32 R5, RZ, RZ, R15 ;  /* 0x000000ffff057224 */ /* 0x000fe200078e000f */
[----:B------:R-:W3:Y:S01]  /*3a770*/  LDL.LU R14, [R1+0x778] ;  /* 0x00077800010e7983 */ /* 0x000ee20000300800 */
[----:B------:R-:W3:Y:S02]  /*3a780*/  LDL.LU R15, [R1+0x77c] ;  /* 0x00077c00010f7983 */ /* 0x000ee40000300800 */
[----:B------:R-:W3:Y:S02]  /*3a790*/  LDL.LU R20, [R1+0x8f0] ;  /* 0x0008f00001147983 */ /* 0x000ee40000300800 */
[----:B------:R-:W3:Y:S01]  /*3a7a0*/  LDL.LU R21, [R1+0x8f4] ;  /* 0x0008f40001157983 */ /* 0x000ee20000300800 */
[----:B------:R-:W3:Y:S01]  /*3a7b0*/  LDL.LU R22, [R1+0x8f8] ;  /* 0x0008f80001167983 */ /* 0x000ee20000300800 */
[----:B------:R-:W3:Y:S02]  /*3a7c0*/  LDL.LU R23, [R1+0x8fc] ;  /* 0x0008fc0001177983 */ /* 0x000ee40000300800 */
[----:B------:R0:W-:Y:S02]  /*3a7d0*/  STL.64 [R1+0x2968], R48 ;  /* 0x0029683001007387 */ /* 0x0001e40000100a00 */
[----:B------:R-:W-:Y:S01]  /*3a7e0*/  IMAD.MOV.U32 R60, RZ, RZ, R51 ;  /* 0x000000ffff3c7224 */ /* 0x000fe200078e0033 */
[----:B0-----:R-:W3:Y:S01]  /*3a7f0*/  LDL.LU R48, [R1+0x790] ;  /* 0x0007900001307983 */ /* 0x001ee20000300800 */
[----:B------:R-:W3:Y:S02]  /*3a800*/  LDL.LU R49, [R1+0x794] ;  /* 0x0007940001317983 */ /* 0x000ee40000300800 */
[----:B------:R-:W3:Y:S02]  /*3a810*/  LDL.LU R50, [R1+0x798] ;  /* 0x0007980001327983 */ /* 0x000ee40000300800 */
[----:B------:R-:W3:Y:S01]  /*3a820*/  LDL.LU R51, [R1+0x79c] ;  /* 0x00079c0001337983 */ /* 0x000ee20000300800 */
[----:B--2---:R-:W-:Y:S01]  /*3a830*/  HMMA.16816.F32.BF16 R16, R16, R52, R56 ;  /* 0x000000341010723c */ /* 0x004fe20000041838 */
[----:B------:R-:W3:Y:S01]  /*3a840*/  LDL.LU.64 R58, [R1+0x2a10] ;  /* 0x002a1000013a7983 */ /* 0x000ee20000300a00 */
[----:B------:R-:W3:Y:S02]  /*3a850*/  LDL.LU.64 R56, [R1+0x2a08] ;  /* 0x002a080001387983 */ /* 0x000ee40000300a00 */
[----:B------:R-:W-:Y:S11]  /*3a860*/  IMAD.MOV.U32 R37, RZ, RZ, R11 ;  /* 0x000000ffff257224 */ /* 0x000ff600078e000b */
[----:B------:R-:W-:Y:S08]  /*3a870*/  @!UPT UIADD3 URZ, URZ, URZ, URZ ;  /* 0x0000003f3f3ff290 */ /* 0x000ff0000fffe03f */
[----:B------:R0:W-:Y:S02]  /*3a880*/  STL.64 [R1+0x4c0], R16 ;  /* 0x0004c01001007387 */ /* 0x0001e40000100a00 */
[----:B0-----:R-:W-:Y:S02]  /*3a890*/  IMAD.MOV.U32 R16, RZ, RZ, R10 ;  /* 0x000000ffff107224 */ /* 0x001fe400078e000a */
[----:B------:R-:W-:Y:S01]  /*3a8a0*/  STL.64 [R1+0x4c8], R18 ;  /* 0x0004c81201007387 */ /* 0x000fe20000100a00 */
[----:B---3--:R-:W-:Y:S03]  /*3a8b0*/  HMMA.16816.F32.BF16 R8, R56, R8, R40 ;  /* 0x000000083808723c */ /* 0x008fe60000041828 */
[----:B------:R-:W2:Y:S11]  /*3a8c0*/  LDL.LU.64 R40, [R1+0x2a00] ;  /* 0x002a000001287983 */ /* 0x000eb60000300a00 */
[----:B------:R-:W-:Y:S09]  /*3a8d0*/  @!UPT UIADD3 URZ, URZ, URZ, URZ ;  /* 0x0000003f3f3ff290 */ /* 0x000ff2000fffe03f */
[----:B------:R0:W-:Y:S01]  /*3a8e0*/  STL [R1+0x2d4], R9 ;  /* 0x0002d40901007387 */ /* 0x0001e20000100800 */
[----:B------:R-:W-:-:S03]  /*3a8f0*/  IMAD.MOV.U32 R43, RZ, RZ, R8 ;  /* 0x000000ffff2b7224 */ /* 0x000fc600078e0008 */
[----:B0-----:R-:W3:Y:S01]  /*3a900*/  LDL.LU.64 R8, [R1+0x29f8] ;  /* 0x0029f80001087983 */ /* 0x001ee20000300a00 */
[C---:B----4-:R-:W-:Y:S01]  /*3a910*/  HMMA.16816.F32.BF16 R4, R56.reuse, R4, R32 ;  /* 0x000000043804723c */ /* 0x050fe20000041820 */
[----:B------:R-:W-:Y:S02]  /*3a920*/  IMAD.MOV.U32 R46, RZ, RZ, R10 ;  /* 0x000000ffff2e7224 */ /* 0x000fe400078e000a */
[----:B------:R-:W-:Y:S01]  /*3a930*/  IMAD.MOV.U32 R47, RZ, RZ, R11 ;  /* 0x000000ffff2f7224 */ /* 0x000fe200078e000b */
[----:B------:R-:W4:Y:S11]  /*3a940*/  LDL.LU.64 R32, [R1+0x29f0] ;  /* 0x0029f00001207983 */ /* 0x000f360000300a00 */
[----:B------:R-:W-:Y:S08]  /*3a950*/  @!UPT UIADD3 URZ, URZ, URZ, URZ ;  /* 0x0000003f3f3ff290 */ /* 0x000ff0000fffe03f */
[----:B------:R0:W-:Y:S01]  /*3a960*/  STL [R1+0x2c0], R4 ;  /* 0x0002c00401007387 */ /* 0x0001e20000100800 */
[----:B------:R-:W-:Y:S02]  /*3a970*/  IMAD.MOV.U32 R34, RZ, RZ, R6 ;  /* 0x000000ffff227224 */ /* 0x000fe400078e0006 */
[----:B------:R-:W-:Y:S02]  /*3a980*/  IMAD.MOV.U32 R35, RZ, RZ, R7 ;  /* 0x000000ffff237224 */ /* 0x000fe400078e0007 */
[----:B------:R-:W-:Y:S01]  /*3a990*/  IMAD.MOV.U32 R42, RZ, RZ, R5 ;  /* 0x000000ffff2a7224 */ /* 0x000fe200078e0005 */
[----:B------:R-:W2:Y:S04]  /*3a9a0*/  LDL.LU.64 R6, [R1+0x29e8] ;  /* 0x0029e80001067983 */ /* 0x000ea80000300a00 */
[----:B0-----:R-:W2:Y:S01]  /*3a9b0*/  LDL.LU.64 R4, [R1+0x29e0] ;  /* 0x0029e00001047983 */ /* 0x001ea20000300a00 */
[----:B---3--:R-:W-:Y:S03]  /*3a9c0*/  HMMA.16816.F32.BF16 R8, R56, R8, R28 ;  /* 0x000000083808723c */ /* 0x008fe6000004181c */
[----:B------:R-:W3:Y:S01]  /*3a9d0*/  LDL.LU.64 R30, [R1+0x29d8] ;  /* 0x0029d800011e7983 */ /* 0x000ee20000300a00 */
[----:B------:R-:W3:Y:S11]  /*3a9e0*/  LDL.LU.64 R28, [R1+0x29d0] ;  /* 0x0029d000011c7983 */ /* 0x000ef60000300a00 */
[----:B------:R-:W-:Y:S08]  /*3a9f0*/  @!UPT UIADD3 URZ, URZ, URZ, URZ ;  /* 0x0000003f3f3ff290 */ /* 0x000ff0000fffe03f */
[----:B------:R0:W-:Y:S01]  /*3aa00*/  STL.64 [R1+0x2b0], R8 ;  /* 0x0002b00801007387 */ /* 0x0001e20000100a00 */
[----:B------:R-:W-:Y:S03]  /*3aa10*/  STL.64 [R1+0x2b8], R10 ;  /* 0x0002b80a01007387 */ /* 0x000fe60000100a00 */
[----:B0-----:R-:W3:Y:S01]  /*3aa20*/  LDL.LU.64 R8, [R1+0x29c8] ;  /* 0x0029c80001087983 */ /* 0x001ee20000300a00 */
[----:B------:R-:W-:-:S07]  /*3aa30*/  IMAD.MOV.U32 R17, RZ, RZ, R3 ;  /* 0x000000ffff117224 */ /* 0x000fce00078e0003 */
[C---:B--2---:R-:W-:Y:S08]  /*3aa40*/  HMMA.16816.F32.BF16 R4, R56.reuse, R16, R4 ;  /* 0x000000103804723c */ /* 0x044ff00000041804 */
[C---:B------:R-:W-:Y:S11]  /*3aa50*/  HMMA.16816.F32.BF16 R36, R56.reuse, R36, R24 ;  /* 0x000000243824723c */ /* 0x040ff60000041818 */
[----:B------:R-:W-:Y:S04]  /*3aa60*/  @!UPT UIADD3 URZ, URZ, URZ, URZ ;  /* 0x0000003f3f3ff290 */ /* 0x000fe8000fffe03f */
[----:B------:R-:W-:Y:S01]  /*3aa70*/  STL.64 [R1+0x2a0], R4 ;  /* 0x0002a00401007387 */ /* 0x000fe20000100a00 */
[----:B------:R0:W-:Y:S03]  /*3aa80*/  STL.64 [R1+0x2a8], R6 ;  /* 0x0002a80601007387 */ /* 0x0001e60000100a00 */
[----:B0-----:R-:W2:Y:S01]  /*3aa90*/  LDL.LU.64 R6, [R1+0x29c0] ;  /* 0x0029c00001067983 */ /* 0x001ea20000300a00 */
[----:B------:R-:W2:Y:S02]  /*3aaa0*/  LDL.LU.64 R4, [R1+0x29b8] ;  /* 0x0029b80001047983 */ /* 0x000ea40000300a00 */
[----:B------:R0:W-:Y:S02]  /*3aab0*/  STL.64 [R1+0x2938], R16 ;  /* 0x0029381001007387 */ /* 0x0001e40000100a00 */
[----:B0-----:R-:W2:Y:S01]  /*3aac0*/  LDL.LU R16, [R1+0x7a0] ;  /* 0x0007a00001107983 */ /* 0x001ea20000300800 */
[----:B------:R-:W2:Y:S02]  /*3aad0*/  LDL.LU R17, [R1+0x7a4] ;  /* 0x0007a40001117983 */ /* 0x000ea40000300800 */
[----:B------:R-:W2:Y:S02]  /*3aae0*/  LDL.LU R18, [R1+0x7a8] ;  /* 0x0007a80001127983 */ /* 0x000ea40000300800 */
[----:B------:R-:W2:Y:S01]  /*3aaf0*/  LDL.LU R19, [R1+0x7ac] ;  /* 0x0007ac0001137983 */ /* 0x000ea20000300800 */
[----:B------:R-:W2:Y:S01]  /*3ab00*/  LDL.LU.64 R26, [R1+0x29b0] ;  /* 0x0029b000011a7983 */ /* 0x000ea20000300a00 */
[----:B------:R-:W2:Y:S02]  /*3ab10*/  LDL.LU.64 R24, [R1+0x29a8] ;  /* 0x0029a80001187983 */ /* 0x000ea40000300a00 */
[----:B------:R-:W-:Y:S02]  /*3ab20*/  STL.64 [R1+0x290], R36 ;  /* 0x0002902401007387 */ /* 0x000fe40000100a00 */
[----:B------:R0:W-:Y:S02]  /*3ab30*/  STL.64 [R1+0x298], R38 ;  /* 0x0002982601007387 */ /* 0x0001e40000100a00 */
[----:B0-----:R-:W2:Y:S01]  /*3ab40*/  LDL.LU.64 R38, [R1+0x29a0] ;  /* 0x0029a00001267983 */ /* 0x001ea20000300a00 */
[----:B------:R-:W2:Y:S01]  /*3ab50*/  LDL.LU.64 R36, [R1+0x2998] ;  /* 0x0029980001247983 */ /* 0x000ea20000300a00 */
[----:B---3--:R-:W-:Y:S02]  /*3ab60*/  HMMA.16816.F32.BF16 R8, R56, R8, R28 ;  /* 0x000000083808723c */ /* 0x008fe4000004181c */
[----:B------:R-:W3:Y:S01]  /*3ab70*/  LDL.LU.64 R30, [R1+0x2990] ;  /* 0x00299000011e7983 */ /* 0x000ee20000300a00 */
[----:B------:R-:W2:Y:S11]  /*3ab80*/  LDL.LU.64 R28, [R1+0x2988] ;  /* 0x00298800011c7983 */ /* 0x000eb60000300a00 */
[----:B------:R-:W-:Y:S09]  /*3ab90*/  @!UPT UIADD3 URZ, URZ, URZ, URZ ;  /* 0x0000003f3f3ff290 */ /* 0x000ff2000fffe03f */
[----:B------:R0:W-:Y:S01]  /*3aba0*/  STL.64 [R1+0x280], R8 ;  /* 0x0002800801007387 */ /* 0x0001e20000100a00 */
[----:B------:R-:W-:Y:S03]  /*3abb0*/  STL.64 [R1+0x288], R10 ;  /* 0x0002880a01007387 */ /* 0x000fe60000100a00 */
[----:B0-----:R-:W2:Y:S04]  /*3abc0*/  LDL.LU R9, [R1+0x2980] ;  /* 0x0029800001097983 */ /* 0x001ea80000300800 */
[----:B--2---:R-:W0:Y:S04]  /*3abd0*/  LDSM.16.MT88.4 R8, [R9+0x2080] ;  /* 0x002080000908783b */ /* 0x004e280000004200 */
[----:B0-----:R-:W-:Y:S01]  /*3abe0*/  STL.64 [R1+0x28e0], R10 ;  /* 0x0028e00a01007387 */ /* 0x001fe20000100a00 */
[----:B------:R0:W-:Y:S02]  /*3abf0*/  STL.64 [R1+0x28d8], R8 ;  /* 0x0028d80801007387 */ /* 0x0001e40000100a00 */
[----:B0-----:R-:W-:-:S02]  /*3ac00*/  IMAD.MOV.U32 R8, RZ, RZ, R2 ;  /* 0x000000ffff087224 */ /* 0x001fc400078e0002 */
[----:B------:R-:W-:-:S07]  /*3ac10*/  IMAD.MOV.U32 R9, RZ, RZ, R0 ;  /* 0x000000ffff097224 */ /* 0x000fce00078e0000 */
[C---:B------:R-:W-:Y:S01]  /*3ac20*/  HMMA.16816.F32.BF16 R8, R56.reuse, R8, R20 ;  /* 0x000000083808723c */ /* 0x040fe20000041814 */
[----:B------:R-:W2:Y:S01]  /*3ac30*/  LDL.LU.64 R22, [R1+0x2978] ;  /* 0x0029780001167983 */ /* 0x000ea20000300a00 */
[----:B------:R-:W2:Y:S11]  /*3ac40*/  LDL.LU.64 R20, [R1+0x2970] ;  /* 0x0029700001147983 */ /* 0x000eb60000300a00 */
[----:B------:R-:W-:Y:S10]  /*3ac50*/  @!UPT UIADD3 URZ, URZ, URZ, URZ ;  /* 0x0000003f3f3ff290 */ /* 0x000ff4000fffe03f */
[----:B------:R-:W-:Y:S01]  /*3ac60*/  STL.64 [R1+0x6c0], R8 ;  /* 0x0006c00801007387 */ /* 0x000fe20000100a00 */
[----:B------:R2:W-:Y:S01]  /*3ac70*/  STL.64 [R1+0x6c8], R10 ;  /* 0x0006c80a01007387 */ /* 0x0005e20000100a00 */
[C---:B------:R-:W-:Y:S08]  /*3ac80*/  HMMA.16816.F32.BF16 R4, R56.reuse, R28, R4 ;  /* 0x0000001c3804723c */ /* 0x040ff00000041804 */
        /* <DEDUP_REMOVED lines=12> */
[----:B---3--:R-:W-:Y:S02]  /*3ad50*/  STL.64 [R1+0x2910], R30 ;  /* 0x0029101e01007387 */ /* 0x008fe40000100a00 */
[----:B------:R-:W-:Y:S01]  /*3ad60*/  STL.64 [R1+0x2908], R28 ;  /* 0x0029081c01007387 */ /* 0x000fe20000100a00 */
[----:B------:R-:W-:Y:S01]  /*3ad70*/  STL.64 [R1+0x690], R4 ;  /* 0x0006900401007387 */ /* 0x000fe20000100a00 */
[----:B------:R4:W-:Y:S02]  /*3ad80*/  STL.64 [R1+0x698], R6 ;  /* 0x0006980601007387 */ /* 0x0009e40000100a00 */
[C---:B----4-:R-:W-:Y:S01]  /*3ad90*/  HMMA.16816.F32.BF16 R4, R56.reuse, R32, R12 ;  /* 0x000000203804723c */ /* 0x050fe2000004180c */
[----:B------:R-:W2:Y:S11]  /*3ada0*/  LDL.LU R12, [R1+0x1f0] ;  /* 0x0001f000010c7983 */ /* 0x000eb60000300800 */
[----:B------:R-:W-:Y:S11]  /*3adb0*/  @!UPT UIADD3 URZ, URZ, URZ, URZ ;  /* 0x0000003f3f3ff290 */ /* 0x000ff6000fffe03f */
[----:B------:R0:W-:Y:S01]  /*3adc0*/  STL.64 [R1+0x680], R4 ;  /* 0x0006800401007387 */ /* 0x0001e20000100a00 */
[----:B------:R1:W-:Y:S02]  /*3add0*/  STL.64 [R1+0x688], R6 ;  /* 0x0006880601007387 */ /* 0x0003e40000100a00 */
[----:B------:R-:W2:Y:S02]  /*3ade0*/  LDL.LU R13, [R1+0x1f4] ;  /* 0x0001f400010d7983 */ /* 0x000ea40000300800 */
[----:B------:R-:W2:Y:S01]  /*3adf0*/  LDL.LU R14, [R1+0x1f8] ;  /* 0x0001f800010e7983 */ /* 0x000ea20000300800 */
[----:B------:R-:W2:Y:S01]  /*3ae00*/  LDL.LU R15, [R1+0x1fc] ;  /* 0x0001fc00010f7983 */ /* 0x000ea20000300800 */
[----:B------:R-:W3:Y:S02]  /*3ae10*/  LDL.LU R48, [R1+0x760] ;  /* 0x0007600001307983 */ /* 0x000ee40000300800 */
[----:B------:R-:W3:Y:S02]  /*3ae20*/  LDL.LU R49, [R1+0x764] ;  /* 0x0007640001317983 */ /* 0x000ee40000300800 */
[----:B------:R-:W3:Y:S01]  /*3ae30*/  LDL.LU R50, [R1+0x768] ;  /* 0x0007680001327983 */ /* 0x000ee20000300800 */
[----:B------:R-:W3:Y:S01]  /*3ae40*/  LDL.LU R51, [R1+0x76c] ;  /* 0x00076c0001337983 */ /* 0x000ee20000300800 */
[----:B------:R-:W4:Y:S02]  /*3ae50*/  LDL.LU R28, [R1+0x750] ;  /* 0x00075000011c7983 */ /* 0x000f240000300800 */
[----:B------:R-:W4:Y:S02]  /*3ae60*/  LDL.LU R29, [R1+0x754] ;  /* 0x00075400011d7983 */ /* 0x000f240000300800 */
[----:B------:R-:W4:Y:S01]  /*3ae70*/  LDL.LU R30, [R1+0x758] ;  /* 0x00075800011e7983 */ /* 0x000f220000300800 */
[----:B------:R-:W4:Y:S01]  /*3ae80*/  LDL.LU R31, [R1+0x75c] ;  /* 0x00075c00011f7983 */ /* 0x000f220000300800 */
[----:B0-----:R-:W2:Y:S02]  /*3ae90*/  LDL.LU R4, [R1+0x730] ;  /* 0x0007300001047983 */ /* 0x001ea40000300800 */
[----:B------:R-:W2:Y:S02]  /*3aea0*/  LDL.LU R5, [R1+0x734] ;  /* 0x0007340001057983 */ /* 0x000ea40000300800 */
[----:B-1----:R-:W2:Y:S01]  /*3aeb0*/  LDL.LU R6, [R1+0x738] ;  /* 0x0007380001067983 */ /* 0x002ea20000300800 */
[----:B------:R-:W2:Y:S01]  /*3aec0*/  LDL.LU R7, [R1+0x73c] ;  /* 0x00073c0001077983 */ /* 0x000ea20000300800 */
[----:B------:R-:W2:Y:S03]  /*3aed0*/  LDL.64 R16, [R1+0x50] ;  /* 0x0000500001107983 */ /* 0x000ea60000100a00 */
[----:B--2---:R0:W-:Y:S01]  /*3aee0*/  STL.64 [R1+0x2950], R16 ;  /* 0x0029501001007387 */ /* 0x0041e20000100a00 */
[----:B------:R-:W2:Y:S02]  /*3aef0*/  LDL.LU R24, [R1+0x580] ;  /* 0x0005800001187983 */ /* 0x000ea40000300800 */
[----:B------:R-:W2:Y:S02]  /*3af00*/  LDL.LU R25, [R1+0x584] ;  /* 0x0005840001197983 */ /* 0x000ea40000300800 */
[----:B------:R-:W2:Y:S01]  /*3af10*/  LDL.LU R26, [R1+0x588] ;  /* 0x00058800011a7983 */ /* 0x000ea20000300800 */
[----:B------:R-:W2:Y:S01]  /*3af20*/  LDL.LU R27, [R1+0x58c] ;  /* 0x00058c00011b7983 */ /* 0x000ea20000300800 */
[C---:B---3--:R-:W-:Y:S01]  /*3af30*/  HMMA.16816.F32.BF16 R48, R56.reuse, R36, R48 ;  /* 0x000000243830723c */ /* 0x048fe20000041830 */
[----:B------:R-:W3:Y:S02]  /*3af40*/  LDL.LU R8, [R1+0x5a0] ;  /* 0x0005a00001087983 */ /* 0x000ee40000300800 */
[----:B------:R-:W3:Y:S01]  /*3af50*/  LDL.LU R9, [R1+0x5a4] ;  /* 0x0005a40001097983 */ /* 0x000ee20000300800 */
[----:B------:R-:W3:Y:S01]  /*3af60*/  LDL.LU R10, [R1+0x5a8] ;  /* 0x0005a800010a7983 */ /* 0x000ee20000300800 */
[----:B------:R-:W3:Y:S03]  /*3af70*/  LDL.LU R11, [R1+0x5ac] ;  /* 0x0005ac00010b7983 */ /* 0x000ee60000300800 */
[----:B0-----:R-:W3:Y:S04]  /*3af80*/  LDL.64 R16, [R1+0x60] ;  /* 0x0000600001107983 */ /* 0x001ee80000100a00 */
[----:B--2---:R-:W-:Y:S01]  /*3af90*/  STL.64 [R1+0x2948], R26 ;  /* 0x0029481a01007387 */ /* 0x004fe20000100a00 */
[----:B------:R0:W-:Y:S03]  /*3afa0*/  STL.64 [R1+0x2940], R24 ;  /* 0x0029401801007387 */ /* 0x0001e60000100a00 */
[----:B0-----:R-:W2:Y:S01]  /*3afb0*/  LDL.LU R24, [R1+0x590] ;  /* 0x0005900001187983 */ /* 0x001ea20000300800 */
[----:B------:R-:W2:Y:S02]  /*3afc0*/  LDL.LU R25, [R1+0x594] ;  /* 0x0005940001197983 */ /* 0x000ea40000300800 */
[----:B------:R-:W2:Y:S02]  /*3afd0*/  LDL.LU R26, [R1+0x598] ;  /* 0x00059800011a7983 */ /* 0x000ea40000300800 */
[----:B------:R-:W2:Y:S01]  /*3afe0*/  LDL.LU R27, [R1+0x59c] ;  /* 0x00059c00011b7983 */ /* 0x000ea20000300800 */
[----:B------:R-:W2:Y:S01]  /*3aff0*/  LDL.64 R20, [R1+0x40] ;  /* 0x0000400001147983 */ /* 0x000ea20000100a00 */
[----:B------:R-:W-:Y:S02]  /*3b000*/  STL.64 [R1+0x2900], R34 ;  /* 0x0029002201007387 */ /* 0x000fe40000100a00 */
[----:B------:R0:W-:Y:S02]  /*3b010*/  STL.64 [R1+0x28f8], R32 ;  /* 0x0028f82001007387 */ /* 0x0001e40000100a00 */
[----:B0-----:R-:W2:Y:S01]  /*3b020*/  LDL.LU R32, [R1+0x740] ;  /* 0x0007400001207983 */ /* 0x001ea20000300800 */
[----:B------:R-:W2:Y:S02]  /*3b030*/  LDL.LU R33, [R1+0x744] ;  /* 0x0007440001217983 */ /* 0x000ea40000300800 */
[----:B------:R-:W2:Y:S02]  /*3b040*/  LDL.LU R34, [R1+0x748] ;  /* 0x0007480001227983 */ /* 0x000ea40000300800 */
[----:B------:R-:W2:Y:S01]  /*3b050*/  LDL.LU R35, [R1+0x74c] ;  /* 0x00074c0001237983 */ /* 0x000ea20000300800 */
[----:B------:R0:W-:Y:S01]  /*3b060*/  STL.64 [R1+0x670], R48 ;  /* 0x0006703001007387 */ /* 0x0001e20000100a00 */
[----:B------:R-:W-:Y:S03]  /*3b070*/  STL.64 [R1+0x678], R50 ;  /* 0x0006783201007387 */ /* 0x000fe60000100a00 */
[----:B0-----:R-:W3:Y:S01]  /*3b080*/  LDL.LU.64 R48, [R1+0x2968] ;  /* 0x0029680001307983 */ /* 0x001ee20000300a00 */
[----:B------:R-:W-:Y:S02]  /*3b090*/  STL.64 [R1+0x28f0], R38 ;  /* 0x0028f02601007387 */ /* 0x000fe40000100a00 */
[----:B------:R4:W-:Y:S02]  /*3b0a0*/  STL.64 [R1+0x28e8], R36 ;  /* 0x0028e82401007387 */ /* 0x0009e40000100a00 */
[C---:B----4-:R-:W-:Y:S01]  /*3b0b0*/  HMMA.16816.F32.BF16 R36, R56.reuse, R40, R28 ;  /* 0x000000283824723c */ /* 0x050fe2000004181c */
[----:B------:R-:W4:Y:S11]  /*3b0c0*/  LDL.LU R28, [R1+0x470] ;  /* 0x00047000011c7983 */ /* 0x000f360000300800 */
[----:B------:R-:W-:Y:S11]  /*3b0d0*/  @!UPT UIADD3 URZ, URZ, URZ, URZ ;  /* 0x0000003f3f3ff290 */ /* 0x000ff6000fffe03f */
[----:B------:R0:W-:Y:S01]  /*3b0e0*/  STL.64 [R1+0x660], R36 ;  /* 0x0006602401007387 */ /* 0x0001e20000100a00 */
[----:B------:R1:W-:Y:S02]  /*3b0f0*/  STL.64 [R1+0x668], R38 ;  /* 0x0006682601007387 */ /* 0x0003e40000100a00 */
[----:B------:R-:W4:Y:S02]  /*3b100*/  LDL.LU R29, [R1+0x474] ;  /* 0x00047400011d7983 */ /* 0x000f240000300800 */
[----:B------:R-:W4:Y:S01]  /*3b110*/  LDL.LU R30, [R1+0x478] ;  /* 0x00047800011e7983 */ /* 0x000f220000300800 */
[----:B------:R-:W4:Y:S04]  /*3b120*/  LDL.LU R31, [R1+0x47c] ;  /* 0x00047c00011f7983 */ /* 0x000f280000300800 */
[----:B0-----:R-:W4:Y:S01]  /*3b130*/  LDL.LU R36, [R1+0x460] ;  /* 0x0004600001247983 */ /* 0x001f220000300800 */
[C---:B--2---:R-:W-:Y:S08]  /*3b140*/  HMMA.16816.F32.BF16 R32, R56.reuse, R44, R32 ;  /* 0x0000002c3820723c */ /* 0x044ff00000041820 */
[C---:B---3--:R-:W-:Y:S11]  /*3b150*/  HMMA.16816.F32.BF16 R4, R56.reuse, R48, R4 ;  /* 0x000000303804723c */ /* 0x048ff60000041804 */
[----:B------:R-:W-:Y:S04]  /*3b160*/  @!UPT UIADD3 URZ, URZ, URZ, URZ ;  /* 0x0000003f3f3ff290 */ /* 0x000fe8000fffe03f */
[----:B------:R0:W-:Y:S01]  /*3b170*/  STL.64 [R1+0x650], R32 ;  /* 0x0006502001007387 */ /* 0x0001e20000100a00 */
[----:B------:R-:W-:Y:S02]  /*3b180*/  STL.64 [R1+0x658], R34 ;  /* 0x0006582201007387 */ /* 0x000fe40000100a00 */
[----:B------:R-:W4:Y:S02]  /*3b190*/  LDL.LU R37, [R1+0x464] ;  /* 0x0004640001257983 */ /* 0x000f240000300800 */
[----:B-1----:R-:W4:Y:S01]  /*3b1a0*/  LDL.LU R38, [R1+0x468] ;  /* 0x0004680001267983 */ /* 0x002f220000300800 */
[----:B------:R-:W4:Y:S04]  /*3b1b0*/  LDL.LU R39, [R1+0x46c] ;  /* 0x00046c0001277983 */ /* 0x000f280000300800 */
[----:B0-----:R-:W4:Y:S01]  /*3b1c0*/  LDL.64 R32, [R1+0x20] ;  /* 0x0000200001207983 */ /* 0x001f220000100a00 */
[----:B------:R-:W-:Y:S02]  /*3b1d0*/  STL.64 [R1+0x640], R4 ;  /* 0x0006400401007387 */ /* 0x000fe40000100a00 */
[----:B------:R0:W-:Y:S02]  /*3b1e0*/  STL.64 [R1+0x648], R6 ;  /* 0x0006480601007387 */ /* 0x0001e40000100a00 */
[----:B0-----:R-:W2:Y:S01]  /*3b1f0*/  LDL.LU.64 R6, [R1+0x2960] ;  /* 0x0029600001067983 */ /* 0x001ea20000300a00 */
[----:B------:R-:W2:Y:S01]  /*3b200*/  LDL.LU.64 R4, [R1+0x2958] ;  /* 0x0029580001047983 */ /* 0x000ea20000300a00 */
[----:B------:R-:W-:Y:S01]  /*3b210*/  HMMA.16816.F32.BF16 R56, R56, R52, R12 ;  /* 0x000000343838723c */ /* 0x000fe2000004180c */
[----:B------:R-:W3:Y:S11]  /*3b220*/  LDL.LU R12, [R1+0x450] ;  /* 0x00045000010c7983 */ /* 0x000ef60000300800 */
[----:B------:R-:W-:Y:S11]  /*3b230*/  @!UPT UIADD3 URZ, URZ, URZ, URZ ;  /* 0x0000003f3f3ff290 */ /* 0x000ff6000fffe03f */
[----:B------:R0:W-:Y:S01]  /*3b240*/  STL.64 [R1+0x270], R56 ;  /* 0x0002703801007387 */ /* 0x0001e20000100a00 */
[----:B------:R-:W-:Y:S02]  /*3b250*/  STL.64 [R1+0x278], R58 ;  /* 0x0002783a01007387 */ /* 0x000fe40000100a00 */
[----:B------:R-:W3:Y:S02]  /*3b260*/  LDL.LU R13, [R1+0x454] ;  /* 0x00045400010d7983 */ /* 0x000ee40000300800 */
[----:B------:R-:W3:Y:S01]  /*3b270*/  LDL.LU R14, [R1+0x458] ;  /* 0x00045800010e7983 */ /* 0x000ee20000300800 */
[----:B------:R-:W3:Y:S04]  /*3b280*/  LDL.LU R15, [R1+0x45c] ;  /* 0x00045c00010f7983 */ /* 0x000ee80000300800 */
[----:B0-----:R-:W3:Y:S01]  /*3b290*/  LDL.64 R56, [R1+0x10] ;  /* 0x0000100001387983 */ /* 0x001ee20000100a00 */
        /* <DEDUP_REMOVED lines=16> */
[----:B------:R-:W2:Y:S01]  /*3b3a0*/  LDL.LU.64 R16, [R1+0x2938] ;  /* 0x0029380001107983 */ /* 0x000ea20000300a00 */
[----:B------:R-:W0:Y:S04]  /*3b3b0*/  S2R R3, SR_TID.X ;  /* 0x0000000000037919 */ /* 0x000e280000002100 */
[----:B------:R-:W1:Y:S01]  /*3b3c0*/  S2R R51, SR_TID.X ;  /* 0x0000000000337919 */ /* 0x000e620000002100 */
[C---:B----4-:R-:W-:Y:S08]  /*3b3d0*/  HMMA.16816.F32.BF16 R36, R4.reuse, R32, R36 ;  /* 0x000000200424723c */ /* 0x050ff00000041824 */
[----:B---3--:R-:W-:Y:S01]  /*3b3e0*/  HMMA.16816.F32.BF16 R12, R4, R56, R12 ;  /* 0x00000038040c723c */ /* 0x008fe2000004180c */
[----:B------:R-:W-:-:S02]  /*3b3f0*/  IMAD.MOV.U32 R19, RZ, RZ, R20 ;  /* 0x000000ffff137224 */ /* 0x000fc400078e0014 */
[----:B------:R-:W-:Y:S02]  /*3b400*/  IMAD.MOV.U32 R18, RZ, RZ, R21 ;  /* 0x000000ffff127224 */ /* 0x000fe400078e0015 */
[----:B------:R-:W-:Y:S02]  /*3b410*/  IMAD.MOV.U32 R2, RZ, RZ, R32 ;  /* 0x000000ffff027224 */ /* 0x000fe400078e0020 */
[----:B------:R-:W-:Y:S01]  /*3b420*/  IMAD.MOV.U32 R0, RZ, RZ, R33 ;  /* 0x000000ffff007224 */ /* 0x000fe200078e0021 */
[----:B0-----:R-:W-:Y:S01]  /*3b430*/  LOP3.LUT R3, R3, 0x7, RZ, 0xc0, !PT ;  /* 0x0000000703037812 */ /* 0x001fe200078ec0ff */
[C---:B-1----:R-:W-:Y:S02]  /*3b440*/  IMAD.SHL.U32 R50, R51.reuse, 0x80, RZ ;  /* 0x0000008033327824 */ /* 0x042fe400078e00ff */
[----:B------:R-:W-:Y:S02]  /*3b450*/  IMAD.SHL.U32 R51, R51, 0x2, RZ ;  /* 0x0000000233337824 */ /* 0x000fe400078e00ff */
[----:B------:R-:W-:-:S05]  /*3b460*/  IMAD R3, R3, 0x110, RZ ;  /* 0x0000011003037824 */ /* 0x000fca00078e02ff */
[----:B------:R-:W-:-:S04]  /*3b470*/  LOP3.LUT R3, R3, 0x10, R51, 0x78, !PT ;  /* 0x0000001003037812 */ /* 0x000fc800078e7833 */
[----:B------:R-:W-:-:S04]  /*3b480*/  LOP3.LUT R3, R3, 0x800, R50, 0xf8, !PT ;  /* 0x0000080003037812 */ /* 0x000fc800078ef832 */
[----:B------:R-:W-:Y:S01]  /*3b490*/  LOP3.LUT R3, R3, 0x40, RZ, 0x3c, !PT ;  /* 0x0000004003037812 */ /* 0x000fe200078e3cff */
[C---:B--2---:R-:W-:Y:S08]  /*3b4a0*/  HMMA.16816.F32.BF16 R24, R4.reuse, R20, R24 ;  /* 0x000000140418723c */ /* 0x044ff00000041818 */
[C---:B------:R-:W-:Y:S11]  /*3b4b0*/  HMMA.16816.F32.BF16 R28, R4.reuse, R16, R28 ;  /* 0x00000010041c723c */ /* 0x040ff6000004181c */
[----:B------:R-:W-:Y:S04]  /*3b4c0*/  @!UPT UIADD3 URZ, URZ, URZ, URZ ;  /* 0x0000003f3f3ff290 */ /* 0x000fe8000fffe03f */
[----:B------:R0:W-:Y:S01]  /*3b4d0*/  STL.64 [R1+0x490], R24 ;  /* 0x0004901801007387 */ /* 0x0001e20000100a00 */
[----:B------:R1:W-:Y:S02]  /*3b4e0*/  STL.64 [R1+0x498], R26 ;  /* 0x0004981a01007387 */ /* 0x0003e40000100a00 */
[----:B------:R-:W2:Y:S01]  /*3b4f0*/  LDL.64 R20, [R1] ;  /* 0x0000000001147983 */ /* 0x000ea20000100a00 */
[----:B0-----:R-:W3:Y:S01]  /*3b500*/  LDL.LU R24, [R1+0xa60] ;  /* 0x000a600001187983 */ /* 0x001ee20000300800 */
[----:B------:R-:W3:Y:S02]  /*3b510*/  LDL.LU R25, [R1+0xa64] ;  /* 0x000a640001197983 */ /* 0x000ee40000300800 */
[----:B-1----:R-:W3:Y:S02]  /*3b520*/  LDL.LU R26, [R1+0xa68] ;  /* 0x000a6800011a7983 */ /* 0x002ee40000300800 */
[----:B------:R-:W3:Y:S01]  /*3b530*/  LDL.LU R27, [R1+0xa6c] ;  /* 0x000a6c00011b7983 */ /* 0x000ee20000300800 */
[----:B------:R0:W-:Y:S01]  /*3b540*/  STL.64 [R1+0x480], R28 ;  /* 0x0004801c01007387 */ /* 0x0001e20000100a00 */
[----:B------:R1:W-:Y:S03]  /*3b550*/  STL.64 [R1+0x488], R30 ;  /* 0x0004881e01007387 */ /* 0x0003e60000100a00 */
[----:B0-----:R-:W4:Y:S01]  /*3b560*/  LDL.LU R28, [R1+0xa50] ;  /* 0x000a5000011c7983 */ /* 0x001f220000300800 */
[----:B------:R-:W4:Y:S02]  /*3b570*/  LDL.LU R29, [R1+0xa54] ;  /* 0x000a5400011d7983 */ /* 0x000f240000300800 */
[----:B-1----:R-:W4:Y:S02]  /*3b580*/  LDL.LU R30, [R1+0xa58] ;  /* 0x000a5800011e7983 */ /* 0x002f240000300800 */
[----:B------:R-:W4:Y:S01]  /*3b590*/  LDL.LU R31, [R1+0xa5c] ;  /* 0x000a5c00011f7983 */ /* 0x000f220000300800 */
[----:B------:R-:W-:Y:S01]  /*3b5a0*/  STL.64 [R1+0x2890], R16 ;  /* 0x0028901001007387 */ /* 0x000fe20000100a00 */
[----:B------:R0:W-:Y:S02]  /*3b5b0*/  STL.64 [R1+0x470], R36 ;  /* 0x0004702401007387 */ /* 0x0001e40000100a00 */
[----:B------:R1:W-:Y:S02]  /*3b5c0*/  STL.64 [R1+0x478], R38 ;  /* 0x0004782601007387 */ /* 0x0003e40000100a00 */
[----:B------:R-:W2:Y:S01]  /*3b5d0*/  LDL.LU R32, [R1+0xa40] ;  /* 0x000a400001207983 */ /* 0x000ea20000300800 */
[----:B------:R-:W2:Y:S01]  /*3b5e0*/  LDL.LU R33, [R1+0xa44] ;  /* 0x000a440001217983 */ /* 0x000ea20000300800 */
[----:B------:R-:W2:Y:S02]  /*3b5f0*/  LDL.LU R34, [R1+0xa48] ;  /* 0x000a480001227983 */ /* 0x000ea40000300800 */
[----:B------:R-:W2:Y:S01]  /*3b600*/  LDL.LU R35, [R1+0xa4c] ;  /* 0x000a4c0001237983 */ /* 0x000ea20000300800 */
[----:B0-----:R-:W2:Y:S01]  /*3b610*/  LDL.LU R36, [R1+0xa30] ;  /* 0x000a300001247983 */ /* 0x001ea20000300800 */
[----:B------:R-:W-:Y:S02]  /*3b620*/  STL.64 [R1+0x460], R12 ;  /* 0x0004600c01007387 */ /* 0x000fe40000100a00 */
[----:B------:R-:W-:Y:S02]  /*3b630*/  STL.64 [R1+0x468], R14 ;  /* 0x0004680e01007387 */ /* 0x000fe40000100a00 */
[----:B------:R-:W0:Y:S04]  /*3b640*/  LDSM.16.MT88.4 R12, [R3+0x2000] ;  /* 0x00200000030c783b */ /* 0x000e280000004200 */
[----:B------:R-:W2:Y:S01]  /*3b650*/  LDL.LU R37, [R1+0xa34] ;  /* 0x000a340001257983 */ /* 0x000ea20000300800 */
[----:B-1----:R-:W2:Y:S02]  /*3b660*/  LDL.LU R38, [R1+0xa38] ;  /* 0x000a380001267983 */ /* 0x002ea40000300800 */
[----:B------:R-:W2:Y:S02]  /*3b670*/  LDL.LU R39, [R1+0xa3c] ;  /* 0x000a3c0001277983 */ /* 0x000ea40000300800 */
[----:B------:R1:W-:Y:S02]  /*3b680*/  STL.64 [R1+0x2868], R56 ;  /* 0x0028683801007387 */ /* 0x0003e40000100a00 */
[----:B-1----:R-:W2:Y:S01]  /*3b690*/  LDL.LU R56, [R1+0x9f0] ;  /* 0x0009f00001387983 */ /* 0x002ea20000300800 */
[----:B------:R-:W2:Y:S02]  /*3b6a0*/  LDL.LU R57, [R1+0x9f4] ;  /* 0x0009f40001397983 */ /* 0x000ea40000300800 */
[----:B------:R-:W2:Y:S02]  /*3b6b0*/  LDL.LU R58, [R1+0x9f8] ;  /* 0x0009f800013a7983 */ /* 0x000ea40000300800 */
[----:B------:R-:W2:Y:S01]  /*3b6c0*/  LDL.LU R59, [R1+0x9fc] ;  /* 0x0009fc00013b7983 */ /* 0x000ea20000300800 */
[----:B0-----:R-:W-:Y:S01]  /*3b6d0*/  STL.64 [R1+0x2818], R14 ;  /* 0x0028180e01007387 */ /* 0x001fe20000100a00 */
[----:B------:R0:W-:Y:S03]  /*3b6e0*/  STL.64 [R1+0x2810], R12 ;  /* 0x0028100c01007387 */ /* 0x0001e60000100a00 */
[----:B0-----:R-:W2:Y:S01]  /*3b6f0*/  LDL.LU R12, [R1+0xa70] ;  /* 0x000a7000010c7983 */ /* 0x001ea20000300800 */
[----:B------:R-:W2:Y:S02]  /*3b700*/  LDL.LU R13, [R1+0xa74] ;  /* 0x000a7400010d7983 */ /* 0x000ea40000300800 */
[----:B------:R-:W2:Y:S02]  /*3b710*/  LDL.LU R14, [R1+0xa78] ;  /* 0x000a7800010e7983 */ /* 0x000ea40000300800 */
[----:B------:R-:W2:Y:S02]  /*3b720*/  LDL.LU R15, [R1+0xa7c] ;  /* 0x000a7c00010f7983 */ /* 0x000ea40000300800 */
[C---:B--2---:R-:W-:Y:S11]  /*3b730*/  HMMA.16816.F32.BF16 R12, R4.reuse, R20, R12 ;  /* 0x00000014040c723c */ /* 0x044ff6000004180c */
[----:B------:R-:W-:Y:S11]  /*3b740*/  @!UPT UIADD3 URZ, URZ, URZ, URZ ;  /* 0x0000003f3f3ff290 */ /* 0x000ff6000fffe03f */
[----:B------:R-:W-:Y:S01]  /*3b750*/  @!UPT UIADD3 URZ, URZ, URZ, URZ ;  /* 0x0000003f3f3ff290 */ /* 0x000fe2000fffe03f */
[----:B------:R0:W-:Y:S01]  /*3b760*/  STL.64 [R1+0x7d0], R12 ;  /* 0x0007d00c01007387 */ /* 0x0001e20000100a00 */
[----:B------:R-:W-:Y:S02]  /*3b770*/  STL.64 [R1+0x7d8], R14 ;  /* 0x0007d80e01007387 */ /* 0x000fe40000100a00 */
[----:B------:R-:W2:Y:S02]  /*3b780*/  LDL.LU.64 R22, [R1+0x2930] ;  /* 0x0029300001167983 */ /* 0x000ea40000300a00 */
[----:B0-----:R-:W-:Y:S02]  /*3b790*/  IMAD.MOV.U32 R13, RZ, RZ, R20 ;  /* 0x000000ffff0d7224 */ /* 0x001fe400078e0014 */
[----:B------:R-:W-:Y:S02]  /*3b7a0*/  IMAD.MOV.U32 R12, RZ, RZ, R21 ;  /* 0x000000ffff0c7224 */ /* 0x000fe400078e0015 */
        /* <DEDUP_REMOVED lines=8> */
[----:B--2---:R-:W-:Y:S02]  /*3b830*/  STL.64 [R1+0x2850], R22 ;  /* 0x0028501601007387 */ /* 0x004fe40000100a00 */
        /* <DEDUP_REMOVED lines=12> */
[----:B---3--:R-:W-:Y:S02]  /*3b900*/  STL.64 [R1+0x2840], R26 ;  /* 0x0028401a01007387 */ /* 0x008fe40000100a00 */
        /* <DEDUP_REMOVED lines=11> */
[----:B------:R-:W2:Y:S02]  /*3b9c0*/  LDL.LU.64 R32, [R1+0x28f8] ;  /* 0x0028f80001207983 */ /* 0x000ea40000300a00 */
[----:B----4-:R-:W-:Y:S02]  /*3b9d0*/  STL.64 [R1+0x2830], R30 ;  /* 0x0028301e01007387 */ /* 0x010fe40000100a00 */
[----:B------:R0:W-:Y:S02]  /*3b9e0*/  STL.64 [R1+0x2828], R28 ;  /* 0x0028281c01007387 */ /* 0x0001e40000100a00 */
[----:B0-----:R-:W4:Y:S01]  /*3b9f0*/  LDL.LU R28, [R1+0xa20] ;  /* 0x000a2000011c7983 */ /* 0x001f220000300800 */
[----:B------:R-:W4:Y:S02]  /*3ba00*/  LDL.LU R29, [R1+0xa24] ;  /* 0x000a2400011d7983 */ /* 0x000f240000300800 */
[----:B------:R-:W4:Y:S02]  /*3ba10*/  LDL.LU R30, [R1+0xa28] ;  /* 0x000a2800011e7983 */ /* 0x000f240000300800 */
[----:B------:R-:W4:Y:S01]  /*3ba20*/  LDL.LU R31, [R1+0xa2c] ;  /* 0x000a2c00011f7983 */ /* 0x000f220000300800 */
[C---:B--2---:R-:W-:Y:S11]  /*3ba30*/  HMMA.16816.F32.BF16 R36, R4.reuse, R32, R36 ;  /* 0x000000200424723c */ /* 0x044ff60000041824 */
[----:B------:R-:W-:Y:S11]  /*3ba40*/  @!UPT UIADD3 URZ, URZ, URZ, URZ ;  /* 0x0000003f3f3ff290 */ /* 0x000ff6000fffe03f */
[----:B------:R-:W-:Y:S01]  /*3ba50*/  @!UPT UIADD3 URZ, URZ, URZ, URZ ;  /* 0x0000003f3f3ff290 */ /* 0x000fe2000fffe03f */
[----:B------:R-:W-:Y:S01]  /*3ba60*/  STL.64 [R1+0x790], R36 ;  /* 0x0007902401007387 */ /* 0x000fe20000100a00 */
[----:B------:R0:W-:Y:S03]  /*3ba70*/  STL.64 [R1+0x798], R38 ;  /* 0x0007982601007387 */ /* 0x0001e60000100a00 */
[----:B0-----:R-:W2:Y:S01]  /*3ba80*/  LDL.LU.64 R38, [R1+0x28f0] ;  /* 0x0028f00001267983 */ /* 0x001ea20000300a00 */
[----:B------:R-:W4:Y:S01]  /*3ba90*/  LDL.LU.64 R36, [R1+0x28e8] ;  /* 0x0028e80001247983 */ /* 0x000f220000300a00 */
[C---:B---3--:R-:W-:Y:S08]  /*3baa0*/  HMMA.16816.F32.BF16 R24, R4.reuse, R40, R24 ;  /* 0x000000280418723c */ /* 0x048ff00000041818 */
[C---:B------:R-:W-:Y:S01]  /*3bab0*/  HMMA.16816.F32.BF16 R20, R4.reuse, R44, R20 ;  /* 0x0000002c0414723c */ /* 0x040fe20000041814 */
[----:B------:R-:W-:Y:S01]  /*3bac0*/  STL.64 [R1+0x2860], R34 ;  /* 0x0028602201007387 */ /* 0x000fe20000100a00 */
[----:B------:R-:W-:Y:S06]  /*3bad0*/  STL.64 [R1+0x2858], R32 ;  /* 0x0028582001007387 */ /* 0x000fec0000100a00 */
[C---:B----4-:R-:W-:Y:S01]  /*3bae0*/  HMMA.16816.F32.BF16 R28, R4.reuse, R36, R28 ;  /* 0x00000024041c723c */ /* 0x050fe2000004181c */
[----:B--2---:R-:W-:Y:S01]  /*3baf0*/  STL.64 [R1+0x2878], R38 ;  /* 0x0028782601007387 */ /* 0x004fe20000100a00 */
[----:B------:R-:W-:Y:S11]  /*3bb00*/  STL.64 [R1+0x2870], R36 ;  /* 0x0028702401007387 */ /* 0x000ff60000100a00 */
[----:B------:R-:W-:Y:S10]  /*3bb10*/  @!UPT UIADD3 URZ, URZ, URZ, URZ ;  /* 0x0000003f3f3ff290 */ /* 0x000ff4000fffe03f */
[----:B------:R-:W-:Y:S01]  /*3bb20*/  STL.64 [R1+0x780], R28 ;  /* 0x0007801c01007387 */ /* 0x000fe20000100a00 */
[----:B------:R-:W-:Y:S02]  /*3bb30*/  STL.64 [R1+0x788], R30 ;  /* 0x0007881e01007387 */ /* 0x000fe40000100a00 */
[----:B------:R-:W-:Y:S02]  /*3bb40*/  STL.64 [R1+0x2888], R42 ;  /* 0x0028882a01007387 */ /* 0x000fe40000100a00 */
[----:B------:R-:W-:Y:S01]  /*3bb50*/  STL.64 [R1+0x2880], R40 ;  /* 0x0028802801007387 */ /* 0x000fe20000100a00 */
[----:B------:R0:W-:Y:S01]  /*3bb60*/  STL.64 [R1+0x770], R24 ;  /* 0x0007701801007387 */ /* 0x0001e20000100a00 */
[----:B------:R-:W-:Y:S02]  /*3bb70*/  STL.64 [R1+0x778], R26 ;  /* 0x0007781a01007387 */ /* 0x000fe40000100a00 */
[----:B------:R-:W-:Y:S02]  /*3bb80*/  STL.64 [R1+0x28a0], R46 ;  /* 0x0028a02e01007387 */ /* 0x000fe40000100a00 */
[----:B------:R-:W-:Y:S01]  /*3bb90*/  STL.64 [R1+0x2898], R44 ;  /* 0x0028982c01007387 */ /* 0x000fe20000100a00 */
[----:B------:R-:W-:Y:S01]  /*3bba0*/  STL.64 [R1+0x760], R20 ;  /* 0x0007601401007387 */ /* 0x000fe20000100a00 */
[----:B------:R1:W-:Y:S03]  /*3bbb0*/  STL.64 [R1+0x768], R22 ;  /* 0x0007681601007387 */ /* 0x0003e60000100a00 */
[----:B0-----:R-:W2:Y:S01]  /*3bbc0*/  LDL.LU R24, [R1+0x700] ;  /* 0x0007000001187983 */ /* 0x001ea20000300800 */
[----:B-1----:R-:W-:Y:S11]  /*3bbd0*/  HMMA.16816.F32.BF16 R20, R4, R48, R56 ;  /* 0x000000300414723c */ /* 0x002ff60000041838 */
[----:B------:R-:W-:Y:S11]  /*3bbe0*/  @!UPT UIADD3 URZ, URZ, URZ, URZ ;  /* 0x0000003f3f3ff290 */ /* 0x000ff6000fffe03f */
[----:B------:R-:W-:Y:S01]  /*3bbf0*/  @!UPT UIADD3 URZ, URZ, URZ, URZ ;  /* 0x0000003f3f3ff290 */ /* 0x000fe2000fffe03f */
[----:B------:R0:W-:Y:S01]  /*3bc00*/  STL.64 [R1+0x750], R20 ;  /* 0x0007501401007387 */ /* 0x0001e20000100a00 */
[----:B------:R-:W-:Y:S02]  /*3bc10*/  STL.64 [R1+0x758], R22 ;  /* 0x0007581601007387 */ /* 0x000fe40000100a00 */
[----:B------:R-:W2:Y:S02]  /*3bc20*/  LDL.LU R25, [R1+0x704] ;  /* 0x0007040001197983 */ /* 0x000ea40000300800 */
[----:B------:R-:W3:Y:S01]  /*3bc30*/  LDL.LU R26, [R1+0x708] ;  /* 0x00070800011a7983 */ /* 0x000ee20000300800 */
[----:B------:R-:W3:Y:S01]  /*3bc40*/  LDL.LU R27, [R1+0x70c] ;  /* 0x00070c00011b7983 */ /* 0x000ee20000300800 */
[----:B0-----:R-:W-:Y:S02]  /*3bc50*/  IMAD.MOV.U32 R20, RZ, RZ, R13 ;  /* 0x000000ffff147224 */ /* 0x001fe400078e000d */
[----:B------:R-:W-:Y:S01]  /*3bc60*/  IMAD.MOV.U32 R21, RZ, RZ, R12 ;  /* 0x000000ffff157224 */ /* 0x000fe200078e000c */
[----:B---3--:R-:W-:Y:S01]  /*3bc70*/  STL.64 [R1+0x28b0], R26 ;  /* 0x0028b01a01007387 */ /* 0x008fe20000100a00 */
[----:B--2---:R0:W-:Y:S03]  /*3bc80*/  STL.64 [R1+0x28a8], R24 ;  /* 0x0028a81801007387 */ /* 0x0041e60000100a00 */
[----:B------:R1:W-:Y:S02]  /*3bc90*/  STL.64 [R1+0x28b8], R20 ;  /* 0x0028b81401007387 */ /* 0x0003e40000100a00 */
[----:B------:R-:W2:Y:S01]  /*3bca0*/  LDL.LU R40, [R1+0x1b0] ;  /* 0x0001b00001287983 */ /* 0x000ea20000300800 */
[----:B------:R-:W2:Y:S01]  /*3bcb0*/  LDL.LU R41, [R1+0x1b4] ;  /* 0x0001b40001297983 */ /* 0x000ea20000300800 */
[----:B------:R-:W3:Y:S02]  /*3bcc0*/  LDL.LU R42, [R1+0x1b8] ;  /* 0x0001b800012a7983 */ /* 0x000ee40000300800 */
[----:B------:R-:W3:Y:S02]  /*3bcd0*/  LDL.LU R43, [R1+0x1bc] ;  /* 0x0001bc00012b7983 */ /* 0x000ee40000300800 */
[----:B------:R-:W-:-:S02]  /*3bce0*/  IMAD.MOV.U32 R16, RZ, RZ, R19 ;  /* 0x000000ffff107224 */ /* 0x000fc400078e0013 */
[----:B------:R-:W-:Y:S02]  /*3bcf0*/  IMAD.MOV.U32 R17, RZ, RZ, R18 ;  /* 0x000000ffff117224 */ /* 0x000fe400078e0012 */
[----:B0-----:R-:W-:Y:S02]  /*3bd00*/  IMAD.MOV.U32 R25, RZ, RZ, R10 ;  /* 0x000000ffff197224 */ /* 0x001fe400078e000a */
[----:B------:R-:W-:Y:S01]  /*3bd10*/  IMAD.MOV.U32 R24, RZ, RZ, R11 ;  /* 0x000000ffff187224 */ /* 0x000fe200078e000b */
[----:B---3--:R-:W-:Y:S01]  /*3bd20*/  STL.64 [R1+0x28c8], R42 ;  /* 0x0028c82a01007387 */ /* 0x008fe20000100a00 */
[----:B--2---:R0:W-:Y:S02]  /*3bd30*/  STL.64 [R1+0x28c0], R40 ;  /* 0x0028c02801007387 */ /* 0x0041e40000100a00 */
[----:B------:R2:W-:Y:S02]  /*3bd40*/  STL.64 [R1+0x28d0], R16 ;  /* 0x0028d01001007387 */ /* 0x0005e40000100a00 */
[----:B-1----:R-:W3:Y:S01]  /*3bd50*/  LDL.LU R20, [R1+0x1d0] ;  /* 0x0001d00001147983 */ /* 0x002ee20000300800 */
[----:B------:R-:W3:Y:S01]  /*3bd60*/  LDL.LU R21, [R1+0x1d4] ;  /* 0x0001d40001157983 */ /* 0x000ee20000300800 */
[----:B------:R-:W3:Y:S02]  /*3bd70*/  LDL.LU R22, [R1+0x1d8] ;  /* 0x0001d80001167983 */ /* 0x000ee40000300800 */
[----:B------:R-:W3:Y:S02]  /*3bd80*/  LDL.LU R23, [R1+0x1dc] ;  /* 0x0001dc0001177983 */ /* 0x000ee40000300800 */
[----:B0-----:R-:W-:-:S02]  /*3bd90*/  IMAD.MOV.U32 R41, RZ, RZ, R8 ;  /* 0x000000ffff297224 */ /* 0x001fc400078e0008 */
[----:B------:R-:W-:Y:S01]  /*3bda0*/  IMAD.MOV.U32 R40, RZ, RZ, R9 ;  /* 0x000000ffff287224 */ /* 0x000fe200078e0009 */
[----:B------:R-:W4:Y:S01]  /*3bdb0*/  LDL.LU R8, [R1+0x440] ;  /* 0x0004400001087983 */ /* 0x000f220000300800 */
[----:B------:R-:W4:Y:S02]  /*3bdc0*/  LDL.LU R9, [R1+0x444] ;  /* 0x0004440001097983 */ /* 0x000f240000300800 */
[----:B------:R-:W4:Y:S02]  /*3bdd0*/  LDL.LU R10, [R1+0x448] ;  /* 0x00044800010a7983 */ /* 0x000f240000300800 */
[----:B------:R-:W4:Y:S01]  /*3bde0*/  LDL.LU R11, [R1+0x44c] ;  /* 0x00044c00010b7983 */ /* 0x000f220000300800 */
[----:B--2---:R-:W2:Y:S01]  /*3bdf0*/  LDL.LU R16, [R1+0x1e0] ;  /* 0x0001e00001107983 */ /* 0x004ea20000300800 */
        /* <DEDUP_REMOVED lines=23> */
[----:B------:R0:W-:Y:S04]  /*3bf70*/  STL.64 [R1+0x2820], R48 ;  /* 0x0028203001007387 */ /* 0x0001e80000100a00 */
[----:B0-----:R-:W2:Y:S01]  /*3bf80*/  LDL.LU R48, [R1+0x600] ;  /* 0x0006000001307983 */ /* 0x001ea20000300800 */
[----:B------:R-:W2:Y:S02]  /*3bf90*/  LDL.LU R49, [R1+0x604] ;  /* 0x0006040001317983 */ /* 0x000ea40000300800 */
[----:B------:R-:W2:Y:S02]  /*3bfa0*/  LDL.LU R50, [R1+0x608] ;  /* 0x0006080001327983 */ /* 0x000ea40000300800 */
[----:B------:R-:W2:Y:S01]  /*3bfb0*/  LDL.LU R51, [R1+0x60c] ;  /* 0x00060c0001337983 */ /* 0x000ea20000300800 */
[----:B----4-:R-:W-:Y:S01]  /*3bfc0*/  HMMA.16816.F32.BF16 R4, R4, R52, R8 ;  /* 0x000000340404723c */ /* 0x010fe20000041808 */
        /* <DEDUP_REMOVED lines=9> */
[C---:B--2---:R-:W-:Y:S01]  /*3c060*/  HMMA.16816.F32.BF16 R40, R8.reuse, R40, R16 ;  /* 0x000000280828723c */ /* 0x044fe20000041810 */
[----:B------:R-:W2:Y:S07]  /*3c070*/  LDL.LU.64 R16, [R1+0x28d0] ;  /* 0x0028d00001107983 */ /* 0x000eae0000300a00 */
[C---:B---3--:R-:W-:Y:S11]  /*3c080*/  HMMA.16816.F32.BF16 R24, R8.reuse, R24, R20 ;  /* 0x000000180818723c */ /* 0x048ff60000041814 */
[----:B------:R-:W-:Y:S04]  /*3c090*/  @!UPT UIADD3 URZ, URZ, URZ, URZ ;  /* 0x0000003f3f3ff290 */ /* 0x000fe8000fffe03f */
[----:B------:R-:W-:Y:S01]  /*3c0a0*/  STL.64 [R1+0x260], R40 ;  /* 0x0002602801007387 */ /* 0x000fe20000100a00 */
[----:B------:R0:W-:Y:S03]  /*3c0b0*/  STL.64 [R1+0x268], R42 ;  /* 0x0002682a01007387 */ /* 0x0001e60000100a00 */
[----:B0-----:R-:W3:Y:S01]  /*3c0c0*/  LDL.LU.64 R42, [R1+0x28c8] ;  /* 0x0028c800012a7983 */ /* 0x001ee20000300a00 */
[----:B------:R-:W3:Y:S02]  /*3c0d0*/  LDL.LU.64 R40, [R1+0x28c0] ;  /* 0x0028c00001287983 */ /* 0x000ee40000300a00 */
[----:B------:R-:W3:Y:S02]  /*3c0e0*/  LDL.LU.64 R20, [R1+0x28b8] ;  /* 0x0028b80001147983 */ /* 0x000ee40000300a00 */
[----:B------:R-:W-:Y:S01]  /*3c0f0*/  STL.64 [R1+0x250], R24 ;  /* 0x0002501801007387 */ /* 0x000fe20000100a00 */
[----:B------:R0:W-:Y:S04]  /*3c100*/  STL.64 [R1+0x258], R26 ;  /* 0x0002581a01007387 */ /* 0x0001e80000100a00 */
[----:B0-----:R-:W3:Y:S01]  /*3c110*/  LDL.LU.64 R26, [R1+0x28b0] ;  /* 0x0028b000011a7983 */ /* 0x001ee20000300a00 */
[----:B------:R-:W3:Y:S01]  /*3c120*/  LDL.LU.64 R24, [R1+0x28a8] ;  /* 0x0028a80001187983 */ /* 0x000ee20000300a00 */
[----:B--2---:R-:W-:Y:S02]  /*3c130*/  HMMA.16816.F32.BF16 R16, R8, R16, R44 ;  /* 0x000000100810723c */ /* 0x004fe4000004182c */
[----:B------:R-:W2:Y:S01]  /*3c140*/  LDL.LU.64 R46, [R1+0x28a0] ;  /* 0x0028a000012e7983 */ /* 0x000ea20000300a00 */
[----:B------:R-:W2:Y:S11]  /*3c150*/  LDL.LU.64 R44, [R1+0x2898] ;  /* 0x00289800012c7983 */ /* 0x000eb60000300a00 */
[----:B------:R-:W-:Y:S09]  /*3c160*/  @!UPT UIADD3 URZ, URZ, URZ, URZ ;  /* 0x0000003f3f3ff290 */ /* 0x000ff2000fffe03f */
[----:B------:R0:W-:Y:S01]  /*3c170*/  STL.64 [R1+0x240], R16 ;  /* 0x0002401001007387 */ /* 0x0001e20000100a00 */
[----:B------:R-:W-:Y:S03]  /*3c180*/  STL.64 [R1+0x248], R18 ;  /* 0x0002481201007387 */ /* 0x000fe60000100a00 */
[----:B0-----:R-:W3:Y:S01]  /*3c190*/  LDL.LU.64 R16, [R1+0x2890] ;  /* 0x0028900001107983 */ /* 0x001ee20000300a00 */
[----:B------:R-:W-:Y:S02]  /*3c1a0*/  IMAD.MOV.U32 R56, RZ, RZ, R2 ;  /* 0x000000ffff387224 */ /* 0x000fe400078e0002 */
[----:B------:R-:W-:-:S07]  /*3c1b0*/  IMAD.MOV.U32 R57, RZ, RZ, R0 ;  /* 0x000000ffff397224 */ /* 0x000fce00078e0000 */
[C---:B------:R-:W-:Y:S08]  /*3c1c0*/  HMMA.16816.F32.BF16 R56, R8.reuse, R56, R36 ;  /* 0x000000380838723c */ /* 0x040ff00000041824 */
[C---:B---3--:R-:W-:Y:S11]  /*3c1d0*/  HMMA.16816.F32.BF16 R40, R8.reuse, R16, R40 ;  /* 0x000000100828723c */ /* 0x048ff60000041828 */
[----:B------:R-:W-:Y:S11]  /*3c1e0*/  @!UPT UIADD3 URZ, URZ, URZ, URZ ;  /* 0x0000003f3f3ff290 */ /* 0x000ff6000fffe03f */
[----:B------:R-:W-:Y:S01]  /*3c1f0*/  @!UPT UIADD3 URZ, URZ, URZ, URZ ;  /* 0x0000003f3f3ff290 */ /* 0x000fe2000fffe03f */
[----:B------:R-:W-:Y:S01]  /*3c200*/  STL.64 [R1+0x230], R40 ;  /* 0x0002302801007387 */ /* 0x000fe20000100a00 */
[----:B------:R0:W-:Y:S03]  /*3c210*/  STL.64 [R1+0x238], R42 ;  /* 0x0002382a01007387 */ /* 0x0001e60000100a00 */
[----:B0-----:R-:W3:Y:S01]  /*3c220*/  LDL.LU.64 R42, [R1+0x2888] ;  /* 0x00288800012a7983 */ /* 0x001ee20000300a00 */
        /* <DEDUP_REMOVED lines=8> */
[----:B------:R0:W-:Y:S02]  /*3c2b0*/  STL.64 [R1+0x220], R56 ;  /* 0x0002203801007387 */ /* 0x0001e40000100a00 */
[----:B------:R-:W-:Y:S01]  /*3c2c0*/  STL.64 [R1+0x228], R58 ;  /* 0x0002283a01007387 */ /* 0x000fe20000100a00 */
[----:B0-----:R-:W4:Y:S01]  /*3c2d0*/  LDL.LU.64 R56, [R1+0x2868] ;  /* 0x0028680001387983 */ /* 0x001f220000300a00 */
[C---:B------:R-:W-:Y:S08]  /*3c2e0*/  HMMA.16816.F32.BF16 R20, R8.reuse, R20, R32 ;  /* 0x000000140814723c */ /* 0x040ff00000041820 */
[C---:B----4-:R-:W-:Y:S11]  /*3c2f0*/  HMMA.16816.F32.BF16 R4, R8.reuse, R56, R4 ;  /* 0x000000380804723c */ /* 0x050ff60000041804 */
[----:B------:R-:W-:Y:S11]  /*3c300*/  @!UPT UIADD3 URZ, URZ, URZ, URZ ;  /* 0x0000003f3f3ff290 */ /* 0x000ff6000fffe03f */
[----:B------:R-:W-:Y:S01]  /*3c310*/  @!UPT UIADD3 URZ, URZ, URZ, URZ ;  /* 0x0000003f3f3ff290 */ /* 0x000fe2000fffe03f */
[----:B------:R-:W-:Y:S01]  /*3c320*/  STL.64 [R1+0x210], R4 ;  /* 0x0002100401007387 */ /* 0x000fe20000100a00 */
[----:B------:R-:W-:Y:S02]  /*3c330*/  STL.64 [R1+0x218], R6 ;  /* 0x0002180601007387 */ /* 0x000fe40000100a00 */
[----:B------:R-:W0:Y:S02]  /*3c340*/  LDSM.16.MT88.4 R4, [R3+0x2080] ;  /* 0x002080000304783b */ /* 0x000e240000004200 */
[----:B0-----:R-:W-:Y:S02]  /*3c350*/  STL.64 [R1+0x2788], R6 ;  /* 0x0027880601007387 */ /* 0x001fe40000100a00 */
[----:B------:R0:W-:Y:S02]  /*3c360*/  STL.64 [R1+0x2780], R4 ;  /* 0x0027800401007387 */ /* 0x0001e40000100a00 */
[----:B0-----:R-:W4:Y:S01]  /*3c370*/  LDL.LU R4, [R1+0x6e0] ;  /* 0x0006e00001047983 */ /* 0x001f220000300800 */
[----:B------:R-:W4:Y:S02]  /*3c380*/  LDL.LU R5, [R1+0x6e4] ;  /* 0x0006e40001057983 */ /* 0x000f240000300800 */
[----:B------:R-:W4:Y:S02]  /*3c390*/  LDL.LU R6, [R1+0x6e8] ;  /* 0x0006e80001067983 */ /* 0x000f240000300800 */
[----:B------:R-:W4:Y:S01]  /*3c3a0*/  LDL.LU R7, [R1+0x6ec] ;  /* 0x0006ec0001077983 */ /* 0x000f220000300800 */
[----:B------:R-:W2:Y:S01]  /*3c3b0*/  LDL.LU.64 R34, [R1+0x2860] ;  /* 0x0028600001227983 */ /* 0x000ea20000300a00 */
[----:B------:R-:W2:Y:S02]  /*3c3c0*/  LDL.LU.64 R32, [R1+0x2858] ;  /* 0x0028580001207983 */ /* 0x000ea40000300a00 */
[----:B------:R-:W-:Y:S02]  /*3c3d0*/  STL.64 [R1+0x200], R20 ;  /* 0x0002001401007387 */ /* 0x000fe40000100a00 */
[----:B------:R0:W-:Y:S02]  /*3c3e0*/  STL.64 [R1+0x208], R22 ;  /* 0x0002081601007387 */ /* 0x0001e40000100a00 */
        /* <DEDUP_REMOVED lines=17> */
[----:B------:R-:W-:Y:S01]  /*3c500*/  STL.64 [R1+0x27f8], R24 ;  /* 0x0027f81801007387 */ /* 0x000fe20000100a00 */
[C---:B----4-:R-:W-:Y:S01]  /*3c510*/  HMMA.16816.F32.BF16 R4, R8.reuse, R28, R4 ;  /* 0x0000001c0804723c */ /* 0x050fe20000041804 */
[----:B--2---:R-:W-:Y:S01]  /*3c520*/  STL.64 [R1+0x27f0], R30 ;  /* 0x0027f01e01007387 */ /* 0x004fe20000100a00 */
        /* <DEDUP_REMOVED lines=21> */
[----:B------:R-:W4:Y:S11]  /*3c680*/  LDL.LU R12, [R1+0x5d0] ;  /* 0x0005d000010c7983 */ /* 0x000f360000300800 */
[----:B------:R-:W-:Y:S06]  /*3c690*/  @!UPT UIADD3 URZ, URZ, URZ, URZ ;  /* 0x0000003f3f3ff290 */ /* 0x000fec000fffe03f */
[----:B------:R0:W-:Y:S01]  /*3c6a0*/  STL.64 [R1+0x1a0], R4 ;  /* 0x0001a00401007387 */ /* 0x0001e20000100a00 */
[----:B------:R1:W-:Y:S02]  /*3c6b0*/  STL.64 [R1+0x1a8], R6 ;  /* 0x0001a80601007387 */ /* 0x0003e40000100a00 */
[----:B------:R-:W4:Y:S02]  /*3c6c0*/  LDL.LU R13, [R1+0x5d4] ;  /* 0x0005d400010d7983 */ /* 0x000f240000300800 */
[----:B------:R-:W4:Y:S01]  /*3c6d0*/  LDL.LU R14, [R1+0x5d8] ;  /* 0x0005d800010e7983 */ /* 0x000f220000300800 */
[----:B------:R-:W4:Y:S01]  /*3c6e0*/  LDL.LU R15, [R1+0x5dc] ;  /* 0x0005dc00010f7983 */ /* 0x000f220000300800 */
[----:B------:R-:W4:Y:S02]  /*3c6f0*/  LDL.LU R32, [R1+0x180] ;  /* 0x0001800001207983 */ /* 0x000f240000300800 */
[----:B------:R-:W4:Y:S02]  /*3c700*/  LDL.LU R33, [R1+0x184] ;  /* 0x0001840001217983 */ /* 0x000f240000300800 */
[----:B------:R-:W4:Y:S01]  /*3c710*/  LDL.LU R34, [R1+0x188] ;  /* 0x0001880001227983 */ /* 0x000f220000300800 */
[----:B------:R-:W4:Y:S04]  /*3c720*/  LDL.LU R35, [R1+0x18c] ;  /* 0x00018c0001237983 */ /* 0x000f280000300800 */
[----:B0-----:R-:W4:Y:S01]  /*3c730*/  LDL.LU R4, [R1+0x400] ;  /* 0x0004000001047983 */ /* 0x001f220000300800 */
[----:B------:R-:W4:Y:S02]  /*3c740*/  LDL.LU R5, [R1+0x404] ;  /* 0x0004040001057983 */ /* 0x000f240000300800 */
[----:B-1----:R-:W4:Y:S02]  /*3c750*/  LDL.LU R6, [R1+0x408] ;  /* 0x0004080001067983 */ /* 0x002f240000300800 */
[----:B------:R-:W4:Y:S01]  /*3c760*/  LDL.LU R7, [R1+0x40c] ;  /* 0x00040c0001077983 */ /* 0x000f220000300800 */
[----:B------:R-:W4:Y:S01]  /*3c770*/  LDL.64 R28, [R1+0x60] ;  /* 0x00006000011c7983 */ /* 0x000f220000100a00 */
        /* <DEDUP_REMOVED lines=12> */
[----:B---3--:R-:W-:Y:S02]  /*3c840*/  STL.64 [R1+0x27c0], R42 ;  /* 0x0027c02a01007387 */ /* 0x008fe40000100a00 */
[----:B------:R0:W-:Y:S02]  /*3c850*/  STL.64 [R1+0x27b8], R40 ;  /* 0x0027b82801007387 */ /* 0x0001e40000100a00 */
[----:B0-----:R-:W3:Y:S01]  /*3c860*/  LDL.64 R40, [R1+0x20] ;  /* 0x0000200001287983 */ /* 0x001ee20000100a00 */
[C---:B--2---:R-:W-:Y:S11]  /*3c870*/  HMMA.16816.F32.BF16 R48, R8.reuse, R44, R48 ;  /* 0x0000002c0830723c */ /* 0x044ff60000041830 */
[----:B------:R-:W-:Y:S11]  /*3c880*/  @!UPT UIADD3 URZ, URZ, URZ, URZ ;  /* 0x0000003f3f3ff290 */ /* 0x000ff6000fffe03f */
[----:B------:R-:W-:Y:S01]  /*3c890*/  @!UPT UIADD3 URZ, URZ, URZ, URZ ;  /* 0x0000003f3f3ff290 */ /* 0x000fe2000fffe03f */
[----:B------:R0:W-:Y:S01]  /*3c8a0*/  STL.64 [R1+0x190], R48 ;  /* 0x0001903001007387 */ /* 0x0001e20000100a00 */
[----:B------:R-:W-:Y:S03]  /*3c8b0*/  STL.64 [R1+0x198], R50 ;  /* 0x0001983201007387 */ /* 0x000fe60000100a00 */
[----:B0-----:R-:W2:Y:S01]  /*3c8c0*/  LDL.LU.64 R48, [R1+0x2820] ;  /* 0x0028200001307983 */ /* 0x001ea20000300a00 */
[C---:B----4-:R-:W-:Y:S03]  /*3c8d0*/  HMMA.16816.F32.BF16 R32, R8.reuse, R52, R32 ;  /* 0x000000340820723c */ /* 0x050fe60000041820 */
[----:B------:R-:W-:Y:S01]  /*3c8e0*/  STL.64 [R1+0x27b0], R46 ;  /* 0x0027b02e01007387 */ /* 0x000fe20000100a00 */
[----:B------:R0:W-:Y:S03]  /*3c8f0*/  STL.64 [R1+0x27a8], R44 ;  /* 0x0027a82c01007387 */ /* 0x0001e60000100a00 */
[----:B0-----:R-:W3:Y:S01]  /*3c900*/  LDL.LU R44, [R1+0x3c0] ;  /* 0x0003c000012c7983 */ /* 0x001ee20000300800 */
[----:B------:R-:W3:Y:S02]  /*3c910*/  LDL.LU R45, [R1+0x3c4] ;  /* 0x0003c400012d7983 */ /* 0x000ee40000300800 */
[----:B------:R-:W3:Y:S02]  /*3c920*/  LDL.LU R46, [R1+0x3c8] ;  /* 0x0003c800012e7983 */ /* 0x000ee40000300800 */
[----:B------:R-:W3:Y:S01]  /*3c930*/  LDL.LU R47, [R1+0x3cc] ;  /* 0x0003cc00012f7983 */ /* 0x000ee20000300800 */
[----:B--2---:R-:W-:Y:S11]  /*3c940*/  HMMA.16816.F32.BF16 R12, R8, R48, R12 ;  /* 0x00000030080c723c */ /* 0x004ff6000004180c */
[----:B------:R-:W-:Y:S11]  /*3c950*/  @!UPT UIADD3 URZ, URZ, URZ, URZ ;  /* 0x0000003f3f3ff290 */ /* 0x000ff6000fffe03f */
[----:B------:R-:W-:Y:S01]  /*3c960*/  @!UPT UIADD3 URZ, URZ, URZ, URZ ;  /* 0x0000003f3f3ff290 */ /* 0x000fe2000fffe03f */
[----:B------:R-:W-:Y:S01]  /*3c970*/  STL.64 [R1+0x630], R12 ;  /* 0x0006300c01007387 */ /* 0x000fe20000100a00 */
[----:B------:R0:W-:Y:S03]  /*3c980*/  STL.64 [R1+0x638], R14 ;  /* 0x0006380e01007387 */ /* 0x0001e60000100a00 */
[----:B0-----:R-:W2:Y:S01]  /*3c990*/  LDL.LU.64 R14, [R1+0x2818] ;  /* 0x00281800010e7983 */ /* 0x001ea20000300a00 */
[----:B------:R-:W2:Y:S02]  /*3c9a0*/  LDL.LU.64 R12, [R1+0x2810] ;  /* 0x00281000010c7983 */ /* 0x000ea40000300a00 */
[----:B------:R0:W-:Y:S02]  /*3c9b0*/  STL.64 [R1+0x27a0], R48 ;  /* 0x0027a03001007387 */ /* 0x0001e40000100a00 */
[----:B0-----:R-:W4:Y:S01]  /*3c9c0*/  LDL.LU R48, [R1+0x3d0] ;  /* 0x0003d00001307983 */ /* 0x001f220000300800 */
[----:B------:R-:W4:Y:S02]  /*3c9d0*/  LDL.LU R49, [R1+0x3d4] ;  /* 0x0003d40001317983 */ /* 0x000f240000300800 */
[----:B------:R-:W4:Y:S02]  /*3c9e0*/  LDL.LU R50, [R1+0x3d8] ;  /* 0x0003d80001327983 */ /* 0x000f240000300800 */
[----:B------:R-:W4:Y:S01]  /*3c9f0*/  LDL.LU R51, [R1+0x3dc] ;  /* 0x0003dc0001337983 */ /* 0x000f220000300800 */
[----:B------:R-:W3:Y:S01]  /*3ca00*/  LDL.64 R8, [R1+0x40] ;  /* 0x0000400001087983 */ /* 0x000ee20000100a00 */
[----:B------:R-:W-:Y:S02]  /*3ca10*/  STL.64 [R1+0x2798], R54 ;  /* 0x0027983601007387 */ /* 0x000fe40000100a00 */
[----:B------:R-:W-:Y:S02]  /*3ca20*/  STL.64 [R1+0x180], R32 ;  /* 0x0001802001007387 */ /* 0x000fe40000100a00 */
[----:B------:R-:W-:Y:S01]  /*3ca30*/  STL.64 [R1+0x188], R34 ;  /* 0x0001882201007387 */ /* 0x000fe20000100a00 */
[----:B------:R0:W-:Y:S04]  /*3ca40*/  STL.64 [R1+0x2790], R52 ;  /* 0x0027903401007387 */ /* 0x0001e80000100a00 */
[----:B0-----:R-:W3:Y:S01]  /*3ca50*/  LDL.64 R52, [R1+0x50] ;  /* 0x0000500001347983 */ /* 0x001ee20000100a00 */
[----:B--2---:R-:W-:Y:S07]  /*3ca60*/  HMMA.16816.F32.BF16 R32, R12, R28, R4 ;  /* 0x0000001c0c20723c */ /* 0x004fee0000041804 */
[----:B------:R-:W-:-:S02]  /*3ca70*/  IMAD.MOV.U32 R5, RZ, RZ, R28 ;  /* 0x000000ffff057224 */ /* 0x000fc400078e001c */
[----:B------:R-:W-:Y:S01]  /*3ca80*/  IMAD.MOV.U32 R4, RZ, RZ, R29 ;  /* 0x000000ffff047224 */ /* 0x000fe200078e001d */
[----:B---3--:R-:W-:Y:S11]  /*3ca90*/  HMMA.16816.F32.BF16 R16, R12, R52, R16 ;  /* 0x000000340c10723c */ /* 0x008ff60000041810 */
[----:B------:R-:W-:Y:S02]  /*3caa0*/  @!UPT UIADD3 URZ, URZ, URZ, URZ ;  /* 0x0000003f3f3ff290 */ /* 0x000fe4000fffe03f */
[----:B------:R0:W-:Y:S01]  /*3cab0*/  STL.64 [R1+0x440], R32 ;  /* 0x0004402001007387 */ /* 0x0001e20000100a00 */
[----:B------:R1:W-:Y:S03]  /*3cac0*/  STL.64 [R1+0x448], R34 ;  /* 0x0004482201007387 */ /* 0x0003e60000100a00 */
[----:B0-----:R-:W2:Y:S01]  /*3cad0*/  LDL.LU R32, [R1+0x9e0] ;  /* 0x0009e00001207983 */ /* 0x001ea20000300800 */
[----:B------:R-:W2:Y:S02]  /*3cae0*/  LDL.LU R33, [R1+0x9e4] ;  /* 0x0009e40001217983 */ /* 0x000ea40000300800 */
[----:B-1----:R-:W2:Y:S02]  /*3caf0*/  LDL.LU R34, [R1+0x9e8] ;  /* 0x0009e80001227983 */ /* 0x002ea40000300800 */
[----:B------:R-:W2:Y:S01]  /*3cb00*/  LDL.LU R35, [R1+0x9ec] ;  /* 0x0009ec0001237983 */ /* 0x000ea20000300800 */
[----:B------:R-:W2:Y:S04]  /*3cb10*/  LDL.64 R28, [R1] ;  /* 0x00000000011c7983 */ /* 0x000ea80000100a00 */
[----:B------:R0:W-:Y:S01]  /*3cb20*/  STL.64 [R1+0x430], R16 ;  /* 0x0004301001007387 */ /* 0x0001e20000100a00 */
[----:B------:R-:W-:Y:S03]  /*3cb30*/  STL.64 [R1+0x438], R18 ;  /* 0x0004381201007387 */ /* 0x000fe60000100a00 */
[----:B0-----:R-:W4:Y:S01]  /*3cb40*/  LDL.LU.64 R16, [R1+0x2808] ;  /* 0x0028080001107983 */ /* 0x001f220000300a00 */
[----:B------:R-:W-:-:S02]  /*3cb50*/  IMAD.MOV.U32 R7, RZ, RZ, R52 ;  /* 0x000000ffff077224 */ /* 0x000fc400078e0034 */
[----:B------:R-:W-:Y:S02]  /*3cb60*/  IMAD.MOV.U32 R6, RZ, RZ, R53 ;  /* 0x000000ffff067224 */ /* 0x000fe400078e0035 */
[C---:B------:R-:W-:Y:S07]  /*3cb70*/  HMMA.16816.F32.BF16 R52, R12.reuse, R8, R24 ;  /* 0x000000080c34723c */ /* 0x040fee0000041818 */
[----:B------:R-:W-:Y:S02]  /*3cb80*/  IMAD.MOV.U32 R25, RZ, RZ, R8 ;  /* 0x000000ffff197224 */ /* 0x000fe400078e0008 */
[----:B------:R-:W-:Y:S11]  /*3cb90*/  IMAD.MOV.U32 R24, RZ, RZ, R9 ;  /* 0x000000ffff187224 */ /* 0x000ff600078e0009 */
[----:B------:R-:W-:Y:S03]  /*3cba0*/  @!UPT UIADD3 URZ, URZ, URZ, URZ ;  /* 0x0000003f3f3ff290 */ /* 0x000fe6000fffe03f */
[----:B------:R-:W-:Y:S01]  /*3cbb0*/  STL.64 [R1+0x420], R52 ;  /* 0x0004203401007387 */ /* 0x000fe20000100a00 */
[----:B------:R-:W-:Y:S02]  /*3cbc0*/  STL.64 [R1+0x428], R54 ;  /* 0x0004283601007387 */ /* 0x000fe40000100a00 */
[----:B------:R-:W-:Y:S02]  /*3cbd0*/  IMAD.MOV.U32 R2, RZ, RZ, R56 ;  /* 0x000000ffff027224 */ /* 0x000fe400078e0038 */
[----:B------:R-:W-:Y:S01]  /*3cbe0*/  IMAD.MOV.U32 R0, RZ, RZ, R57 ;  /* 0x000000ffff007224 */ /* 0x000fe200078e0039 */
[C---:B----4-:R-:W-:Y:S01]  /*3cbf0*/  HMMA.16816.F32.BF16 R8, R12.reuse, R16, R48 ;  /* 0x000000100c08723c */ /* 0x050fe20000041830 */
[----:B------:R-:W-:Y:S11]  /*3cc00*/  STL.64 [R1+0x2738], R16 ;  /* 0x0027381001007387 */ /* 0x000ff60000100a00 */
[----:B------:R-:W-:Y:S11]  /*3cc10*/  @!UPT UIADD3 URZ, URZ, URZ, URZ ;  /* 0x0000003f3f3ff290 */ /* 0x000ff6000fffe03f */
[----:B------:R-:W-:Y:S01]  /*3cc20*/  STL.64 [R1+0x410], R8 ;  /* 0x0004100801007387 */ /* 0x000fe20000100a00 */
[----:B------:R0:W-:Y:S02]  /*3cc30*/  STL.64 [R1+0x418], R10 ;  /* 0x0004180a01007387 */ /* 0x0001e40000100a00 */
[C---:B0-----:R-:W-:Y:S11]  /*3cc40*/  HMMA.16816.F32.BF16 R8, R12.reuse, R40, R44 ;  /* 0x000000280c08723c */ /* 0x041ff6000004182c */
[----:B------:R-:W-:Y:S11]  /*3cc50*/  @!UPT UIADD3 URZ, URZ, URZ, URZ ;  /* 0x0000003f3f3ff290 */ /* 0x000ff6000fffe03f */
[----:B------:R-:W-:Y:S01]  /*3cc60*/  @!UPT UIADD3 URZ, URZ, URZ, URZ ;  /* 0x0000003f3f3ff290 */ /* 0x000fe2000fffe03f */
[----:B------:R-:W-:Y:S01]  /*3cc70*/  STL.64 [R1+0x400], R8 ;  /* 0x0004000801007387 */ /* 0x000fe20000100a00 */
[----:B------:R0:W-:Y:S02]  /*3cc80*/  STL.64 [R1+0x408], R10 ;  /* 0x0004080a01007387 */ /* 0x0001e40000100a00 */
[----:B0-----:R-:W-:Y:S11]  /*3cc90*/  HMMA.16816.F32.BF16 R8, R12, R56, R36 ;  /* 0x000000380c08723c */ /* 0x001ff60000041824 */
[----:B------:R-:W-:Y:S11]  /*3cca0*/  @!UPT UIADD3 URZ, URZ, URZ, URZ ;  /* 0x0000003f3f3ff290 */ /* 0x000ff6000fffe03f */
[----:B------:R-:W-:Y:S01]  /*3ccb0*/  @!UPT UIADD3 URZ, URZ, URZ, URZ ;  /* 0x0000003f3f3ff290 */ /* 0x000fe2000fffe03f */
[----:B------:R-:W-:Y:S01]  /*3ccc0*/  STL.64 [R1+0x3f0], R8 ;  /* 0x0003f00801007387 */ /* 0x000fe20000100a00 */
[----:B------:R-:W-:Y:S02]  /*3ccd0*/  STL.64 [R1+0x3f8], R10 ;  /* 0x0003f80a01007387 */ /* 0x000fe40000100a00 */
[----:B------:R-:W3:Y:S02]  /*3cce0*/  LDL.LU R56, [R1+0x8d0] ;  /* 0x0008d00001387983 */ /* 0x000ee40000300800 */
[----:B------:R-:W3:Y:S01]  /*3ccf0*/  LDL.LU R57, [R1+0x8d4] ;  /* 0x0008d40001397983 */ /* 0x000ee20000300800 */
[----:B------:R-:W4:Y:S01]  /*3cd00*/  LDL.LU R58, [R1+0x8d8] ;  /* 0x0008d800013a7983 */ /* 0x000f220000300800 */
[----:B------:R-:W4:Y:S03]  /*3cd10*/  LDL.LU R59, [R1+0x8dc] ;  /* 0x0008dc00013b7983 */ /* 0x000f260000300800 */
[----:B------:R-:W0:Y:S04]  /*3cd20*/  S2R R3, SR_TID.X ;  /* 0x0000000000037919 */ /* 0x000e280000002100 */
[----:B------:R-:W1:Y:S01]  /*3cd30*/  S2R R51, SR_TID.X ;  /* 0x0000000000337919 */ /* 0x000e620000002100 */
[----:B0-----:R-:W-:Y:S01]  /*3cd40*/  LOP3.LUT R3, R3, 0x7, RZ, 0xc0, !PT ;  /* 0x0000000703037812 */ /* 0x001fe200078ec0ff */
[----:B-1----:R-:W-:-:S02]  /*3cd50*/  IMAD.SHL.U32 R50, R51, 0x80, RZ ;  /* 0x0000008033327824 */ /* 0x002fc400078e00ff */
[----:B------:R-:W-:Y:S02]  /*3cd60*/  IMAD.SHL.U32 R51, R51, 0x2, RZ ;  /* 0x0000000233337824 */ /* 0x000fe400078e00ff */
[----:B------:R-:W-:-:S05]  /*3cd70*/  IMAD R3, R3, 0x110, RZ ;  /* 0x0000011003037824 */ /* 0x000fca00078e02ff */
[----:B------:R-:W-:-:S04]  /*3cd80*/  LOP3.LUT R3, R3, 0x10, R51, 0x78, !PT ;  /* 0x0000001003037812 */ /* 0x000fc800078e7833 */
[----:B------:R-:W-:-:S04]  /*3cd90*/  LOP3.LUT R3, R3, 0x800, R50, 0xf8, !PT ;  /* 0x0000080003037812 */ /* 0x000fc800078ef832 */
[----:B------:R-:W-:-:S05]  /*3cda0*/  LOP3.LUT R3, R3, 0x60, RZ, 0x3c, !PT ;  /* 0x0000006003037812 */ /* 0x000fca00078e3cff */
[----:B------:R-:W0:Y:S04]  /*3cdb0*/  LDSM.16.MT88.4 R8, [R3+0x2000] ;  /* 0x002000000308783b */ /* 0x000e280000004200 */
[----:B----4-:R-:W-:Y:S01]  /*3cdc0*/  STL.64 [R1+0x2708], R58 ;  /* 0x0027083a01007387 */ /* 0x010fe20000100a00 */
[----:B---3--:R-:W-:Y:S02]  /*3cdd0*/  STL.64 [R1+0x2700], R56 ;  /* 0x0027003801007387 */ /* 0x008fe40000100a00 */
[----:B0-----:R-:W-:Y:S02]  /*3cde0*/  STL.64 [R1+0x26e0], R10 ;  /* 0x0026e00a01007387 */ /* 0x001fe40000100a00 */
[----:B------:R0:W-:Y:S02]  /*3cdf0*/  STL.64 [R1+0x26d8], R8 ;  /* 0x0026d80801007387 */ /* 0x0001e40000100a00 */
[----:B0-----:R-:W3:Y:S01]  /*3ce00*/  LDL.LU R8, [R1+0x8e0] ;  /* 0x0008e00001087983 */ /* 0x001ee20000300800 */
[----:B------:R-:W3:Y:S02]  /*3ce10*/  LDL.LU R9, [R1+0x8e4] ;  /* 0x0008e40001097983 */ /* 0x000ee40000300800 */
[----:B------:R-:W4:Y:S02]  /*3ce20*/  LDL.LU R10, [R1+0x8e8] ;  /* 0x0008e800010a7983 */ /* 0x000f240000300800 */
[----:B------:R-:W4:Y:S02]  /*3ce30*/  LDL.LU R11, [R1+0x8ec] ;  /* 0x0008ec00010b7983 */ /* 0x000f240000300800 */
[----:B------:R-:W-:-:S02]  /*3ce40*/  IMAD.MOV.U32 R17, RZ, RZ, R40 ;  /* 0x000000ffff117224 */ /* 0x000fc400078e0028 */
[----:B------:R-:W-:Y:S01]  /*3ce50*/  IMAD.MOV.U32 R16, RZ, RZ, R41 ;  /* 0x000000ffff107224 */ /* 0x000fe200078e0029 */
[----:B----4-:R-:W-:Y:S01]  /*3ce60*/  STL.64 [R1+0x2718], R10 ;  /* 0x0027180a01007387 */ /* 0x010fe20000100a00 */
[----:B---3--:R2:W-:Y:S02]  /*3ce70*/  STL.64 [R1+0x2710], R8 ;  /* 0x0027100801007387 */ /* 0x0085e40000100a00 */
[----:B--2---:R-:W-:Y:S11]  /*3ce80*/  HMMA.16816.F32.BF16 R8, R12, R28, R32 ;  /* 0x0000001c0c08723c */ /* 0x004ff60000041820 */
[----:B------:R-:W-:Y:S11]  /*3ce90*/  @!UPT UIADD3 URZ, URZ, URZ, URZ ;  /* 0x0000003f3f3ff290 */ /* 0x000ff6000fffe03f */
[----:B------:R-:W-:Y:S01]  /*3cea0*/  @!UPT UIADD3 URZ, URZ, URZ, URZ ;  /* 0x0000003f3f3ff290 */ /* 0x000fe2000fffe03f */
[----:B------:R0:W-:Y:S01]  /*3ceb0*/  STL.64 [R1+0x3e0], R8 ;  /* 0x0003e00801007387 */ /* 0x0001e20000100a00 */
[----:B------:R-:W-:Y:S02]  /*3cec0*/  STL.64 [R1+0x3e8], R10 ;  /* 0x0003e80a01007387 */ /* 0x000fe40000100a00 */
[----:B0-----:R-:W-:Y:S02]  /*3ced0*/  IMAD.MOV.U32 R8, RZ, RZ, R17 ;  /* 0x000000ffff087224 */ /* 0x001fe400078e0011 */
[----:B------:R-:W-:-:S05]  /*3cee0*/  IMAD.MOV.U32 R9, RZ, RZ, R16 ;  /* 0x000000ffff097224 */ /* 0x000fca00078e0010 */
[----:B------:R0:W-:Y:S04]  /*3cef0*/  STL.64 [R1+0x2730], R8 ;  /* 0x0027300801007387 */ /* 0x0001e80000100a00 */
[----:B0-----:R-:W2:Y:S01]  /*3cf00*/  LDL.LU R8, [R1+0x330] ;  /* 0x0003300001087983 */ /* 0x001ea20000300800 */
[----:B------:R-:W2:Y:S02]  /*3cf10*/  LDL.LU R9, [R1+0x334] ;  /* 0x0003340001097983 */ /* 0x000ea40000300800 */
[----:B------:R-:W3:Y:S02]  /*3cf20*/  LDL.LU R10, [R1+0x338] ;  /* 0x00033800010a7983 */ /* 0x000ee40000300800 */
[----:B------:R-:W3:Y:S02]  /*3cf30*/  LDL.LU R11, [R1+0x33c] ;  /* 0x00033c00010b7983 */ /* 0x000ee40000300800 */
[----:B------:R-:W-:-:S02]  /*3cf40*/  IMAD.MOV.U32 R16, RZ, RZ, R25 ;  /* 0x000000ffff107224 */ /* 0x000fc400078e0019 */
[----:B------:R-:W-:Y:S01]  /*3cf50*/  IMAD.MOV.U32 R17, RZ, RZ, R24 ;  /* 0x000000ffff117224 */ /* 0x000fe200078e0018 */
[----:B---3--:R-:W-:Y:S01]  /*3cf60*/  STL.64 [R1+0x2748], R10 ;  /* 0x0027480a01007387 */ /* 0x008fe20000100a00 */
[----:B--2---:R0:W-:Y:S03]  /*3cf70*/  STL.64 [R1+0x2740], R8 ;  /* 0x0027400801007387 */ /* 0x0041e60000100a00 */
[----:B------:R1:W-:Y:S01]  /*3cf80*/  STL.64 [R1+0x2750], R16 ;  /* 0x0027501001007387 */ /* 0x0003e20000100a00 */
[----:B0-----:R-:W2:Y:S01]  /*3cf90*/  LDL.LU R8, [R1+0x340] ;  /* 0x0003400001087983 */ /* 0x001ea20000300800 */
[----:B------:R-:W2:Y:S02]  /*3cfa0*/  LDL.LU R9, [R1+0x344] ;  /* 0x0003440001097983 */ /* 0x000ea40000300800 */
[----:B------:R-:W3:Y:S02]  /*3cfb0*/  LDL.LU R10, [R1+0x348] ;  /* 0x00034800010a7983 */ /* 0x000ee40000300800 */
[----:B------:R-:W3:Y:S02]  /*3cfc0*/  LDL.LU R11, [R1+0x34c] ;  /* 0x00034c00010b7983 */ /* 0x000ee40000300800 */
[----:B-1----:R-:W-:-:S02]  /*3cfd0*/  IMAD.MOV.U32 R16, RZ, RZ, R7 ;  /* 0x000000ffff107224 */ /* 0x002fc400078e0007 */
        /* <DEDUP_REMOVED lines=8> */
[----:B------:R-:W-:-:S02]  /*3d060*/  IMAD.MOV.U32 R19, RZ, RZ, R28 ;  /* 0x000000ffff137224 */ /* 0x000fc400078e001c */
[----:B------:R-:W-:Y:S02]  /*3d070*/  IMAD.MOV.U32 R18, RZ, RZ, R29 ;  /* 0x000000ffff127224 */ /* 0x000fe400078e001d */
[----:B-1----:R-:W-:Y:S02]  /*3d080*/  IMAD.MOV.U32 R17, RZ, RZ, R4 ;  /* 0x000000ffff117224 */ /* 0x002fe400078e0004 */
[----:B------:R-:W-:Y:S01]  /*3d090*/  IMAD.MOV.U32 R16, RZ, RZ, R5 ;  /* 0x000000ffff107224 */ /* 0x000fe200078e0005 */
        /* <DEDUP_REMOVED lines=38> */
[----:B0-----:R-:W3:Y:S02]  /*3d300*/  LDL.LU R8, [R1+0x360] ;  /* 0x0003600001087983 */ /* 0x001ee40000300800 */
[----:B------:R-:W3:Y:S01]  /*3d310*/  LDL.LU R9, [R1+0x364] ;  /* 0x0003640001097983 */ /* 0x000ee20000300800 */
[----:B------:R-:W3:Y:S01]  /*3d320*/  LDL.LU R10, [R1+0x368] ;  /* 0x00036800010a7983 */ /* 0x000ee20000300800 */
[----:B------:R-:W3:Y:S02]  /*3d330*/  LDL.LU R11, [R1+0x36c] ;  /* 0x00036c00010b7983 */ /* 0x000ee40000300800 */
[----:B------:R-:W3:Y:S02]  /*3d340*/  LDL.LU R56, [R1+0x170] ;  /* 0x0001700001387983 */ /* 0x000ee40000300800 */
[----:B------:R-:W3:Y:S01]  /*3d350*/  LDL.LU R57, [R1+0x174] ;  /* 0x0001740001397983 */ /* 0x000ee20000300800 */
[----:B------:R-:W3:Y:S01]  /*3d360*/  LDL.LU R58, [R1+0x178] ;  /* 0x00017800013a7983 */ /* 0x000ee20000300800 */
[----:B------:R-:W3:Y:S01]  /*3d370*/  LDL.LU R59, [R1+0x17c] ;  /* 0x00017c00013b7983 */ /* 0x000ee20000300800 */
[C---:B--2---:R-:W-:Y:S02]  /*3d380*/  HMMA.16816.F32.BF16 R24, R12.reuse, R20, R24 ;  /* 0x000000140c18723c */ /* 0x044fe40000041818 */
[----:B---3--:R-:W-:Y:S01]  /*3d390*/  STL.64 [R1+0x2728], R58 ;  /* 0x0027283a01007387 */ /* 0x008fe20000100a00 */
[----:B------:R0:W-:Y:S03]  /*3d3a0*/  STL.64 [R1+0x2720], R56 ;  /* 0x0027203801007387 */ /* 0x0001e60000100a00 */
[----:B0-----:R-:W2:Y:S01]  /*3d3b0*/  LDL.LU R56, [R1+0x320] ;  /* 0x0003200001387983 */ /* 0x001ea20000300800 */
[----:B------:R-:W2:Y:S02]  /*3d3c0*/  LDL.LU R57, [R1+0x324] ;  /* 0x0003240001397983 */ /* 0x000ea40000300800 */
[----:B------:R-:W2:Y:S02]  /*3d3d0*/  LDL.LU R58, [R1+0x328] ;  /* 0x00032800013a7983 */ /* 0x000ea40000300800 */
[----:B------:R-:W2:Y:S11]  /*3d3e0*/  LDL.LU R59, [R1+0x32c] ;  /* 0x00032c00013b7983 */ /* 0x000eb60000300800 */
[----:B------:R-:W-:Y:S01]  /*3d3f0*/  @!UPT UIADD3 URZ, URZ, URZ, URZ ;  /* 0x0000003f3f3ff290 */ /* 0x000fe2000fffe03f */
[----:B------:R-:W-:Y:S01]  /*3d400*/  STL.64 [R1+0x740], R24 ;  /* 0x0007401801007387 */ /* 0x000fe20000100a00 */
[----:B------:R0:W-:Y:S03]  /*3d410*/  STL.64 [R1+0x748], R26 ;  /* 0x0007481a01007387 */ /* 0x0001e60000100a00 */
[----:B0-----:R-:W3:Y:S01]  /*3d420*/  LDL.LU.64 R26, [R1+0x2800] ;  /* 0x00280000011a7983 */ /* 0x001ee20000300a00 */
        /* <DEDUP_REMOVED lines=8> */
[C---:B----4-:R-:W-:Y:S11]  /*3d4b0*/  HMMA.16816.F32.BF16 R32, R12.reuse, R28, R32 ;  /* 0x0000001c0c20723c */ /* 0x050ff60000041820 */
[----:B------:R-:W-:Y:S11]  /*3d4c0*/  @!UPT UIADD3 URZ, URZ, URZ, URZ ;  /* 0x0000003f3f3ff290 */ /* 0x000ff6000fffe03f */
[----:B------:R-:W-:Y:S01]  /*3d4d0*/  @!UPT UIADD3 URZ, URZ, URZ, URZ ;  /* 0x0000003f3f3ff290 */ /* 0x000fe2000fffe03f */
[----:B------:R-:W-:Y:S01]  /*3d4e0*/  STL.64 [R1+0x720], R32 ;  /* 0x0007202001007387 */ /* 0x000fe20000100a00 */
[----:B------:R0:W-:Y:S03]  /*3d4f0*/  STL.64 [R1+0x728], R34 ;  /* 0x0007282201007387 */ /* 0x0001e60000100a00 */
[----:B0-----:R-:W4:Y:S01]  /*3d500*/  LDL.LU.64 R34, [R1+0x27e0] ;  /* 0x0027e00001227983 */ /* 0x001f220000300a00 */
        /* <DEDUP_REMOVED lines=39> */
[----:B0-----:R-:W2:Y:S01]  /*3d780*/  LDL.LU.64 R54, [R1+0x2798] ;  /* 0x0027980001367983 */ /* 0x001ea20000300a00 */
[----:B------:R-:W2:Y:S02]  /*3d790*/  LDL.LU.64 R52, [R1+0x2790] ;  /* 0x0027900001347983 */ /* 0x000ea40000300a00 */
[----:B------:R0:W-:Y:S01]  /*3d7a0*/  STL.64 [R1+0x26e8], R48 ;  /* 0x0026e83001007387 */ /* 0x0001e20000100a00 */
[----:B--2---:R-:W-:Y:S01]  /*3d7b0*/  HMMA.16816.F32.BF16 R12, R12, R52, R4 ;  /* 0x000000340c0c723c */ /* 0x004fe20000041804 */
[----:B------:R-:W2:Y:S01]  /*3d7c0*/  LDL.LU.64 R6, [R1+0x2788] ;  /* 0x0027880001067983 */ /* 0x000ea20000300a00 */
[----:B------:R-:W2:Y:S02]  /*3d7d0*/  LDL.LU.64 R4, [R1+0x2780] ;  /* 0x0027800001047983 */ /* 0x000ea40000300a00 */
[----:B0-----:R-:W-:-:S02]  /*3d7e0*/  IMAD.MOV.U32 R48, RZ, RZ, R19 ;  /* 0x000000ffff307224 */ /* 0x001fc400078e0013 */
[----:B------:R-:W-:Y:S11]  /*3d7f0*/  IMAD.MOV.U32 R49, RZ, RZ, R18 ;  /* 0x000000ffff317224 */ /* 0x000ff600078e0012 */
[----:B------:R-:W-:Y:S06]  /*3d800*/  @!UPT UIADD3 URZ, URZ, URZ, URZ ;  /* 0x0000003f3f3ff290 */ /* 0x000fec000fffe03f */
[----:B------:R-:W-:Y:S01]  /*3d810*/  STL.64 [R1+0x3d0], R12 ;  /* 0x0003d00c01007387 */ /* 0x000fe20000100a00 */
[----:B------:R-:W-:Y:S01]  /*3d820*/  STL.64 [R1+0x3d8], R14 ;  /* 0x0003d80e01007387 */ /* 0x000fe20000100a00 */
[C---:B--2---:R-:W-:Y:S02]  /*3d830*/  HMMA.16816.F32.BF16 R16, R4.reuse, R16, R8 ;  /* 0x000000100410723c */ /* 0x044fe40000041808 */
[----:B------:R-:W2:Y:S01]  /*3d840*/  LDL.LU.64 R10, [R1+0x2778] ;  /* 0x00277800010a7983 */ /* 0x000ea20000300a00 */
[----:B------:R-:W2:Y:S11]  /*3d850*/  LDL.LU.64 R8, [R1+0x2770] ;  /* 0x0027700001087983 */ /* 0x000eb60000300a00 */
[----:B------:R-:W-:Y:S09]  /*3d860*/  @!UPT UIADD3 URZ, URZ, URZ, URZ ;  /* 0x0000003f3f3ff290 */ /* 0x000ff2000fffe03f */
[----:B------:R0:W-:Y:S01]  /*3d870*/  STL.64 [R1+0x620], R16 ;  /* 0x0006201001007387 */ /* 0x0001e20000100a00 */
[----:B------:R2:W-:Y:S03]  /*3d880*/  STL.64 [R1+0x628], R18 ;  /* 0x0006281201007387 */ /* 0x0005e60000100a00 */
[----:B0-----:R-:W2:Y:S02]  /*3d890*/  LDL.LU.64 R16, [R1+0x2768] ;  /* 0x0027680001107983 */ /* 0x001ea40000300a00 */
        /* <DEDUP_REMOVED lines=12> */
[----:B------:R-:W-:Y:S03]  /*3d960*/  STL.64 [R1+0x608], R18 ;  /* 0x0006081201007387 */ /* 0x000fe60000100a00 */
[----:B0-----:R-:W2:Y:S02]  /*3d970*/  LDL.LU.64 R16, [R1+0x2738] ;  /* 0x0027380001107983 */ /* 0x001ea40000300a00 */
[C---:B--2---:R-:W-:Y:S11]  /*3d980*/  HMMA.16816.F32.BF16 R8, R4.reuse, R16, R8 ;  /* 0x000000100408723c */ /* 0x044ff60000041808 */
[----:B------:R-:W-:Y:S11]  /*3d990*/  @!UPT UIADD3 URZ, URZ, URZ, URZ ;  /* 0x0000003f3f3ff290 */ /* 0x000ff6000fffe03f */
[----:B------:R-:W-:Y:S01]  /*3d9a0*/  @!UPT UIADD3 URZ, URZ, URZ, URZ ;  /* 0x0000003f3f3ff290 */ /* 0x000fe2000fffe03f */
[----:B------:R0:W-:Y:S01]  /*3d9b0*/  STL.64 [R1+0x5f0], R8 ;  /* 0x0005f00801007387 */ /* 0x0001e20000100a00 */
[----:B------:R-:W-:Y:S03]  /*3d9c0*/  STL.64 [R1+0x5f8], R10 ;  /* 0x0005f80a01007387 */ /* 0x000fe60000100a00 */
[----:B0-----:R-:W2:Y:S01]  /*3d9d0*/  LDL.LU.64 R8, [R1+0x2730] ;  /* 0x0027300001087983 */ /* 0x001ea20000300a00 */
[----:B------:R0:W-:Y:S03]  /*3d9e0*/  STL.64 [R1+0x2698], R16 ;  /* 0x0026981001007387 */ /* 0x0001e60000100a00 */
[----:B0-----:R-:W3:Y:S01]  /*3d9f0*/  LDL.LU R16, [R1+0x5c0] ;  /* 0x0005c00001107983 */ /* 0x001ee20000300800 */
[----:B------:R-:W3:Y:S02]  /*3da00*/  LDL.LU R17, [R1+0x5c4] ;  /* 0x0005c40001117983 */ /* 0x000ee40000300800 */
[----:B------:R-:W3:Y:S02]  /*3da10*/  LDL.LU R18, [R1+0x5c8] ;  /* 0x0005c80001127983 */ /* 0x000ee40000300800 */
[----:B------:R-:W3:Y:S01]  /*3da20*/  LDL.LU R19, [R1+0x5cc] ;  /* 0x0005cc0001137983 */ /* 0x000ee20000300800 */
[----:B--2---:R-:W-:Y:S01]  /*3da30*/  HMMA.16816.F32.BF16 R8, R4, R8, R56 ;  /* 0x000000080408723c */ /* 0x004fe20000041838 */
[----:B------:R-:W2:Y:S01]  /*3da40*/  LDL.LU.64 R58, [R1+0x2728] ;  /* 0x00272800013a7983 */ /* 0x000ea20000300a00 */
[----:B------:R-:W2:Y:S02]  /*3da50*/  LDL.LU.64 R56, [R1+0x2720] ;  /* 0x0027200001387983 */ /* 0x000ea40000300a00 */
[----:B------:R-:W-:-:S02]  /*3da60*/  IMAD.MOV.U32 R12, RZ, RZ, R2 ;  /* 0x000000ffff0c7224 */ /* 0x000fc400078e0002 */
[----:B------:R-:W-:Y:S11]  /*3da70*/  IMAD.MOV.U32 R13, RZ, RZ, R0 ;  /* 0x000000ffff0d7224 */ /* 0x000ff600078e0000 */
[----:B------:R-:W-:Y:S06]  /*3da80*/  @!UPT UIADD3 URZ, URZ, URZ, URZ ;  /* 0x0000003f3f3ff290 */ /* 0x000fec000fffe03f */
[----:B------:R-:W-:Y:S01]  /*3da90*/  STL.64 [R1+0x5e0], R8 ;  /* 0x0005e00801007387 */ /* 0x000fe20000100a00 */
[----:B------:R0:W-:Y:S03]  /*3daa0*/  STL.64 [R1+0x5e8], R10 ;  /* 0x0005e80a01007387 */ /* 0x0001e60000100a00 */
[----:B0-----:R-:W4:Y:S01]  /*3dab0*/  LDL.LU.64 R10, [R1+0x2718] ;  /* 0x00271800010a7983 */ /* 0x001f220000300a00 */
[----:B------:R-:W4:Y:S01]  /*3dac0*/  LDL.LU.64 R8, [R1+0x2710] ;  /* 0x0027100001087983 */ /* 0x000f220000300a00 */
[C---:B--2---:R-:W-:Y:S02]  /*3dad0*/  HMMA.16816.F32.BF16 R12, R4.reuse, R12, R56 ;  /* 0x0000000c040c723c */ /* 0x044fe40000041838 */
[----:B------:R-:W2:Y:S01]  /*3dae0*/  LDL.LU.64 R58, [R1+0x2708] ;  /* 0x00270800013a7983 */ /* 0x000ea20000300a00 */
[----:B------:R-:W2:Y:S11]  /*3daf0*/  LDL.LU.64 R56, [R1+0x2700] ;  /* 0x0027000001387983 */ /* 0x000eb60000300a00 */
[----:B------:R-:W-:Y:S09]  /*3db00*/  @!UPT UIADD3 URZ, URZ, URZ, URZ ;  /* 0x0000003f3f3ff290 */ /* 0x000ff2000fffe03f */
[----:B------:R-:W-:Y:S01]  /*3db10*/  STL.64 [R1+0x5d0], R12 ;  /* 0x0005d00c01007387 */ /* 0x000fe20000100a00 */
[----:B------:R-:W-:Y:S02]  /*3db20*/  STL.64 [R1+0x5d8], R14 ;  /* 0x0005d80e01007387 */ /* 0x000fe40000100a00 */
[----:B------:R-:W0:Y:S01]  /*3db30*/  LDSM.16.MT88.4 R12, [R3+0x2080] ;  /* 0x00208000030c783b */ /* 0x000e220000004200 */
[C---:B---3--:R-:W-:Y:S08]  /*3db40*/  HMMA.16816.F32.BF16 R16, R4.reuse, R48, R16 ;  /* 0x000000300410723c */ /* 0x048ff00000041810 */
[C---:B----4-:R-:W-:Y:S01]  /*3db50*/  HMMA.16816.F32.BF16 R8, R4.reuse, R24, R8 ;  /* 0x000000180408723c */ /* 0x050fe20000041808 */
[----:B0-----:R-:W-:Y:S01]  /*3db60*/  STL.64 [R1+0x2648], R14 ;  /* 0x0026480e01007387 */ /* 0x001fe20000100a00 */
[----:B------:R0:W-:Y:S06]  /*3db70*/  STL.64 [R1+0x2640], R12 ;  /* 0x0026400c01007387 */ /* 0x0001ec0000100a00 */
[C---:B0-----:R-:W-:Y:S01]  /*3db80*/  HMMA.16816.F32.BF16 R12, R4.reuse, R20, R36 ;  /* 0x00000014040c723c */ /* 0x041fe20000041824 */
[----:B------:R-:W-:Y:S06]  /*3db90*/  STL.64 [R1+0x26a8], R22 ;  /* 0x0026a81601007387 */ /* 0x000fec0000100a00 */
[----:B------:R-:W-:Y:S02]  /*3dba0*/  STL.64 [R1+0x5c0], R16 ;  /* 0x0005c01001007387 */ /* 0x000fe40000100a00 */
[----:B------:R-:W-:Y:S02]  /*3dbb0*/  STL.64 [R1+0x5c8], R18 ;  /* 0x0005c81201007387 */ /* 0x000fe40000100a00 */
[----:B------:R0:W-:Y:S11]  /*3dbc0*/  STL.64 [R1+0x26a0], R20 ;  /* 0x0026a01401007387 */ /* 0x0001f60000100a00 */
[----:B------:R-:W-:Y:S01]  /*3dbd0*/  @!UPT UIADD3 URZ, URZ, URZ, URZ ;  /* 0x0000003f3f3ff290 */ /* 0x000fe2000fffe03f */
[----:B------:R-:W-:Y:S01]  /*3dbe0*/  STL.64 [R1+0x5b0], R12 ;  /* 0x0005b00c01007387 */ /* 0x000fe20000100a00 */
[----:B------:R-:W-:Y:S02]  /*3dbf0*/  STL.64 [R1+0x5b8], R14 ;  /* 0x0005b80e01007387 */ /* 0x000fe40000100a00 */
[----:B------:R-:W-:Y:S02]  /*3dc00*/  STL.64 [R1+0x2688], R26 ;  /* 0x0026881a01007387 */ /* 0x000fe40000100a00 */
[----:B------:R-:W-:Y:S01]  /*3dc10*/  STL.64 [R1+0x2680], R24 ;  /* 0x0026801801007387 */ /* 0x000fe20000100a00 */
[----:B------:R-:W-:Y:S01]  /*3dc20*/  STL.64 [R1+0x5a0], R8 ;  /* 0x0005a00801007387 */ /* 0x000fe20000100a00 */
[----:B------:R2:W-:Y:S02]  /*3dc30*/  STL.64 [R1+0x5a8], R10 ;  /* 0x0005a80a01007387 */ /* 0x0005e40000100a00 */
[----:B0-----:R-:W3:Y:S01]  /*3dc40*/  LDL.LU R20, [R1+0x370] ;  /* 0x0003700001147983 */ /* 0x001ee20000300800 */
[C---:B--2---:R-:W-:Y:S11]  /*3dc50*/  HMMA.16816.F32.BF16 R8, R4.reuse, R28, R56 ;  /* 0x0000001c0408723c */ /* 0x044ff60000041838 */
[----:B------:R-:W-:Y:S11]  /*3dc60*/  @!UPT UIADD3 URZ, URZ, URZ, URZ ;  /* 0x0000003f3f3ff290 */ /* 0x000ff6000fffe03f */
[----:B------:R-:W-:Y:S01]  /*3dc70*/  @!UPT UIADD3 URZ, URZ, URZ, URZ ;  /* 0x0000003f3f3ff290 */ /* 0x000fe2000fffe03f */
[----:B------:R0:W-:Y:S01]  /*3dc80*/  STL.64 [R1+0x590], R8 ;  /* 0x0005900801007387 */ /* 0x0001e20000100a00 */
[----:B------:R1:W-:Y:S02]  /*3dc90*/  STL.64 [R1+0x598], R10 ;  /* 0x0005980a01007387 */ /* 0x0003e40000100a00 */
[----:B------:R-:W3:Y:S02]  /*3dca0*/  LDL.LU R21, [R1+0x374] ;  /* 0x0003740001157983 */ /* 0x000ee40000300800 */
[----:B------:R-:W2:Y:S01]  /*3dcb0*/  LDL.LU R22, [R1+0x378] ;  /* 0x0003780001167983 */ /* 0x000ea20000300800 */
[----:B------:R-:W2:Y:S01]  /*3dcc0*/  LDL.LU R23, [R1+0x37c] ;  /* 0x00037c0001177983 */ /* 0x000ea20000300800 */
[----:B------:R-:W4:Y:S02]  /*3dcd0*/  LDL.LU R56, [R1+0x380] ;  /* 0x0003800001387983 */ /* 0x000f240000300800 */
[----:B------:R-:W4:Y:S02]  /*3dce0*/  LDL.LU R57, [R1+0x384] ;  /* 0x0003840001397983 */ /* 0x000f240000300800 */
[----:B------:R-:W2:Y:S01]  /*3dcf0*/  LDL.LU R58, [R1+0x388] ;  /* 0x00038800013a7983 */ /* 0x000ea20000300800 */
[----:B------:R-:W2:Y:S04]  /*3dd00*/  LDL.LU R59, [R1+0x38c] ;  /* 0x00038c00013b7983 */ /* 0x000ea80000300800 */
[----:B0-----:R-:W3:Y:S01]  /*3dd10*/  LDL.LU R8, [R1+0x540] ;  /* 0x0005400001087983 */ /* 0x001ee20000300800 */
[----:B------:R-:W3:Y:S02]  /*3dd20*/  LDL.LU R9, [R1+0x544] ;  /* 0x0005440001097983 */ /* 0x000ee40000300800 */
[----:B-1----:R-:W3:Y:S02]  /*3dd30*/  LDL.LU R10, [R1+0x548] ;  /* 0x00054800010a7983 */ /* 0x002ee40000300800 */
        /* <DEDUP_REMOVED lines=13> */
[----:B--2---:R-:W-:Y:S01]  /*3de10*/  STL.64 [R1+0x26c8], R58 ;  /* 0x0026c83a01007387 */ /* 0x004fe20000100a00 */
[----:B----4-:R0:W-:Y:S03]  /*3de20*/  STL.64 [R1+0x26c0], R56 ;  /* 0x0026c03801007387 */ /* 0x0101e60000100a00 */
[----:B0-----:R-:W2:Y:S01]  /*3de30*/  LDL.LU.64 R56, [R1+0x60] ;  /* 0x0000600001387983 */ /* 0x001ea20000300a00 */
[----:B------:R-:W-:Y:S02]  /*3de40*/  STL.64 [R1+0x26b8], R22 ;  /* 0x0026b81601007387 */ /* 0x000fe40000100a00 */
[----:B---3--:R0:W-:Y:S02]  /*3de50*/  STL.64 [R1+0x26b0], R20 ;  /* 0x0026b01401007387 */ /* 0x0081e40000100a00 */
[----:B0-----:R-:W3:Y:S01]  /*3de60*/  LDL.LU.64 R20, [R1+0x50] ;  /* 0x0000500001147983 */ /* 0x001ee20000300a00 */
[C---:B------:R-:W-:Y:S03]  /*3de70*/  HMMA.16816.F32.BF16 R36, R4.reuse, R32, R36 ;  /* 0x000000200424723c */ /* 0x040fe60000041824 */
[----:B---3--:R0:W-:Y:S04]  /*3de80*/  STL.64 [R1+0x26d0], R20 ;  /* 0x0026d01401007387 */ /* 0x0081e80000100a00 */
[----:B0-----:R-:W3:Y:S01]  /*3de90*/  LDL.LU R20, [R1+0x390] ;  /* 0x0003900001147983 */ /* 0x001ee20000300800 */
[----:B------:R-:W3:Y:S02]  /*3dea0*/  LDL.LU R21, [R1+0x394] ;  /* 0x0003940001157983 */ /* 0x000ee40000300800 */
[----:B------:R-:W3:Y:S02]  /*3deb0*/  LDL.LU R22, [R1+0x398] ;  /* 0x0003980001167983 */ /* 0x000ee40000300800 */
[----:B------:R-:W3:Y:S01]  /*3dec0*/  LDL.LU R23, [R1+0x39c] ;  /* 0x00039c0001177983 */ /* 0x000ee20000300800 */
[----:B------:R-:W4:Y:S01]  /*3ded0*/  LDL.LU.64 R16, [R1+0x40] ;  /* 0x0000400001107983 */ /* 0x000f220000300a00 */
[----:B------:R-:W2:Y:S02]  /*3dee0*/  LDL.LU R24, [R1+0x310] ;  /* 0x0003100001187983 */ /* 0x000ea40000300800 */
[----:B------:R-:W2:Y:S02]  /*3def0*/  LDL.LU R25, [R1+0x314] ;  /* 0x0003140001197983 */ /* 0x000ea40000300800 */
[----:B------:R-:W2:Y:S01]  /*3df00*/  LDL.LU R26, [R1+0x318] ;  /* 0x00031800011a7983 */ /* 0x000ea20000300800 */
[----:B------:R-:W2:Y:S01]  /*3df10*/  LDL.LU R27, [R1+0x31c] ;  /* 0x00031c00011b7983 */ /* 0x000ea20000300800 */
[----:B------:R-:W-:Y:S02]  /*3df20*/  STL.64 [R1+0x2678], R30 ;  /* 0x0026781e01007387 */ /* 0x000fe40000100a00 */
[----:B------:R0:W-:Y:S02]  /*3df30*/  STL.64 [R1+0x2670], R28 ;  /* 0x0026701c01007387 */ /* 0x0001e40000100a00 */
[----:B0-----:R-:W2:Y:S01]  /*3df40*/  LDL.LU R28, [R1+0x570] ;  /* 0x00057000011c7983 */ /* 0x001ea20000300800 */
[----:B------:R-:W2:Y:S02]  /*3df50*/  LDL.LU R29, [R1+0x574] ;  /* 0x00057400011d7983 */ /* 0x000ea40000300800 */
[----:B------:R-:W2:Y:S02]  /*3df60*/  LDL.LU R30, [R1+0x578] ;  /* 0x00057800011e7983 */ /* 0x000ea40000300800 */
[----:B------:R-:W2:Y:S01]  /*3df70*/  LDL.LU R31, [R1+0x57c] ;  /* 0x00057c00011f7983 */ /* 0x000ea20000300800 */
[----:B------:R-:W-:Y:S01]  /*3df80*/  STL.64 [R1+0x580], R36 ;  /* 0x0005802401007387 */ /* 0x000fe20000100a00 */
[----:B------:R0:W-:Y:S03]  /*3df90*/  STL.64 [R1+0x588], R38 ;  /* 0x0005882601007387 */ /* 0x0001e60000100a00 */
[----:B0-----:R-:W2:Y:S01]  /*3dfa0*/  LDL.LU.64 R38, [R1+0x26f8] ;  /* 0x0026f80001267983 */ /* 0x001ea20000300a00 */
[----:B------:R-:W2:Y:S02]  /*3dfb0*/  LDL.LU.64 R36, [R1+0x26f0] ;  /* 0x0026f00001247983 */ /* 0x000ea40000300a00 */
[----:B------:R-:W-:Y:S02]  /*3dfc0*/  STL.64 [R1+0x2668], R34 ;  /* 0x0026682201007387 */ /* 0x000fe40000100a00 */
[----:B------:R2:W-:Y:S01]  /*3dfd0*/  STL.64 [R1+0x2660], R32 ;  /* 0x0026602001007387 */ /* 0x0005e20000100a00 */
[C---:B------:R-:W-:Y:S08]  /*3dfe0*/  HMMA.16816.F32.BF16 R12, R4.reuse, R40, R12 ;  /* 0x00000028040c723c */ /* 0x040ff0000004180c */
[C---:B------:R-:W-:Y:S08]  /*3dff0*/  HMMA.16816.F32.BF16 R48, R4.reuse, R44, R48 ;  /* 0x0000002c0430723c */ /* 0x040ff00000041830 */
[C---:B--2---:R-:W-:Y:S01]  /*3e000*/  HMMA.16816.F32.BF16 R32, R4.reuse, R36, R28 ;  /* 0x000000240420723c */ /* 0x044fe2000004181c */
[----:B------:R-:W2:Y:S01]  /*3e010*/  LDL.LU.64 R28, [R1+0x20] ;  /* 0x00002000011c7983 */ /* 0x000ea20000300a00 */
[----:B------:R-:W-:Y:S11]  /*3e020*/  STL.64 [R1+0x2658], R38 ;  /* 0x0026582601007387 */ /* 0x000ff60000100a00 */
[----:B------:R-:W-:Y:S10]  /*3e030*/  @!UPT UIADD3 URZ, URZ, URZ, URZ ;  /* 0x0000003f3f3ff290 */ /* 0x000ff4000fffe03f */
[----:B------:R-:W-:Y:S01]  /*3e040*/  STL.64 [R1+0x570], R32 ;  /* 0x0005702001007387 */ /* 0x000fe20000100a00 */
[----:B------:R-:W-:Y:S02]  /*3e050*/  STL.64 [R1+0x578], R34 ;  /* 0x0005782201007387 */ /* 0x000fe40000100a00 */
[----:B------:R0:W-:Y:S02]  /*3e060*/  STL.64 [R1+0x2650], R36 ;  /* 0x0026502401007387 */ /* 0x0001e40000100a00 */
[----:B0-----:R-:W2:Y:S01]  /*3e070*/  LDL.LU R36, [R1+0x150] ;  /* 0x0001500001247983 */ /* 0x001ea20000300800 */
[----:B------:R-:W2:Y:S02]  /*3e080*/  LDL.LU R37, [R1+0x154] ;  /* 0x0001540001257983 */ /* 0x000ea40000300800 */
[----:B------:R-:W2:Y:S02]  /*3e090*/  LDL.LU R38, [R1+0x158] ;  /* 0x0001580001267983 */ /* 0x000ea40000300800 */
[----:B------:R-:W2:Y:S01]  /*3e0a0*/  LDL.LU R39, [R1+0x15c] ;  /* 0x00015c0001277983 */ /* 0x000ea20000300800 */
[----:B------:R-:W2:Y:S01]  /*3e0b0*/  LDL.LU R32, [R1+0x2f0] ;  /* 0x0002f00001207983 */ /* 0x000ea20000300800 */
[----:B------:R0:W-:Y:S02]  /*3e0c0*/  STL.64 [R1+0x560], R12 ;  /* 0x0005600c01007387 */ /* 0x0001e40000100a00 */
[----:B------:R-:W-:Y:S02]  /*3e0d0*/  STL.64 [R1+0x568], R14 ;  /* 0x0005680e01007387 */ /* 0x000fe40000100a00 */
[----:B------:R-:W2:Y:S01]  /*3e0e0*/  LDL.LU R33, [R1+0x2f4] ;  /* 0x0002f40001217983 */ /* 0x000ea20000300800 */
[----:B------:R-:W2:Y:S01]  /*3e0f0*/  LDL.LU R34, [R1+0x2f8] ;  /* 0x0002f80001227983 */ /* 0x000ea20000300800 */
[----:B------:R-:W2:Y:S03]  /*3e100*/  LDL.LU R35, [R1+0x2fc] ;  /* 0x0002fc0001237983 */ /* 0x000ea60000300800 */
[----:B0-----:R-:W2:Y:S01]  /*3e110*/  LDL.LU.64 R12, [R1+0x10] ;  /* 0x00001000010c7983 */ /* 0x001ea20000300a00 */
[----:B------:R0:W-:Y:S02]  /*3e120*/  STL.64 [R1+0x550], R48 ;  /* 0x0005503001007387 */ /* 0x0001e40000100a00 */
[----:B------:R-:W-:Y:S01]  /*3e130*/  STL.64 [R1+0x558], R50 ;  /* 0x0005583201007387 */ /* 0x000fe20000100a00 */
[----:B0-----:R-:W2:Y:S02]  /*3e140*/  LDL.LU.64 R48, [R1+0x26e8] ;  /* 0x0026e80001307983 */ /* 0x001ea40000300a00 */
[C---:B--2---:R-:W-:Y:S11]  /*3e150*/  HMMA.16816.F32.BF16 R8, R4.reuse, R48, R8 ;  /* 0x000000300408723c */ /* 0x044ff60000041808 */
[----:B------:R-:W-:Y:S11]  /*3e160*/  @!UPT UIADD3 URZ, URZ, URZ, URZ ;  /* 0x0000003f3f3ff290 */ /* 0x000ff6000fffe03f */
[----:B------:R-:W-:Y:S01]  /*3e170*/  @!UPT UIADD3 URZ, URZ, URZ, URZ ;  /* 0x0000003f3f3ff290 */ /* 0x000fe2000fffe03f */
[----:B------:R-:W-:Y:S01]  /*3e180*/  STL.64 [R1+0x540], R8 ;  /* 0x0005400801007387 */ /* 0x000fe20000100a00 */
[----:B------:R0:W-:Y:S03]  /*3e190*/  STL.64 [R1+0x548], R10 ;  /* 0x0005480a01007387 */ /* 0x0001e60000100a00 */
[----:B0-----:R-:W3:Y:S01]  /*3e1a0*/  LDL.LU.64 R10, [R1+0x26e0] ;  /* 0x0026e000010a7983 */ /* 0x001ee20000300a00 */
[----:B------:R-:W3:Y:S01]  /*3e1b0*/  LDL.LU.64 R8, [R1+0x26d8] ;  /* 0x0026d80001087983 */ /* 0x000ee20000300a00 */
[----:B------:R-:W-:Y:S01]  /*3e1c0*/  HMMA.16816.F32.BF16 R36, R4, R52, R36 ;  /* 0x000000340424723c */ /* 0x000fe20000041824 */
[----:B------:R-:W2:Y:S02]  /*3e1d0*/  LDL.LU R4, [R1+0x2e0] ;  /* 0x0002e00001047983 */ /* 0x000ea40000300800 */
[----:B------:R-:W-:Y:S02]  /*3e1e0*/  IMAD.MOV.U32 R50, RZ, RZ, R56 ;  /* 0x000000ffff327224 */ /* 0x000fe400078e0038 */
[----:B------:R-:W-:Y:S11]  /*3e1f0*/  IMAD.MOV.U32 R51, RZ, RZ, R57 ;  /* 0x000000ffff337224 */ /* 0x000ff600078e0039 */
[----:B------:R-:W-:Y:S07]  /*3e200*/  @!UPT UIADD3 URZ, URZ, URZ, URZ ;  /* 0x0000003f3f3ff290 */ /* 0x000fee000fffe03f */
[----:B------:R0:W-:Y:S01]  /*3e210*/  STL.64 [R1+0x170], R36 ;  /* 0x0001702401007387 */ /* 0x0001e20000100a00 */
[----:B------:R-:W-:Y:S02]  /*3e220*/  STL.64 [R1+0x178], R38 ;  /* 0x0001782601007387 */ /* 0x000fe40000100a00 */
[----:B------:R-:W2:Y:S02]  /*3e230*/  LDL.LU R5, [R1+0x2e4] ;  /* 0x0002e40001057983 */ /* 0x000ea40000300800 */
[----:B------:R-:W2:Y:S01]  /*3e240*/  LDL.LU R6, [R1+0x2e8] ;  /* 0x0002e80001067983 */ /* 0x000ea20000300800 */
[----:B------:R-:W2:Y:S04]  /*3e250*/  LDL.LU R7, [R1+0x2ec] ;  /* 0x0002ec0001077983 */ /* 0x000ea80000300800 */
[----:B0-----:R-:W2:Y:S01]  /*3e260*/  LDL.LU.64 R36, [R1] ;  /* 0x0000000001247983 */ /* 0x001ea20000300a00 */
[C---:B---3--:R-:W-:Y:S11]  /*3e270*/  HMMA.16816.F32.BF16 R20, R8.reuse, R56, R20 ;  /* 0x000000380814723c */ /* 0x048ff60000041814 */
[----:B------:R-:W-:Y:S11]  /*3e280*/  @!UPT UIADD3 URZ, URZ, URZ, URZ ;  /* 0x0000003f3f3ff290 */ /* 0x000ff6000fffe03f */
[----:B------:R-:W-:Y:S01]  /*3e290*/  @!UPT UIADD3 URZ, URZ, URZ, URZ ;  /* 0x0000003f3f3ff290 */ /* 0x000fe2000fffe03f */
[----:B------:R0:W-:Y:S01]  /*3e2a0*/  STL.64 [R1+0x3c0], R20 ;  /* 0x0003c01401007387 */ /* 0x0001e20000100a00 */
[----:B------:R1:W-:Y:S03]  /*3e2b0*/  STL.64 [R1+0x3c8], R22 ;  /* 0x0003c81601007387 */ /* 0x0003e60000100a00 */
[----:B0-----:R-:W3:Y:S01]  /*3e2c0*/  LDL.LU.64 R20, [R1+0x26d0] ;  /* 0x0026d00001147983 */ /* 0x001ee20000300a00 */
[----:B------:R-:W3:Y:S02]  /*3e2d0*/  LDL.LU.64 R58, [R1+0x26c8] ;  /* 0x0026c800013a7983 */ /* 0x000ee40000300a00 */
[----:B------:R-:W3:Y:S02]  /*3e2e0*/  LDL.LU.64 R56, [R1+0x26c0] ;  /* 0x0026c00001387983 */ /* 0x000ee40000300a00 */
[----:B---3--:R-:W-:Y:S11]  /*3e2f0*/  HMMA.16816.F32.BF16 R56, R8, R20, R56 ;  /* 0x000000140838723c */ /* 0x008ff60000041838 */
[----:B------:R-:W-:Y:S11]  /*3e300*/  @!UPT UIADD3 URZ, URZ, URZ, URZ ;  /* 0x0000003f3f3ff290 */ /* 0x000ff6000fffe03f */
[----:B------:R-:W-:Y:S01]  /*3e310*/  @!UPT UIADD3 URZ, URZ, URZ, URZ ;  /* 0x0000003f3f3ff290 */ /* 0x000fe2000fffe03f */
[----:B------:R-:W-:Y:S01]  /*3e320*/  STL.64 [R1+0x3b0], R56 ;  /* 0x0003b03801007387 */ /* 0x000fe20000100a00 */
[----:B------:R0:W-:Y:S02]  /*3e330*/  STL.64 [R1+0x3b8], R58 ;  /* 0x0003b83a01007387 */ /* 0x0001e40000100a00 */
[----:B-1----:R-:W3:Y:S02]  /*3e340*/  LDL.LU.64 R22, [R1+0x26b8] ;  /* 0x0026b80001167983 */ /* 0x002ee40000300a00 */
[----:B0-----:R-:W-:Y:S02]  /*3e350*/  IMAD.MOV.U32 R59, RZ, RZ, R20 ;  /* 0x000000ffff3b7224 */ /* 0x001fe400078e0014 */
[----:B------:R-:W-:Y:S02]  /*3e360*/  IMAD.MOV.U32 R58, RZ, RZ, R21 ;  /* 0x000000ffff3a7224 */ /* 0x000fe400078e0015 */
[----:B------:R-:W3:Y:S01]  /*3e370*/  LDL.LU.64 R20, [R1+0x26b0] ;  /* 0x0026b00001147983 */ /* 0x000ee20000300a00 */
[----:B----4-:R-:W-:-:S02]  /*3e380*/  IMAD.MOV.U32 R61, RZ, RZ, R16 ;  /* 0x000000ffff3d7224 */ /* 0x010fc400078e0010 */
[----:B------:R-:W-:Y:S01]  /*3e390*/  IMAD.MOV.U32 R0, RZ, RZ, R17 ;  /* 0x000000ffff007224 */ /* 0x000fe200078e0011 */
[C---:B---3--:R-:W-:Y:S11]  /*3e3a0*/  HMMA.16816.F32.BF16 R20, R8.reuse, R16, R20 ;  /* 0x000000100814723c */ /* 0x048ff60000041814 */
[----:B------:R-:W-:Y:S11]  /*3e3b0*/  @!UPT UIADD3 URZ, URZ, URZ, URZ ;  /* 0x0000003f3f3ff290 */ /* 0x000ff6000fffe03f */
[----:B------:R-:W-:Y:S01]  /*3e3c0*/  @!UPT UIADD3 URZ, URZ, URZ, URZ ;  /* 0x0000003f3f3ff290 */ /* 0x000fe2000fffe03f */
[----:B------:R-:W-:Y:S01]  /*3e3d0*/  STL.64 [R1+0x3a0], R20 ;  /* 0x0003a01401007387 */ /* 0x000fe20000100a00 */
[----:B------:R0:W-:Y:S03]  /*3e3e0*/  STL.64 [R1+0x3a8], R22 ;  /* 0x0003a81601007387 */ /* 0x0001e60000100a00 */
[----:B0-----:R-:W3:Y:S01]  /*3e3f0*/  LDL.LU.64 R22, [R1+0x26a8] ;  /* 0x0026a80001167983 */ /* 0x001ee20000300a00 */
[----:B------:R-:W4:Y:S02]  /*3e400*/  LDL.LU.64 R20, [R1+0x26a0] ;  /* 0x0026a00001147983 */ /* 0x000f240000300a00 */
[----:B------:R-:W2:Y:S02]  /*3e410*/  LDL.LU.64 R16, [R1+0x2698] ;  /* 0x0026980001107983 */ /* 0x000ea40000300a00 */
[C---:B--2---:R-:W-:Y:S11]  /*3e420*/  HMMA.16816.F32.BF16 R24, R8.reuse, R16, R24 ;  /* 0x000000100818723c */ /* 0x044ff60000041818 */
        /* <DEDUP_REMOVED lines=8> */
[----:B------:R0:W-:Y:S04]  /*3e4b0*/  STL.64 [R1+0x2618], R16 ;  /* 0x0026181001007387 */ /* 0x0001e80000100a00 */
[----:B0-----:R-:W2:Y:S01]  /*3e4c0*/  LDL.LU R16, [R1+0x300] ;  /* 0x0003000001107983 */ /* 0x001ea20000300800 */
[----:B------:R-:W2:Y:S02]  /*3e4d0*/  LDL.LU R17, [R1+0x304] ;  /* 0x0003040001117983 */ /* 0x000ea40000300800 */
[----:B------:R-:W2:Y:S02]  /*3e4e0*/  LDL.LU R18, [R1+0x308] ;  /* 0x0003080001127983 */ /* 0x000ea40000300800 */
[----:B------:R-:W2:Y:S01]  /*3e4f0*/  LDL.LU R19, [R1+0x30c] ;  /* 0x00030c0001137983 */ /* 0x000ea20000300800 */
[----:B------:R-:W0:Y:S04]  /*3e500*/  S2R R56, SR_TID.X ;  /* 0x0000000000387919 */ /* 0x000e280000002100 */
[----:B------:R-:W1:Y:S01]  /*3e510*/  S2R R57, SR_TID.X ;  /* 0x0000000000397919 */ /* 0x000e620000002100 */
[C---:B------:R-:W-:Y:S08]  /*3e520*/  HMMA.16816.F32.BF16 R32, R8.reuse, R12, R32 ;  /* 0x0000000c0820723c */ /* 0x040ff00000041820 */
[----:B------:R-:W-:Y:S01]  /*3e530*/  HMMA.16816.F32.BF16 R4, R8, R36, R4 ;  /* 0x000000240804723c */ /* 0x000fe20000041804 */
[----:B------:R-:W-:Y:S01]  /*3e540*/  IMAD.MOV.U32 R3, RZ, RZ, R13 ;  /* 0x000000ffff037224 */ /* 0x000fe200078e000d */
[----:B0-----:R-:W-:Y:S01]  /*3e550*/  LOP3.LUT R56, R56, 0x7, RZ, 0xc0, !PT ;  /* 0x0000000738387812 */ /* 0x001fe200078ec0ff */
[----:B-1----:R-:W-:-:S04]  /*3e560*/  IMAD.SHL.U32 R13, R57, 0x2, RZ ;  /* 0x00000002390d7824 */ /* 0x002fc800078e00ff */
[----:B------:R-:W-:Y:S02]  /*3e570*/  IMAD R15, R56, 0x110, RZ ;  /* 0x00000110380f7824 */ /* 0x000fe400078e02ff */
[----:B------:R-:W-:-:S03]  /*3e580*/  IMAD.SHL.U32 R14, R57, 0x80, RZ ;  /* 0x00000080390e7824 */ /* 0x000fc600078e00ff */
[----:B------:R-:W-:-:S04]  /*3e590*/  LOP3.LUT R15, R15, 0x10, R13, 0x78, !PT ;  /* 0x000000100f0f7812 */ /* 0x000fc800078e780d */
[----:B------:R-:W-:Y:S01]  /*3e5a0*/  LOP3.LUT R15, R15, 0x800, R14, 0xf8, !PT ;  /* 0x000008000f0f7812 */ /* 0x000fe200078ef80e */
[----:B------:R-:W-:Y:S02]  /*3e5b0*/  IMAD.MOV.U32 R57, RZ, RZ, R36 ;  /* 0x000000ffff397224 */ /* 0x000fe400078e0024 */
[----:B------:R-:W-:Y:S02]  /*3e5c0*/  IMAD.MOV.U32 R56, RZ, RZ, R37 ;  /* 0x000000ffff387224 */ /* 0x000fe400078e0025 */
[----:B------:R-:W-:Y:S01]  /*3e5d0*/  IMAD.MOV.U32 R2, RZ, RZ, R12 ;  /* 0x000000ffff027224 */ /* 0x000fe200078e000c */
[C---:B--2---:R-:W-:Y:S11]  /*3e5e0*/  HMMA.16816.F32.BF16 R16, R8.reuse, R28, R16 ;  /* 0x0000001c0810723c */ /* 0x044ff60000041810 */
[----:B------:R-:W-:Y:S11]  /*3e5f0*/  @!UPT UIADD3 URZ, URZ, URZ, URZ ;  /* 0x0000003f3f3ff290 */ /* 0x000ff6000fffe03f */
[----:B------:R-:W-:Y:S01]  /*3e600*/  @!UPT UIADD3 URZ, URZ, URZ, URZ ;  /* 0x0000003f3f3ff290 */ /* 0x000fe2000fffe03f */
[----:B------:R-:W-:Y:S01]  /*3e610*/  STL.64 [R1+0x380], R16 ;  /* 0x0003801001007387 */ /* 0x000fe20000100a00 */
[----:B------:R0:W-:Y:S02]  /*3e620*/  STL.64 [R1+0x388], R18 ;  /* 0x0003881201007387 */ /* 0x0001e40000100a00 */
[----:B0-----:R-:W-:Y:S02]  /*3e630*/  IMAD.MOV.U32 R19, RZ, RZ, R28 ;  /* 0x000000ffff137224 */ /* 0x001fe400078e001c */
[----:B------:R-:W-:Y:S01]  /*3e640*/  IMAD.MOV.U32 R18, RZ, RZ, R29 ;  /* 0x000000ffff127224 */ /* 0x000fe200078e001d */
[----:B------:R-:W2:Y:S01]  /*3e650*/  LDL.LU R28, [R1+0x960] ;  /* 0x00096000011c7983 */ /* 0x000ea20000300800 */
[----:B------:R-:W2:Y:S02]  /*3e660*/  LDL.LU R29, [R1+0x964] ;  /* 0x00096400011d7983 */ /* 0x000ea40000300800 */
[----:B------:R-:W2:Y:S02]  /*3e670*/  LDL.LU R30, [R1+0x968] ;  /* 0x00096800011e7983 */ /* 0x000ea40000300800 */
[----:B------:R-:W2:Y:S01]  /*3e680*/  LDL.LU R31, [R1+0x96c] ;  /* 0x00096c00011f7983 */ /* 0x000ea20000300800 */
[----:B------:R0:W-:Y:S01]  /*3e690*/  STL.64 [R1+0x370], R32 ;  /* 0x0003702001007387 */ /* 0x0001e20000100a00 */
[----:B------:R1:W-:Y:S03]  /*3e6a0*/  STL.64 [R1+0x378], R34 ;  /* 0x0003782201007387 */ /* 0x0003e60000100a00 */
[----:B0-----:R-:W2:Y:S01]  /*3e6b0*/  LDL.LU R32, [R1+0x950] ;  /* 0x0009500001207983 */ /* 0x001ea20000300800 */
[----:B------:R-:W2:Y:S02]  /*3e6c0*/  LDL.LU R33, [R1+0x954] ;  /* 0x0009540001217983 */ /* 0x000ea40000300800 */
[----:B-1----:R-:W2:Y:S02]  /*3e6d0*/  LDL.LU R34, [R1+0x958] ;  /* 0x0009580001227983 */ /* 0x002ea40000300800 */
[----:B------:R-:W2:Y:S01]  /*3e6e0*/  LDL.LU R35, [R1+0x95c] ;  /* 0x00095c0001237983 */ /* 0x000ea20000300800 */
[----:B------:R-:W-:Y:S01]  /*3e6f0*/  STL.64 [R1+0x360], R4 ;  /* 0x0003600401007387 */ /* 0x000fe20000100a00 */
[----:B------:R-:W-:Y:S02]  /*3e700*/  STL.64 [R1+0x368], R6 ;  /* 0x0003680601007387 */ /* 0x000fe40000100a00 */
[----:B------:R0:W1:Y:S01]  /*3e710*/  LDSM.16.MT88.4 R4, [R15+0x3000] ;  /* 0x003000000f04783b */ /* 0x0000620000004200 */
[----:B----4-:R-:W-:Y:S01]  /*3e720*/  HMMA.16816.F32.BF16 R24, R8, R20, R24 ;  /* 0x000000140818723c */ /* 0x010fe20000041818 */
[----:B------:R-:W4:Y:S02]  /*3e730*/  LDL.LU R36, [R1+0x940] ;  /* 0x0009400001247983 */ /* 0x000f240000300800 */
[----:B------:R-:W4:Y:S02]  /*3e740*/  LDL.LU R37, [R1+0x944] ;  /* 0x0009440001257983 */ /* 0x000f240000300800 */
[----:B------:R-:W4:Y:S02]  /*3e750*/  LDL.LU R38, [R1+0x948] ;  /* 0x0009480001267983 */ /* 0x000f240000300800 */
[----:B------:R-:W4:Y:S01]  /*3e760*/  LDL.LU R39, [R1+0x94c] ;  /* 0x00094c0001277983 */ /* 0x000f220000300800 */
[----:B------:R-:W2:Y:S01]  /*3e770*/  LDL.LU R12, [R1+0x930] ;  /* 0x00093000010c7983 */ /* 0x000ea20000300800 */
[----:B------:R-:W2:Y:S02]  /*3e780*/  LDL.LU R13, [R1+0x934] ;  /* 0x00093400010d7983 */ /* 0x000ea40000300800 */
[----:B------:R-:W2:Y:S02]  /*3e790*/  LDL.LU R14, [R1+0x938] ;  /* 0x00093800010e7983 */ /* 0x000ea40000300800 */
[----:B0-----:R-:W2:Y:S01]  /*3e7a0*/  LDL.LU R15, [R1+0x93c] ;  /* 0x00093c00010f7983 */ /* 0x001ea20000300800 */
[----:B-1----:R-:W-:Y:S01]  /*3e7b0*/  STL.64 [R1+0x2558], R6 ;  /* 0x0025580601007387 */ /* 0x002fe20000100a00 */
[----:B------:R0:W-:Y:S02]  /*3e7c0*/  STL.64 [R1+0x2550], R4 ;  /* 0x0025500401007387 */ /* 0x0001e40000100a00 */
[----:B0-----:R-:W-:-:S02]  /*3e7d0*/  IMAD.MOV.U32 R4, RZ, RZ, R50 ;  /* 0x000000ffff047224 */ /* 0x001fc400078e0032 */
[----:B------:R-:W-:Y:S01]  /*3e7e0*/  IMAD.MOV.U32 R5, RZ, RZ, R51 ;  /* 0x000000ffff057224 */ /* 0x000fe200078e0033 */
[----:B------:R-:W2:Y:S01]  /*3e7f0*/  LDL.LU R50, [R1+0x2694] ;  /* 0x0026940001327983 */ /* 0x000ea20000300800 */
[----:B------:R-:W2:Y:S02]  /*3e800*/  LDL.LU R51, [R1+0x2690] ;  /* 0x0026900001337983 */ /* 0x000ea40000300800 */
[----:B------:R-:W-:Y:S02]  /*3e810*/  STL.64 [R1+0x350], R24 ;  /* 0x0003501801007387 */ /* 0x000fe40000100a00 */
[----:B------:R0:W-:Y:S02]  /*3e820*/  STL.64 [R1+0x358], R26 ;  /* 0x0003581a01007387 */ /* 0x0001e40000100a00 */
[----:B0-----:R-:W2:Y:S01]  /*3e830*/  LDL.LU.64 R26, [R1+0x2688] ;  /* 0x00268800011a7983 */ /* 0x001ea20000300a00 */
        /* <DEDUP_REMOVED lines=40> */
[----:B--2---:R-:W-:Y:S02]  /*3eac0*/  STL.64 [R1+0x2570], R34 ;  /* 0x0025702201007387 */ /* 0x004fe40000100a00 */
[----:B------:R0:W-:Y:S02]  /*3ead0*/  STL.64 [R1+0x2568], R32 ;  /* 0x0025682001007387 */ /* 0x0001e40000100a00 */
[----:B0-----:R-:W2:Y:S01]  /*3eae0*/  LDL.LU R32, [R1+0x910] ;  /* 0x0009100001207983 */ /* 0x001ea20000300800 */
[----:B------:R-:W2:Y:S02]  /*3eaf0*/  LDL.LU R33, [R1+0x914] ;  /* 0x0009140001217983 */ /* 0x000ea40000300800 */
[----:B------:R-:W2:Y:S02]  /*3eb00*/  LDL.LU R34, [R1+0x918] ;  /* 0x0009180001227983 */ /* 0x000ea40000300800 */
[----:B------:R-:W2:Y:S01]  /*3eb10*/  LDL.LU R35, [R1+0x91c] ;  /* 0x00091c0001237983 */ /* 0x000ea20000300800 */
[C---:B---3--:R-:W-:Y:S11]  /*3eb20*/  HMMA.16816.F32.BF16 R12, R8.reuse, R36, R12 ;  /* 0x00000024080c723c */ /* 0x048ff6000004180c */
[----:B------:R-:W-:Y:S11]  /*3eb30*/  @!UPT UIADD3 URZ, URZ, URZ, URZ ;  /* 0x0000003f3f3ff290 */ /* 0x000ff6000fffe03f */
[----:B------:R-:W-:Y:S01]  /*3eb40*/  @!UPT UIADD3 URZ, URZ, URZ, URZ ;  /* 0x0000003f3f3ff290 */ /* 0x000fe2000fffe03f */
[----:B------:R-:W-:Y:S01]  /*3eb50*/  STL.64 [R1+0x310], R12 ;  /* 0x0003100c01007387 */ /* 0x000fe20000100a00 */
[----:B------:R0:W-:Y:S03]  /*3eb60*/  STL.64 [R1+0x318], R14 ;  /* 0x0003180e01007387 */ /* 0x0001e60000100a00 */
[----:B0-----:R-:W3:Y:S01]  /*3eb70*/  LDL.LU.64 R14, [R1+0x2648] ;  /* 0x00264800010e7983 */ /* 0x001ee20000300a00 */
[----:B------:R-:W3:Y:S02]  /*3eb80*/  LDL.LU.64 R12, [R1+0x2640] ;  /* 0x00264000010c7983 */ /* 0x000ee40000300a00 */
[----:B----4-:R-:W-:Y:S02]  /*3eb90*/  STL.64 [R1+0x25d0], R38 ;  /* 0x0025d02601007387 */ /* 0x010fe40000100a00 */
[----:B------:R0:W-:Y:S02]  /*3eba0*/  STL.64 [R1+0x25c8], R36 ;  /* 0x0025c82401007387 */ /* 0x0001e40000100a00 */
[----:B0-----:R-:W4:Y:S01]  /*3ebb0*/  LDL.LU R36, [R1+0x920] ;  /* 0x0009200001247983 */ /* 0x001f220000300800 */
[----:B------:R-:W4:Y:S02]  /*3ebc0*/  LDL.LU R37, [R1+0x924] ;  /* 0x0009240001257983 */ /* 0x000f240000300800 */
[----:B------:R-:W4:Y:S02]  /*3ebd0*/  LDL.LU R38, [R1+0x928] ;  /* 0x0009280001267983 */ /* 0x000f240000300800 */
[----:B------:R-:W4:Y:S01]  /*3ebe0*/  LDL.LU R39, [R1+0x92c] ;  /* 0x00092c0001277983 */ /* 0x000f220000300800 */
[C---:B--2---:R-:W-:Y:S08]  /*3ebf0*/  HMMA.16816.F32.BF16 R32, R8.reuse, R44, R32 ;  /* 0x0000002c0820723c */ /* 0x044ff00000041820 */
[C---:B------:R-:W-:Y:S01]  /*3ec00*/  HMMA.16816.F32.BF16 R28, R8.reuse, R48, R28 ;  /* 0x00000030081c723c */ /* 0x040fe2000004181c */
[----:B------:R-:W-:Y:S01]  /*3ec10*/  STL.64 [R1+0x25f0], R42 ;  /* 0x0025f02a01007387 */ /* 0x000fe20000100a00 */
[----:B------:R-:W-:Y:S06]  /*3ec20*/  STL.64 [R1+0x25e8], R40 ;  /* 0x0025e82801007387 */ /* 0x000fec0000100a00 */
[C---:B----4-:R-:W-:Y:S08]  /*3ec30*/  HMMA.16816.F32.BF16 R36, R8.reuse, R40, R36 ;  /* 0x000000280824723c */ /* 0x050ff00000041824 */
[----:B------:R-:W-:Y:S11]  /*3ec40*/  HMMA.16816.F32.BF16 R8, R8, R52, R24 ;  /* 0x000000340808723c */ /* 0x000ff60000041818 */
[----:B------:R-:W-:Y:S04]  /*3ec50*/  @!UPT UIADD3 URZ, URZ, URZ, URZ ;  /* 0x0000003f3f3ff290 */ /* 0x000fe8000fffe03f */
[----:B------:R-:W-:Y:S01]  /*3ec60*/  STL.64 [R1+0x300], R36 ;  /* 0x0003002401007387 */ /* 0x000fe20000100a00 */
[----:B------:R-:W-:Y:S02]  /*3ec70*/  STL.64 [R1+0x308], R38 ;  /* 0x0003082601007387 */ /* 0x000fe40000100a00 */
[----:B------:R-:W-:Y:S02]  /*3ec80*/  STL.64 [R1+0x2600], R46 ;  /* 0x0026002e01007387 */ /* 0x000fe40000100a00 */
[----:B------:R-:W-:Y:S01]  /*3ec90*/  STL.64 [R1+0x25f8], R44 ;  /* 0x0025f82c01007387 */ /* 0x000fe20000100a00 */
        /* <DEDUP_REMOVED lines=9> */
[----:B------:R3:W-:Y:S02]  /*3ed30*/  STL.64 [R1+0x158], R10 ;  /* 0x0001580a01007387 */ /* 0x0007e40000100a00 */
[----:B---3--:R-:W-:Y:S07]  /*3ed40*/  HMMA.16816.F32.BF16 R8, R12, R4, R20 ;  /* 0x000000040c08723c */ /* 0x008fee0000041814 */
[----:B------:R-:W-:-:S02]  /*3ed50*/  IMAD.MOV.U32 R4, RZ, RZ, R61 ;  /* 0x000000ffff047224 */ /* 0x000fc400078e003d */
[----:B------:R-:W2:Y:S01]  /*3ed60*/  LDL.LU R61, [R1+0x263c] ;  /* 0x00263c00013d7983 */ /* 0x000ea20000300800 */
[----:B------:R-:W-:Y:S11]  /*3ed70*/  IMAD.MOV.U32 R5, RZ, RZ, R0 ;  /* 0x000000ffff057224 */ /* 0x000ff600078e0000 */
[----:B------:R-:W-:Y:S02]  /*3ed80*/  @!UPT UIADD3 URZ, URZ, URZ, URZ ;  /* 0x0000003f3f3ff290 */ /* 0x000fe4000fffe03f */
[----:B------:R0:W-:Y:S01]  /*3ed90*/  STL.64 [R1+0x140], R8 ;  /* 0x0001400801007387 */ /* 0x0001e20000100a00 */
[----:B------:R-:W-:Y:S02]  /*3eda0*/  STL.64 [R1+0x148], R10 ;  /* 0x0001480a01007387 */ /* 0x000fe40000100a00 */
[----:B------:R-:W3:Y:S02]  /*3edb0*/  LDL.LU R0, [R1+0x2638] ;  /* 0x0026380001007983 */ /* 0x000ee40000300800 */
[----:B------:R-:W4:Y:S01]  /*3edc0*/  LDL.LU R32, [R1+0x120] ;  /* 0x0001200001207983 */ /* 0x000f220000300800 */
[----:B------:R-:W4:Y:S01]  /*3edd0*/  LDL.LU R33, [R1+0x124] ;  /* 0x0001240001217983 */ /* 0x000f220000300800 */
[----:B------:R-:W4:Y:S02]  /*3ede0*/  LDL.LU R34, [R1+0x128] ;  /* 0x0001280001227983 */ /* 0x000f240000300800 */
[----:B------:R-:W4:Y:S02]  /*3edf0*/  LDL.LU R35, [R1+0x12c] ;  /* 0x00012c0001237983 */ /* 0x000f240000300800 */
[----:B------:R-:W2:Y:S01]  /*3ee00*/  LDL.LU R52, [R1+0x130] ;  /* 0x0001300001347983 */ /* 0x000ea20000300800 */
[----:B------:R-:W2:Y:S01]  /*3ee10*/  LDL.LU R53, [R1+0x134] ;  /* 0x0001340001357983 */ /* 0x000ea20000300800 */
[----:B------:R-:W2:Y:S02]  /*3ee20*/  LDL.LU R54, [R1+0x138] ;  /* 0x0001380001367983 */ /* 0x000ea40000300800 */
[----:B------:R-:W2:Y:S02]  /*3ee30*/  LDL.LU R55, [R1+0x13c] ;  /* 0x00013c0001377983 */ /* 0x000ea40000300800 */
[----:B------:R-:W-:-:S02]  /*3ee40*/  IMAD.MOV.U32 R16, RZ, RZ, R59 ;  /* 0x000000ffff107224 */ /* 0x000fc400078e003b */
[----:B------:R-:W-:Y:S02]  /*3ee50*/  IMAD.MOV.U32 R17, RZ, RZ, R58 ;  /* 0x000000ffff117224 */ /* 0x000fe400078e003a */
[----:B------:R-:W-:Y:S02]  /*3ee60*/  IMAD.MOV.U32 R21, RZ, RZ, R56 ;  /* 0x000000ffff157224 */ /* 0x000fe400078e0038 */
[----:B------:R-:W-:Y:S01]  /*3ee70*/  IMAD.MOV.U32 R20, RZ, RZ, R57 ;  /* 0x000000ffff147224 */ /* 0x000fe200078e0039 */
[----:B------:R-:W3:Y:S01]  /*3ee80*/  LDL.LU R56, [R1+0x110] ;  /* 0x0001100001387983 */ /* 0x000ee20000300800 */
[----:B------:R-:W3:Y:S02]  /*3ee90*/  LDL.LU R57, [R1+0x114] ;  /* 0x0001140001397983 */ /* 0x000ee40000300800 */
[----:B------:R-:W3:Y:S02]  /*3eea0*/  LDL.LU R58, [R1+0x118] ;  /* 0x00011800013a7983 */ /* 0x000ee40000300800 */
[----:B------:R-:W3:Y:S02]  /*3eeb0*/  LDL.LU R59, [R1+0x11c] ;  /* 0x00011c00013b7983 */ /* 0x000ee40000300800 */
[----:B0-----:R-:W-:-:S02]  /*3eec0*/  IMAD.MOV.U32 R8, RZ, RZ, R2 ;  /* 0x000000ffff087224 */ /* 0x001fc400078e0002 */
[----:B------:R-:W-:Y:S01]  /*3eed0*/  IMAD.MOV.U32 R9, RZ, RZ, R3 ;  /* 0x000000ffff097224 */ /* 0x000fe200078e0003 */
[----:B------:R-:W3:Y:S01]  /*3eee0*/  LDL.LU R2, [R1+0x2634] ;  /* 0x0026340001027983 */ /* 0x000ee20000300800 */
[----:B------:R-:W-:Y:S02]  /*3eef0*/  IMAD.MOV.U32 R44, RZ, RZ, R19 ;  /* 0x000000ffff2c7224 */ /* 0x000fe400078e0013 */
[----:B------:R-:W-:Y:S02]  /*3ef00*/  IMAD.MOV.U32 R45, RZ, RZ, R18 ;  /* 0x000000ffff2d7224 */ /* 0x000fe400078e0012 */
        /* <DEDUP_REMOVED lines=21> */
[C---:B--2---:R-:W-:Y:S01]  /*3f060*/  HMMA.16816.F32.BF16 R16, R12.reuse, R16, R52 ;  /* 0x000000100c10723c */ /* 0x044fe20000041834 */
[----:B------:R-:W2:Y:S01]  /*3f070*/  LDL.LU.64 R54, [R1+0x2628] ;  /* 0x0026280001367983 */ /* 0x000ea20000300a00 */
[----:B------:R-:W2:Y:S11]  /*3f080*/  LDL.LU.64 R52, [R1+0x2620] ;  /* 0x0026200001347983 */ /* 0x000eb60000300a00 */
[----:B------:R-:W-:Y:S10]  /*3f090*/  @!UPT UIADD3 URZ, URZ, URZ, URZ ;  /* 0x0000003f3f3ff290 */ /* 0x000ff4000fffe03f */
[----:B------:R0:W-:Y:S01]  /*3f0a0*/  STL.64 [R1+0x130], R16 ;  /* 0x0001301001007387 */ /* 0x0001e20000100a00 */
[----:B------:R-:W-:Y:S03]  /*3f0b0*/  STL.64 [R1+0x138], R18 ;  /* 0x0001381201007387 */ /* 0x000fe60000100a00 */
[----:B0-----:R-:W2:Y:S01]  /*3f0c0*/  LDL.LU.64 R16, [R1+0x2618] ;  /* 0x0026180001107983 */ /* 0x001ea20000300a00 */
[C---:B----4-:R-:W-:Y:S01]  /*3f0d0*/  HMMA.16816.F32.BF16 R4, R12.reuse, R4, R32 ;  /* 0x000000040c04723c */ /* 0x050fe20000041820 */
[----:B------:R-:W4:Y:S07]  /*3f0e0*/  LDL.LU R32, [R1+0xb0] ;  /* 0x0000b00001207983 */ /* 0x000f2e0000300800 */
[C---:B---3--:R-:W-:Y:S11]  /*3f0f0*/  HMMA.16816.F32.BF16 R44, R12.reuse, R44, R48 ;  /* 0x0000002c0c2c723c */ /* 0x048ff60000041830 */
[----:B------:R-:W-:Y:S04]  /*3f100*/  @!UPT UIADD3 URZ, URZ, URZ, URZ ;  /* 0x0000003f3f3ff290 */ /* 0x000fe8000fffe03f */
[----:B------:R0:W-:Y:S01]  /*3f110*/  STL.64 [R1+0x120], R4 ;  /* 0x0001200401007387 */ /* 0x0001e20000100a00 */
[----:B------:R1:W-:Y:S02]  /*3f120*/  STL.64 [R1+0x128], R6 ;  /* 0x0001280601007387 */ /* 0x0003e40000100a00 */
[----:B------:R-:W4:Y:S02]  /*3f130*/  LDL.LU R33, [R1+0xb4] ;  /* 0x0000b40001217983 */ /* 0x000f240000300800 */
[----:B------:R-:W4:Y:S01]  /*3f140*/  LDL.LU R34, [R1+0xb8] ;  /* 0x0000b80001227983 */ /* 0x000f220000300800 */
[----:B------:R-:W4:Y:S04]  /*3f150*/  LDL.LU R35, [R1+0xbc] ;  /* 0x0000bc0001237983 */ /* 0x000f280000300800 */
[----:B0-----:R-:W3:Y:S01]  /*3f160*/  LDL.LU R4, [R1+0xa0] ;  /* 0x0000a00001047983 */ /* 0x001ee20000300800 */
[C---:B--2---:R-:W-:Y:S11]  /*3f170*/  HMMA.16816.F32.BF16 R16, R12.reuse, R16, R56 ;  /* 0x000000100c10723c */ /* 0x044ff60000041838 */
[----:B------:R-:W-:Y:S11]  /*3f180*/  @!UPT UIADD3 URZ, URZ, URZ, URZ ;  /* 0x0000003f3f3ff290 */ /* 0x000ff6000fffe03f */
[----:B------:R-:W-:Y:S01]  /*3f190*/  @!UPT UIADD3 URZ, URZ, URZ, URZ ;  /* 0x0000003f3f3ff290 */ /* 0x000fe2000fffe03f */
[----:B------:R-:W-:Y:S01]  /*3f1a0*/  STL.64 [R1+0x110], R16 ;  /* 0x0001101001007387 */ /* 0x000fe20000100a00 */
[----:B------:R0:W-:Y:S02]  /*3f1b0*/  STL.64 [R1+0x118], R18 ;  /* 0x0001181201007387 */ /* 0x0001e40000100a00 */
[----:B------:R-:W3:Y:S02]  /*3f1c0*/  LDL.LU R5, [R1+0xa4] ;  /* 0x0000a40001057983 */ /* 0x000ee40000300800 */
[----:B-1----:R-:W3:Y:S01]  /*3f1d0*/  LDL.LU R6, [R1+0xa8] ;  /* 0x0000a80001067983 */ /* 0x002ee20000300800 */
[----:B------:R-:W3:Y:S01]  /*3f1e0*/  LDL.LU R7, [R1+0xac] ;  /* 0x0000ac0001077983 */ /* 0x000ee20000300800 */
[----:B------:R-:W2:Y:S02]  /*3f1f0*/  LDL.LU R56, [R1+0x530] ;  /* 0x0005300001387983 */ /* 0x000ea40000300800 */
[----:B------:R-:W2:Y:S02]  /*3f200*/  LDL.LU R57, [R1+0x534] ;  /* 0x0005340001397983 */ /* 0x000ea40000300800 */
[----:B------:R-:W2:Y:S01]  /*3f210*/  LDL.LU R58, [R1+0x538] ;  /* 0x00053800013a7983 */ /* 0x000ea20000300800 */
[----:B------:R-:W2:Y:S01]  /*3f220*/  LDL.LU R59, [R1+0x53c] ;  /* 0x00053c00013b7983 */ /* 0x000ea20000300800 */
[----:B------:R-:W2:Y:S01]  /*3f230*/  LDL.LU.64 R50, [R1+0x2610] ;  /* 0x0026100001327983 */ /* 0x000ea20000300a00 */
[----:B------:R-:W-:Y:S01]  /*3f240*/  HMMA.16816.F32.BF16 R8, R12, R8, R40 ;  /* 0x000000080c08723c */ /* 0x000fe20000041828 */
[----:B------:R-:W3:Y:S01]  /*3f250*/  LDL.LU.64 R48, [R1+0x2608] ;  /* 0x0026080001307983 */ /* 0x000ee20000300a00 */
[----:B0-----:R-:W0:Y:S04]  /*3f260*/  S2R R19, SR_TID.X ;  /* 0x0000000000137919 */ /* 0x001e280000002100 */
[----:B------:R-:W-:Y:S01]  /*3f270*/  STL.64 [R1+0x100], R44 ;  /* 0x0001002c01007387 */ /* 0x000fe20000100a00 */
[----:B------:R1:W-:Y:S03]  /*3f280*/  STL.64 [R1+0x108], R46 ;  /* 0x0001082e01007387 */ /* 0x0003e60000100a00 */
[----:B-1----:R-:W3:Y:S01]  /*3f290*/  LDL.LU.64 R46, [R1+0x2600] ;  /* 0x00260000012e7983 */ /* 0x002ee20000300a00 */
[----:B------:R-:W3:Y:S02]  /*3f2a0*/  LDL.LU.64 R44, [R1+0x25f8] ;  /* 0x0025f800012c7983 */ /* 0x000ee40000300a00 */
[----:B------:R-:W3:Y:S02]  /*3f2b0*/  LDL.LU.64 R42, [R1+0x25f0] ;  /* 0x0025f000012a7983 */ /* 0x000ee40000300a00 */
[----:B------:R-:W3:Y:S01]  /*3f2c0*/  LDL.LU.64 R40, [R1+0x25e8] ;  /* 0x0025e80001287983 */ /* 0x000ee20000300a00 */
[C---:B0-----:R-:W-:Y:S01]  /*3f2d0*/  LOP3.LUT R18, R19.reuse, 0x7, RZ, 0xc0, !PT ;  /* 0x0000000713127812 */ /* 0x041fe200078ec0ff */
[----:B------:R-:W-:-:S06]  /*3f2e0*/  IMAD.SHL.U32 R23, R19, 0x2, RZ ;  /* 0x0000000213177824 */ /* 0x000fcc00078e00ff */
[----:B------:R-:W-:Y:S01]  /*3f2f0*/  STL.64 [R1+0xf0], R8 ;  /* 0x0000f00801007387 */ /* 0x000fe20000100a00 */
[----:B------:R-:W-:-:S03]  /*3f300*/  IMAD R18, R18, 0x110, RZ ;  /* 0x0000011012127824 */ /* 0x000fc600078e02ff */
[----:B------:R0:W-:Y:S02]  /*3f310*/  STL.64 [R1+0xf8], R10 ;  /* 0x0000f80a01007387 */ /* 0x0001e40000100a00 */
[----:B0-----:R-:W-:Y:S02]  /*3f320*/  LOP3.LUT R11, R18, 0x10, R23, 0x78, !PT ;  /* 0x00000010120b7812 */ /* 0x001fe400078e7817 */
[----:B------:R-:W-:Y:S01]  /*3f330*/  HMMA.16816.F32.BF16 R20, R12, R20, R36 ;  /* 0x000000140c14723c */ /* 0x000fe20000041824 */
[----:B------:R-:W-:Y:S02]  /*3f340*/  IMAD.SHL.U32 R19, R19, 0x80, RZ ;  /* 0x0000008013137824 */ /* 0x000fe400078e00ff */
[----:B------:R-:W-:Y:S02]  /*3f350*/  IMAD.MOV.U32 R16, RZ, RZ, R2 ;  /* 0x000000ffff107224 */ /* 0x000fe400078e0002 */
[----:B------:R-:W-:Y:S01]  /*3f360*/  IMAD.MOV.U32 R17, RZ, RZ, R0 ;  /* 0x000000ffff117224 */ /* 0x000fe200078e0000 */
[----:B------:R-:W3:Y:S01]  /*3f370*/  LDL.LU R2, [R1+0x25e4] ;  /* 0x0025e40001027983 */ /* 0x000ee20000300800 */
[----:B------:R-:W4:Y:S01]  /*3f380*/  LDL.LU R0, [R1+0x25e0] ;  /* 0x0025e00001007983 */ /* 0x000f220000300800 */
[----:B------:R-:W-:-:S06]  /*3f390*/  LOP3.LUT R11, R11, 0x800, R19, 0xf8, !PT ;  /* 0x000008000b0b7812 */ /* 0x000fcc00078ef813 */
[----:B------:R-:W0:Y:S01]  /*3f3a0*/  LDSM.16.MT88.4 R8, [R11+0x3080] ;  /* 0x003080000b08783b */ /* 0x000e220000004200 */
[----:B--2---:R-:W-:Y:S02]  /*3f3b0*/  IMAD.MOV.U32 R18, RZ, RZ, R51 ;  /* 0x000000ffff127224 */ /* 0x004fe400078e0033 */
[----:B------:R-:W-:Y:S01]  /*3f3c0*/  IMAD.MOV.U32 R19, RZ, RZ, R50 ;  /* 0x000000ffff137224 */ /* 0x000fe200078e0032 */
[----:B------:R-:W2:Y:S01]  /*3f3d0*/  LDL.LU R51, [R1+0x25dc] ;  /* 0x0025dc0001337983 */ /* 0x000ea20000300800 */
[----:B------:R-:W2:Y:S02]  /*3f3e0*/  LDL.LU R50, [R1+0x25d8] ;  /* 0x0025d80001327983 */ /* 0x000ea40000300800 */
[----:B------:R-:W2:Y:S02]  /*3f3f0*/  LDL.LU.64 R38, [R1+0x25d0] ;  /* 0x0025d00001267983 */ /* 0x000ea40000300a00 */
[----:B------:R-:W2:Y:S01]  /*3f400*/  LDL.LU.64 R36, [R1+0x25c8] ;  /* 0x0025c80001247983 */ /* 0x000ea20000300a00 */
[----:B------:R-:W-:Y:S01]  /*3f410*/  STL.64 [R1+0xe0], R20 ;  /* 0x0000e01401007387 */ /* 0x000fe20000100a00 */
[----:B------:R1:W-:Y:S03]  /*3f420*/  STL.64 [R1+0xe8], R22 ;  /* 0x0000e81601007387 */ /* 0x0003e60000100a00 */
[----:B-1----:R-:W2:Y:S01]  /*3f430*/  LDL.LU.64 R22, [R1+0x25c0] ;  /* 0x0025c00001167983 */ /* 0x002ea20000300a00 */
[----:B------:R-:W2:Y:S02]  /*3f440*/  LDL.LU.64 R20, [R1+0x25b8] ;  /* 0x0025b80001147983 */ /* 0x000ea40000300a00 */
[----:B0-----:R0:W-:Y:S02]  /*3f450*/  STL.64 [R1+0x2488], R10 ;  /* 0x0024880a01007387 */ /* 0x0011e40000100a00 */
[----:B------:R3:W-:Y:S02]  /*3f460*/  STL.64 [R1+0x2480], R8 ;  /* 0x0024800801007387 */ /* 0x0007e40000100a00 */
[----:B0-----:R-:W-:-:S02]  /*3f470*/  IMAD.MOV.U32 R10, RZ, RZ, R3 ;  /* 0x000000ffff0a7224 */ /* 0x001fc400078e0003 */
[----:B---3--:R-:W-:Y:S02]  /*3f480*/  IMAD.MOV.U32 R9, RZ, RZ, R2 ;  /* 0x000000ffff097224 */ /* 0x008fe400078e0002 */
[----:B----4-:R-:W-:Y:S02]  /*3f490*/  IMAD.MOV.U32 R8, RZ, RZ, R0 ;  /* 0x000000ffff087224 */ /* 0x010fe400078e0000 */
[----:B------:R-:W3:Y:S01]  /*3f4a0*/  LDL.LU R0, [R1+0x25b4] ;  /* 0x0025b40001007983 */ /* 0x000ee20000300800 */
[----:B------:R-:W4:Y:S02]  /*3f4b0*/  LDL.LU R2, [R1+0x25b0] ;  /* 0x0025b00001027983 */ /* 0x000f240000300800 */
[----:B------:R-:W3:Y:S01]  /*3f4c0*/  LDL.LU R3, [R1+0x25ac] ;  /* 0x0025ac0001037983 */ /* 0x000ee20000300800 */
[C---:B--2---:R-:W-:Y:S01]  /*3f4d0*/  HMMA.16816.F32.BF16 R24, R12.reuse, R20, R24 ;  /* 0x000000140c18723c */ /* 0x044fe20000041818 */
[----:B------:R-:W-:Y:S02]  /*3f4e0*/  IMAD.MOV.U32 R11, RZ, RZ, R39 ;  /* 0x000000ffff0b7224 */ /* 0x000fe400078e0027 */
[----:B------:R-:W2:Y:S11]  /*3f4f0*/  LDL.LU R39, [R1+0x25a8] ;  /* 0x0025a80001277983 */ /* 0x000eb60000300800 */
[----:B------:R-:W-:Y:S09]  /*3f500*/  @!UPT UIADD3 URZ, URZ, URZ, URZ ;  /* 0x0000003f3f3ff290 */ /* 0x000ff2000fffe03f */
[----:B------:R-:W-:Y:S01]  /*3f510*/  STL.64 [R1+0xd0], R24 ;  /* 0x0000d01801007387 */ /* 0x000fe20000100a00 */
[----:B------:R0:W-:Y:S03]  /*3f520*/  STL.64 [R1+0xd8], R26 ;  /* 0x0000d81a01007387 */ /* 0x0001e60000100a00 */
[----:B0-----:R-:W2:Y:S01]  /*3f530*/  LDL.LU.64 R26, [R1+0x25a0] ;  /* 0x0025a000011a7983 */ /* 0x001ea20000300a00 */
[----:B------:R-:W2:Y:S02]  /*3f540*/  LDL.LU.64 R24, [R1+0x2598] ;  /* 0x0025980001187983 */ /* 0x000ea40000300a00 */
[----:B--2---:R-:W-:Y:S11]  /*3f550*/  HMMA.16816.F32.BF16 R28, R12, R24, R28 ;  /* 0x000000180c1c723c */ /* 0x004ff6000004181c */
[----:B------:R-:W-:Y:S11]  /*3f560*/  @!UPT UIADD3 URZ, URZ, URZ, URZ ;  /* 0x0000003f3f3ff290 */ /* 0x000ff6000fffe03f */
[----:B------:R-:W-:Y:S01]  /*3f570*/  @!UPT UIADD3 URZ, URZ, URZ, URZ ;  /* 0x0000003f3f3ff290 */ /* 0x000fe2000fffe03f */
[----:B------:R-:W-:Y:S01]  /*3f580*/  STL.64 [R1+0xc0], R28 ;  /* 0x0000c01c01007387 */ /* 0x000fe20000100a00 */
[----:B------:R0:W-:Y:S03]  /*3f590*/  STL.64 [R1+0xc8], R30 ;  /* 0x0000c81e01007387 */ /* 0x0001e60000100a00 */
[----:B0-----:R-:W2:Y:S01]  /*3f5a0*/  LDL.LU.64 R30, [R1+0x2590] ;  /* 0x00259000011e7983 */ /* 0x001ea20000300a00 */
[----:B------:R-:W3:Y:S02]  /*3f5b0*/  LDL.LU.64 R28, [R1+0x2588] ;  /* 0x00258800011c7983 */ /* 0x000ee40000300a00 */
[----:B------:R0:W-:Y:S02]  /*3f5c0*/  STL.64 [R1+0x2510], R26 ;  /* 0x0025101a01007387 */ /* 0x0001e40000100a00 */
[----:B------:R-:W-:Y:S02]  /*3f5d0*/  IMAD.MOV.U32 R25, RZ, RZ, R50 ;  /* 0x000000ffff197224 */ /* 0x000fe400078e0032 */
[----:B0-----:R-:W-:-:S02]  /*3f5e0*/  IMAD.MOV.U32 R26, RZ, RZ, R51 ;  /* 0x000000ffff1a7224 */ /* 0x001fc400078e0033 */
[----:B------:R-:W-:Y:S02]  /*3f5f0*/  IMAD.MOV.U32 R27, RZ, RZ, R38 ;  /* 0x000000ffff1b7224 */ /* 0x000fe400078e0026 */
[----:B--2---:R-:W-:Y:S02]  /*3f600*/  IMAD.MOV.U32 R24, RZ, RZ, R31 ;  /* 0x000000ffff187224 */ /* 0x004fe400078e001f */
[----:B------:R-:W2:Y:S01]  /*3f610*/  LDL.LU R31, [R1+0x2584] ;  /* 0x00258400011f7983 */ /* 0x000ea20000300800 */
[C---:B---3--:R-:W-:Y:S01]  /*3f620*/  HMMA.16816.F32.BF16 R32, R12.reuse, R28, R32 ;  /* 0x0000001c0c20723c */ /* 0x048fe20000041820 */
[----:B------:R-:W3:Y:S02]  /*3f630*/  LDL.LU R50, [R1+0x2580] ;  /* 0x0025800001327983 */ /* 0x000ee40000300800 */
[----:B------:R-:W3:Y:S01]  /*3f640*/  LDL.LU R51, [R1+0x257c] ;  /* 0x00257c0001337983 */ /* 0x000ee20000300800 */
[----:B------:R-:W3:Y:S11]  /*3f650*/  LDL.LU R38, [R1+0x2578] ;  /* 0x0025780001267983 */ /* 0x000ef60000300800 */
[----:B------:R-:W-:Y:S08]  /*3f660*/  @!UPT UIADD3 URZ, URZ, URZ, URZ ;  /* 0x0000003f3f3ff290 */ /* 0x000ff0000fffe03f */
[----:B------:R-:W-:Y:S01]  /*3f670*/  STL.64 [R1+0xb0], R32 ;  /* 0x0000b02001007387 */ /* 0x000fe20000100a00 */
[----:B------:R0:W-:Y:S03]  /*3f680*/  STL.64 [R1+0xb8], R34 ;  /* 0x0000b82201007387 */ /* 0x0001e60000100a00 */
[----:B0-----:R-:W3:Y:S01]  /*3f690*/  LDL.LU.64 R34, [R1+0x2570] ;  /* 0x0025700001227983 */ /* 0x001ee20000300a00 */
[----:B------:R-:W3:Y:S02]  /*3f6a0*/  LDL.LU.64 R32, [R1+0x2568] ;  /* 0x0025680001207983 */ /* 0x000ee40000300a00 */
[----:B------:R-:W-:Y:S01]  /*3f6b0*/  IMAD.MOV.U32 R28, RZ, RZ, R39 ;  /* 0x000000ffff1c7224 */ /* 0x000fe200078e0027 */
[----:B--2---:R4:W-:Y:S01]  /*3f6c0*/  STL.64 [R1+0x24d8], R30 ;  /* 0x0024d81e01007387 */ /* 0x0049e20000100a00 */
[----:B------:R-:W2:Y:S02]  /*3f6d0*/  LDL.LU R39, [R1+0x2560] ;  /* 0x0025600001277983 */ /* 0x000ea40000300800 */
[----:B------:R-:W-:Y:S01]  /*3f6e0*/  IMAD.MOV.U32 R29, RZ, RZ, R3 ;  /* 0x000000ffff1d7224 */ /* 0x000fe200078e0003 */
[----:B------:R-:W-:Y:S01]  /*3f6f0*/  HMMA.16816.F32.BF16 R8, R12, R44, R8 ;  /* 0x0000002c0c08723c */ /* 0x000fe20000041808 */
[----:B----4-:R-:W-:-:S02]  /*3f700*/  IMAD.MOV.U32 R30, RZ, RZ, R2 ;  /* 0x000000ffff1e7224 */ /* 0x010fc400078e0002 */
[----:B------:R-:W-:-:S05]  /*3f710*/  IMAD.MOV.U32 R31, RZ, RZ, R0 ;  /* 0x000000ffff1f7224 */ /* 0x000fca00078e0000 */
[C---:B------:R-:W-:Y:S08]  /*3f720*/  HMMA.16816.F32.BF16 R24, R12.reuse, R40, R24 ;  /* 0x000000280c18723c */ /* 0x040ff00000041818 */
[C---:B------:R-:W-:Y:S08]  /*3f730*/  HMMA.16816.F32.BF16 R28, R12.reuse, R36, R28 ;  /* 0x000000240c1c723c */ /* 0x040ff0000004181c */
[C---:B------:R-:W-:Y:S08]  /*3f740*/  HMMA.16816.F32.BF16 R56, R12.reuse, R48, R56 ;  /* 0x000000300c38723c */ /* 0x040ff00000041838 */
[----:B---3--:R-:W-:Y:S01]  /*3f750*/  HMMA.16816.F32.BF16 R4, R12, R32, R4 ;  /* 0x000000200c04723c */ /* 0x008fe20000041804 */
[----:B------:R-:W-:-:S02]  /*3f760*/  IMAD.MOV.U32 R21, RZ, RZ, R9 ;  /* 0x000000ffff157224 */ /* 0x000fc400078e0009 */
[----:B------:R-:W-:Y:S11]  /*3f770*/  IMAD.MOV.U32 R20, RZ, RZ, R10 ;  /* 0x000000ffff147224 */ /* 0x000ff600078e000a */
[----:B------:R-:W-:Y:S09]  /*3f780*/  @!UPT UIADD3 URZ, URZ, URZ, URZ ;  /* 0x0000003f3f3ff290 */ /* 0x000ff2000fffe03f */
[----:B------:R-:W-:Y:S01]  /*3f790*/  STL.64 [R1+0xa0], R4 ;  /* 0x0000a00401007387 */ /* 0x000fe20000100a00 */
[----:B------:R0:W-:Y:S03]  /*3f7a0*/  STL.64 [R1+0xa8], R6 ;  /* 0x0000a80601007387 */ /* 0x0001e60000100a00 */
[----:B0-----:R-:W3:Y:S01]  /*3f7b0*/  LDL.LU.64 R6, [R1+0x2558] ;  /* 0x0025580001067983 */ /* 0x001ee20000300a00 */
[----:B------:R-:W3:Y:S02]  /*3f7c0*/  LDL.LU.64 R4, [R1+0x2550] ;  /* 0x0025500001047983 */ /* 0x000ee40000300a00 */
[----:B------:R-:W-:Y:S01]  /*3f7d0*/  STL.64 [R1+0x24f8], R34 ;  /* 0x0024f82201007387 */ /* 0x000fe20000100a00 */
[----:B--2---:R-:W-:Y:S01]  /*3f7e0*/  STL.64 [R1+0x2500], R38 ;  /* 0x0025002601007387 */ /* 0x004fe20000100a00 */
[----:B------:R-:W-:Y:S02]  /*3f7f0*/  STL.64 [R1+0x90], R28 ;  /* 0x0000901c01007387 */ /* 0x000fe40000100a00 */
[----:B------:R-:W-:Y:S02]  /*3f800*/  STL.64 [R1+0x98], R30 ;  /* 0x0000981e01007387 */ /* 0x000fe40000100a00 */
[----:B------:R-:W-:Y:S01]  /*3f810*/  STL.64 [R1+0x80], R24 ;  /* 0x0000801801007387 */ /* 0x000fe20000100a00 */
[----:B------:R-:W-:Y:S01]  /*3f820*/  STL [R1+0x88], R26 ;  /* 0x0000881a01007387 */ /* 0x000fe20000100800 */
[----:B------:R-:W-:Y:S02]  /*3f830*/  STL.64 [R1+0x2508], R42 ;  /* 0x0025082a01007387 */ /* 0x000fe40000100a00 */
[----:B------:R-:W-:Y:S02]  /*3f840*/  STL.64 [R1+0x2530], R22 ;  /* 0x0025301601007387 */ /* 0x000fe40000100a00 */
[----:B------:R-:W-:Y:S01]  /*3f850*/  STL.64 [R1+0x2528], R20 ;  /* 0x0025281401007387 */ /* 0x000fe20000100a00 */
[----:B------:R-:W-:Y:S01]  /*3f860*/  STL.64 [R1+0x2520], R46 ;  /* 0x0025202e01007387 */ /* 0x000fe20000100a00 */
[----:B------:R-:W-:Y:S02]  /*3f870*/  STL.64 [R1+0x2490], R50 ;  /* 0x0024903201007387 */ /* 0x000fe40000100a00 */
[----:B------:R0:W-:Y:S02]  /*3f880*/  STL.64 [R1+0x2020], R58 ;  /* 0x0020203a01007387 */ /* 0x0001e40000100a00 */
[----:B------:R1:W-:Y:S01]  /*3f890*/  STL.64 [R1+0x2018], R56 ;  /* 0x0020183801007387 */ /* 0x0003e20000100a00 */
[----:B0-----:R-:W2:Y:S01]  /*3f8a0*/  LDL.LU.64 R58, [R1+0x58] ;  /* 0x00005800013a7983 */ /* 0x001ea20000300a00 */
[----:B------:R-:W-:-:S02]  /*3f8b0*/  IMAD.MOV.U32 R0, RZ, RZ, R8 ;  /* 0x000000ffff007224 */ /* 0x000fc400078e0008 */
[----:B------:R-:W-:Y:S02]  /*3f8c0*/  IMAD.MOV.U32 R3, RZ, RZ, R11 ;  /* 0x000000ffff037224 */ /* 0x000fe400078e000b */
[----:B------:R-:W-:Y:S02]  /*3f8d0*/  IMAD.MOV.U32 R10, RZ, RZ, R55 ;  /* 0x000000ffff0a7224 */ /* 0x000fe400078e0037 */
[----:B------:R-:W-:Y:S01]  /*3f8e0*/  IMAD.MOV.U32 R11, RZ, RZ, R54 ;  /* 0x000000ffff0b7224 */ /* 0x000fe200078e0036 */
[----:B--2---:R0:W-:Y:S01]  /*3f8f0*/  STL.64 [R1+0x2538], R58 ;  /* 0x0025383a01007387 */ /* 0x0041e20000100a00 */
[----:B------:R-:W3:Y:S02]  /*3f900*/  LDL R22, [R1+0x68] ;  /* 0x0000680001167983 */ /* 0x000ee40000100800 */
[----:B------:R-:W3:Y:S02]  /*3f910*/  LDL R23, [R1+0x6c] ;  /* 0x00006c0001177983 */ /* 0x000ee40000100800 */
[----:B-1----:R-:W3:Y:S01]  /*3f920*/  LDL.LU R56, [R1+0x520] ;  /* 0x0005200001387983 */ /* 0x002ee20000300800 */
[----:B------:R-:W3:Y:S04]  /*3f930*/  LDL.LU R57, [R1+0x524] ;  /* 0x0005240001397983 */ /* 0x000ee80000300800 */
[----:B0-----:R-:W3:Y:S01]  /*3f940*/  LDL.LU R58, [R1+0x528] ;  /* 0x00052800013a7983 */ /* 0x001ee20000300800 */
[----:B------:R-:W3:Y:S02]  /*3f950*/  LDL.LU R59, [R1+0x52c] ;  /* 0x00052c00013b7983 */ /* 0x000ee40000300800 */
[----:B------:R-:W2:Y:S02]  /*3f960*/  LDL.LU R44, [R1+0x510] ;  /* 0x00051000012c7983 */ /* 0x000ea40000300800 */
[----:B------:R-:W2:Y:S01]  /*3f970*/  LDL.LU R45, [R1+0x514] ;  /* 0x00051400012d7983 */ /* 0x000ea20000300800 */
[----:B------:R-:W2:Y:S01]  /*3f980*/  LDL.LU R46, [R1+0x518] ;  /* 0x00051800012e7983 */ /* 0x000ea20000300800 */
[----:B------:R-:W2:Y:S02]  /*3f990*/  LDL.LU R47, [R1+0x51c] ;  /* 0x00051c00012f7983 */ /* 0x000ea40000300800 */
[----:B------:R-:W4:Y:S02]  /*3f9a0*/  LDL.LU R8, [R1+0x850] ;  /* 0x0008500001087983 */ /* 0x000f240000300800 */
[----:B------:R-:W4:Y:S01]  /*3f9b0*/  LDL.LU R9, [R1+0x854] ;  /* 0x0008540001097983 */ /* 0x000f220000300800 */
[----:B------:R-:W2:Y:S01]  /*3f9c0*/  LDL.LU R55, [R1+0x254c] ;  /* 0x00254c0001377983 */ /* 0x000ea20000300800 */
[----:B------:R-:W3:Y:S02]  /*3f9d0*/  LDL.LU R54, [R1+0x2548] ;  /* 0x0025480001367983 */ /* 0x000ee40000300800 */
[----:B------:R-:W4:Y:S02]  /*3f9e0*/  LDL.LU R24, [R1+0x500] ;  /* 0x0005000001187983 */ /* 0x000f240000300800 */
[----:B------:R-:W4:Y:S02]  /*3f9f0*/  LDL.LU R25, [R1+0x504] ;  /* 0x0005040001197983 */ /* 0x000f240000300800 */
[----:B------:R-:W-:Y:S01]  /*3fa00*/  IMAD.MOV.U32 R2, RZ, RZ, R27 ;  /* 0x000000ffff027224 */ /* 0x000fe200078e001b */
[----:B------:R-:W4:Y:S01]  /*3fa10*/  LDL.LU R26, [R1+0x508] ;  /* 0x00050800011a7983 */ /* 0x000f220000300800 */
[----:B------:R-:W4:Y:S02]  /*3fa20*/  LDL.LU R27, [R1+0x50c] ;  /* 0x00050c00011b7983 */ /* 0x000f240000300800 */
[----:B------:R-:W4:Y:S02]  /*3fa30*/  LDL.64 R42, [R1+0x48] ;  /* 0x00004800012a7983 */ /* 0x000f240000100a00 */
[----:B------:R-:W4:Y:S01]  /*3fa40*/  LDL.LU R36, [R1+0x4f0] ;  /* 0x0004f00001247983 */ /* 0x000f220000300800 */
[----:B------:R-:W4:Y:S01]  /*3fa50*/  LDL.LU R37, [R1+0x4f4] ;  /* 0x0004f40001257983 */ /* 0x000f220000300800 */
[----:B------:R-:W4:Y:S01]  /*3fa60*/  LDL.LU R38, [R1+0x4f8] ;  /* 0x0004f80001267983 */ /* 0x000f220000300800 */
[----:B------:R-:W-:Y:S01]  /*3fa70*/  HMMA.16816.F32.BF16 R16, R12, R52, R16 ;  /* 0x000000340c10723c */ /* 0x000fe20000041810 */
[----:B------:R-:W4:Y:S01]  /*3fa80*/  LDL.LU R39, [R1+0x4fc] ;  /* 0x0004fc0001277983 */ /* 0x000f220000300800 */
[----:B------:R-:W4:Y:S05]  /*3fa90*/  LDL.64 R34, [R1+0x38] ;  /* 0x0000380001227983 */ /* 0x000f2a0000100a00 */
[----:B--2---:R-:W-:-:S02]  /*3faa0*/  IMAD.MOV.U32 R13, RZ, RZ, R55 ;  /* 0x000000ffff0d7224 */ /* 0x004fc400078e0037 */
[----:B---3--:R-:W-:Y:S02]  /*3fab0*/  IMAD.MOV.U32 R12, RZ, RZ, R54 ;  /* 0x000000ffff0c7224 */ /* 0x008fe400078e0036 */
[----:B------:R-:W2:Y:S01]  /*3fac0*/  LDL.LU R54, [R1+0x2544] ;  /* 0x0025440001367983 */ /* 0x000ea20000300800 */
[----:B------:R-:W2:Y:S02]  /*3fad0*/  LDL.LU R55, [R1+0x2540] ;  /* 0x0025400001377983 */ /* 0x000ea40000300800 */
[----:B------:R-:W3:Y:S02]  /*3fae0*/  LDL.LU R14, [R1+0x4d8] ;  /* 0x0004d800010e7983 */ /* 0x000ee40000300800 */
[----:B------:R-:W3:Y:S01]  /*3faf0*/  LDL.LU R15, [R1+0x4dc] ;  /* 0x0004dc00010f7983 */ /* 0x000ee20000300800 */
[----:B------:R-:W3:Y:S01]  /*3fb00*/  LDL.LU R48, [R1+0x860] ;  /* 0x0008600001307983 */ /* 0x000ee20000300800 */
[----:B------:R-:W3:Y:S02]  /*3fb10*/  LDL.LU R49, [R1+0x864] ;  /* 0x0008640001317983 */ /* 0x000ee40000300800 */
[----:B------:R-:W3:Y:S01]  /*3fb20*/  LDL.64 R30, [R1+0x8] ;  /* 0x00000800011e7983 */ /* 0x000ee20000100a00 */
[C---:B------:R-:W-:Y:S01]  /*3fb30*/  HMMA.16816.F32.BF16 R20, R4.reuse, R22, R56 ;  /* 0x000000160414723c */ /* 0x040fe20000041838 */
[----:B--2---:R0:W-:Y:S04]  /*3fb40*/  STL.64 [R1+0x2498], R54 ;  /* 0x0024983601007387 */ /* 0x0041e80000100a00 */
[----:B0-----:R-:W2:Y:S01]  /*3fb50*/  LDL.64 R54, [R1+0x28] ;  /* 0x0000280001367983 */ /* 0x001ea20000100a00 */
[----:B------:R0:W-:Y:S02]  /*3fb60*/  STL.64 [R1+0x2030], R18 ;  /* 0x0020301201007387 */ /* 0x0001e40000100a00 */
[----:B------:R-:W-:Y:S01]  /*3fb70*/  STL.64 [R1+0x2028], R16 ;  /* 0x0020281001007387 */ /* 0x000fe20000100a00 */
[----:B0-----:R-:W3:Y:S01]  /*3fb80*/  LDL.64 R18, [R1+0x18] ;  /* 0x0000180001127983 */ /* 0x001ee20000100a00 */
[----:B------:R-:W2:Y:S11]  /*3fb90*/  LDL.LU.64 R58, [R1+0x2538] ;  /* 0x00253800013a7983 */ /* 0x000eb60000300a00 */
[----:B------:R-:W-:Y:S02]  /*3fba0*/  @!UPT UIADD3 URZ, URZ, URZ, URZ ;  /* 0x0000003f3f3ff290 */ /* 0x000fe4000fffe03f */
[----:B------:R-:W-:Y:S02]  /*3fbb0*/  STL.64 [R1+0xdb0], R20 ;  /* 0x000db01401007387 */ /* 0x000fe40000100a00 */
[----:B------:R0:W-:Y:S02]  /*3fbc0*/  STL.64 [R1+0xdb8], R22 ;  /* 0x000db81601007387 */ /* 0x0001e40000100a00 */
[----:B0-----:R-:W3:Y:S01]  /*3fbd0*/  LDL.LU.64 R22, [R1+0x2530] ;  /* 0x0025300001167983 */ /* 0x001ee20000300a00 */
[C---:B----4-:R-:W-:Y:S08]  /*3fbe0*/  HMMA.16816.F32.BF16 R24, R4.reuse, R42, R24 ;  /* 0x0000002a0418723c */ /* 0x050ff00000041818 */
[----:B------:R-:W-:Y:S01]  /*3fbf0*/  HMMA.16816.F32.BF16 R36, R4, R34, R36 ;  /* 0x000000220424723c */ /* 0x000fe20000041824 */
[----:B------:R-:W-:-:S02]  /*3fc00*/  IMAD.MOV.U32 R51, RZ, RZ, R60 ;  /* 0x000000ffff337224 */ /* 0x000fc400078e003c */
[----:B------:R-:W-:Y:S02]  /*3fc10*/  IMAD.MOV.U32 R50, RZ, RZ, R61 ;  /* 0x000000ffff327224 */ /* 0x000fe400078e003d */
[----:B------:R-:W-:Y:S02]  /*3fc20*/  IMAD.MOV.U32 R60, RZ, RZ, R20 ;  /* 0x000000ffff3c7224 */ /* 0x000fe400078e0014 */
[----:B------:R-:W-:Y:S02]  /*3fc30*/  IMAD.MOV.U32 R61, RZ, RZ, R21 ;  /* 0x000000ffff3d7224 */ /* 0x000fe400078e0015 */
[----:B------:R-:W4:Y:S01]  /*3fc40*/  LDL.LU.64 R20, [R1+0x2528] ;  /* 0x0025280001147983 */ /* 0x000f220000300a00 */
[----:B------:R-:W-:Y:S02]  /*3fc50*/  STL [R1+0x1fdc], R60 ;  /* 0x001fdc3c01007387 */ /* 0x000fe40000100800 */
[----:B------:R-:W-:Y:S01]  /*3fc60*/  STL [R1+0x1fd8], R61 ;  /* 0x001fd83d01007387 */ /* 0x000fe20000100800 */
[----:B--2---:R-:W-:Y:S11]  /*3fc70*/  HMMA.16816.F32.BF16 R44, R4, R58, R44 ;  /* 0x0000003a042c723c */ /* 0x004ff6000004182c */
[----:B------:R-:W-:Y:S11]  /*3fc80*/  @!UPT UIADD3 URZ, URZ, URZ, URZ ;  /* 0x0000003f3f3ff290 */ /* 0x000ff6000fffe03f */
[----:B------:R-:W-:Y:S01]  /*3fc90*/  @!UPT UIADD3 URZ, URZ, URZ, URZ ;  /* 0x0000003f3f3ff290 */ /* 0x000fe2000fffe03f */
[----:B------:R-:W-:Y:S01]  /*3fca0*/  STL.64 [R1+0xda0], R44 ;  /* 0x000da02c01007387 */ /* 0x000fe20000100a00 */
[----:B------:R0:W-:Y:S03]  /*3fcb0*/  STL.64 [R1+0xda8], R46 ;  /* 0x000da82e01007387 */ /* 0x0001e60000100a00 */
[----:B0-----:R-:W2:Y:S01]  /*3fcc0*/  LDL.LU.64 R46, [R1+0x2520] ;  /* 0x00252000012e7983 */ /* 0x001ea20000300a00 */
[----:B------:R3:W-:Y:S02]  /*3fcd0*/  STL.64 [R1+0x24a0], R58 ;  /* 0x0024a03a01007387 */ /* 0x0007e40000100a00 */
[----:B------:R-:W2:Y:S02]  /*3fce0*/  LDL.LU R56, [R1+0x4e0] ;  /* 0x0004e00001387983 */ /* 0x000ea40000300800 */
[----:B------:R-:W2:Y:S02]  /*3fcf0*/  LDL.LU R57, [R1+0x4e4] ;  /* 0x0004e40001397983 */ /* 0x000ea40000300800 */
[----:B---3--:R-:W-:-:S02]  /*3fd00*/  IMAD.MOV.U32 R58, RZ, RZ, R22 ;  /* 0x000000ffff3a7224 */ /* 0x008fc400078e0016 */
[----:B------:R-:W-:Y:S01]  /*3fd10*/  IMAD.MOV.U32 R59, RZ, RZ, R23 ;  /* 0x000000ffff3b7224 */ /* 0x000fe200078e0017 */
[----:B------:R-:W3:Y:S01]  /*3fd20*/  LDL.LU R22, [R1+0x251c] ;  /* 0x00251c0001167983 */ /* 0x000ee20000300800 */
[----:B------:R-:W3:Y:S02]  /*3fd30*/  LDL.LU R23, [R1+0x2518] ;  /* 0x0025180001177983 */ /* 0x000ee40000300800 */
[----:B------:R0:W-:Y:S02]  /*3fd40*/  STL.64 [R1+0xd90], R24 ;  /* 0x000d901801007387 */ /* 0x0001e40000100a00 */
[----:B------:R1:W-:Y:S02]  /*3fd50*/  STL.64 [R1+0xd98], R26 ;  /* 0x000d981a01007387 */ /* 0x0003e40000100a00 */
[----:B0-----:R-:W-:Y:S01]  /*3fd60*/  IMAD.MOV.U32 R25, RZ, RZ, R42 ;  /* 0x000000ffff197224 */ /* 0x001fe200078e002a */
[----:B-1----:R-:W2:Y:S01]  /*3fd70*/  LDL.LU.64 R26, [R1+0x2510] ;  /* 0x00251000011a7983 */ /* 0x002ea20000300a00 */
[----:B------:R-:W-:-:S02]  /*3fd80*/  IMAD.MOV.U32 R24, RZ, RZ, R43 ;  /* 0x000000ffff187224 */ /* 0x000fc400078e002b */
[----:B------:R-:W2:Y:S02]  /*3fd90*/  LDL.LU.64 R42, [R1+0x2508] ;  /* 0x00250800012a7983 */ /* 0x000ea40000300a00 */
[----:B------:R-:W-:Y:S01]  /*3fda0*/  STL.64 [R1+0xd80], R36 ;  /* 0x000d802401007387 */ /* 0x000fe20000100a00 */
[----:B------:R0:W-:Y:S04]  /*3fdb0*/  STL.64 [R1+0xd88], R38 ;  /* 0x000d882601007387 */ /* 0x0001e80000100a00 */
[----:B0-----:R-:W2:Y:S04]  /*3fdc0*/  LDL.LU.64 R38, [R1+0x2500] ;  /* 0x0025000001267983 */ /* 0x001ea80000300a00 */
[----:B------:R-:W0:Y:S04]  /*3fdd0*/  S2R R29, SR_TID.X ;  /* 0x00000000001d7919 */ /* 0x000e280000002100 */
[----:B------:R-:W1:Y:S01]  /*3fde0*/  S2R R33, SR_TID.X ;  /* 0x0000000000217919 */ /* 0x000e620000002100 */
[----:B------:R-:W-:-:S02]  /*3fdf0*/  IMAD.MOV.U32 R37, RZ, RZ, R34 ;  /* 0x000000ffff257224 */ /* 0x000fc400078e0022 */
[----:B------:R-:W-:Y:S02]  /*3fe00*/  IMAD.MOV.U32 R36, RZ, RZ, R35 ;  /* 0x000000ffff247224 */ /* 0x000fe400078e0023 */
[----:B------:R-:W3:Y:S01]  /*3fe10*/  LDL.LU.64 R34, [R1+0x24f8] ;  /* 0x0024f80001227983 */ /* 0x000ee20000300a00 */
[----:B0-----:R-:W-:Y:S01]  /*3fe20*/  LOP3.LUT R28, R29, 0x7, RZ, 0xc0, !PT ;  /* 0x000000071d1c7812 */ /* 0x001fe200078ec0ff */
[C---:B-1----:R-:W-:Y:S02]  /*3fe30*/  IMAD.SHL.U32 R29, R33.reuse, 0x80, RZ ;  /* 0x00000080211d7824 */ /* 0x042fe400078e00ff */
[----:B------:R-:W-:Y:S02]  /*3fe40*/  IMAD.SHL.U32 R33, R33, 0x2, RZ ;  /* 0x0000000221217824 */ /* 0x000fe400078e00ff */
[----:B------:R-:W-:-:S05]  /*3fe50*/  IMAD R28, R28, 0x110, RZ ;  /* 0x000001101c1c7824 */ /* 0x000fca00078e02ff */
[----:B------:R-:W-:-:S04]  /*3fe60*/  LOP3.LUT R41, R28, 0x10, R33, 0x78, !PT ;  /* 0x000000101c297812 */ /* 0x000fc800078e7821 */
[----:B------:R-:W-:-:S04]  /*3fe70*/  LOP3.LUT R41, R41, 0x800, R29, 0xf8, !PT ;  /* 0x0000080029297812 */ /* 0x000fc800078ef81d */
[----:B------:R-:W-:Y:S01]  /*3fe80*/  LOP3.LUT R41, R41, 0x20, RZ, 0x3c, !PT ;  /* 0x0000002029297812 */ /* 0x000fe200078e3cff */
[----:B------:R-:W-:Y:S02]  /*3fe90*/  IMAD.MOV.U32 R44, RZ, RZ, R54 ;  /* 0x000000ffff2c7224 */ /* 0x000fe400078e0036 */
[----:B------:R-:W-:Y:S01]  /*3fea0*/  IMAD.MOV.U32 R40, RZ, RZ, R55 ;  /* 0x000000ffff287224 */ /* 0x000fe200078e0037 */
[----:B--2---:R-:W-:Y:S01]  /*3feb0*/  STL.64 [R1+0x24c0], R38 ;  /* 0x0024c02601007387 */ /* 0x004fe20000100a00 */
[----:B------:R0:W-:Y:S02]  /*3fec0*/  STL.64 [R1+0x24b8], R36 ;  /* 0x0024b82401007387 */ /* 0x0001e40000100a00 */
[C---:B0-----:R-:W-:Y:S11]  /*3fed0*/  HMMA.16816.F32.BF16 R36, R4.reuse, R54, R56 ;  /* 0x000000360424723c */ /* 0x041ff60000041838 */
[----:B------:R-:W-:Y:S11]  /*3fee0*/  @!UPT UIADD3 URZ, URZ, URZ, URZ ;  /* 0x0000003f3f3ff290 */ /* 0x000ff6000fffe03f */
[----:B------:R-:W-:Y:S01]  /*3fef0*/  @!UPT UIADD3 URZ, URZ, URZ, URZ ;  /* 0x0000003f3f3ff290 */ /* 0x000fe2000fffe03f */
[----:B------:R-:W-:Y:S01]  /*3ff00*/  STL.64 [R1+0xbe0], R36 ;  /* 0x000be02401007387 */ /* 0x000fe20000100a00 */
[----:B------:R0:W-:Y:S02]  /*3ff10*/  STL.64 [R1+0xbe8], R38 ;  /* 0x000be82601007387 */ /* 0x0001e40000100a00 */
[C---:B0-----:R-:W-:Y:S01]  /*3ff20*/  HMMA.16816.F32.BF16 R36, R4.reuse, R18, R12 ;  /* 0x000000120424723c */ /* 0x041fe2000004180c */
[----:B------:R-:W0:Y:S04]  /*3ff30*/  LDSM.16.MT88.4 R12, [R41+0x3000] ;  /* 0x00300000290c783b */ /* 0x000e280000004200 */
[----:B------:R-:W-:Y:S01]  /*3ff40*/  STL.64 [R1+0x24d0], R46 ;  /* 0x0024d02e01007387 */ /* 0x000fe20000100a00 */
[----:B------:R-:W-:Y:S02]  /*3ff50*/  STL [R1+0x24c8], R44 ;  /* 0x0024c82c01007387 */ /* 0x000fe40000100800 */
[C---:B---3--:R-:W-:Y:S01]  /*3ff60*/  HMMA.16816.F32.BF16 R8, R4.reuse, R22, R8 ;  /* 0x000000160408723c */ /* 0x048fe20000041808 */
[----:B0-----:R-:W-:Y:S11]  /*3ff70*/  STL.64 [R1+0x2408], R14 ;  /* 0x0024080e01007387 */ /* 0x001ff60000100a00 */
[----:B------:R-:W-:Y:S03]  /*3ff80*/  @!UPT UIADD3 URZ, URZ, URZ, URZ ;  /* 0x0000003f3f3ff290 */ /* 0x000fe6000fffe03f */
[----:B------:R-:W-:Y:S02]  /*3ff90*/  STL.64 [R1+0xbb0], R36 ;  /* 0x000bb02401007387 */ /* 0x000fe40000100a00 */
[----:B------:R0:W-:Y:S02]  /*3ffa0*/  STL.64 [R1+0xbb8], R38 ;  /* 0x000bb82601007387 */ /* 0x0001e40000100a00 */
[----:B0-----:R-:W-:Y:S01]  /*3ffb0*/  HMMA.16816.F32.BF16 R36, R4, R30, R48 ;  /* 0x0000001e0424723c */ /* 0x001fe20000041830 */
[----:B------:R0:W-:Y:S02]  /*3ffc0*/  STL.64 [R1+0x2400], R12 ;  /* 0x0024000c01007387 */ /* 0x0001e40000100a00 */
[----:B0-----:R-:W-:Y:S02]  /*3ffd0*/  IMAD.MOV.U32 R13, RZ, RZ, R30 ;  /* 0x000000ffff0d7224 */ /* 0x001fe400078e001e */
[----:B------:R-:W-:Y:S11]  /*3ffe0*/  IMAD.MOV.U32 R12, RZ, RZ, R31 ;  /* 0x000000ffff0c7224 */ /* 0x000ff600078e001f */
[----:B------:R-:W-:Y:S07]  /*3fff0*/  @!UPT UIADD3 URZ, URZ, URZ, URZ ;  /* 0x0000003f3f3ff290 */ /* 0x000fee000fffe03f */
[----:B------:R-:W-:Y:S01]  /*40000*/  STL.64 [R1+0xbd0], R36 ;  /* 0x000bd02401007387 */ /* 0x000fe20000100a00 */
[----:B------:R-:W-:Y:S02]  /*40010*/  STL.64 [R1+0xbd8], R38 ;  /* 0x000bd82601007387 */ /* 0x000fe40000100a00 */
[----:B------:R-:W2:Y:S02]  /*40020*/  LDL.LU R28, [R1+0x840] ;  /* 0x00084000011c7983 */ /* 0x000ea40000300800 */
[----:B------:R0:W-:Y:S01]  /*40030*/  STL.64 [R1+0xbc0], R8 ;  /* 0x000bc00801007387 */ /* 0x0001e20000100a00 */
[----:B------:R1:W-:Y:S01]  /*40040*/  STL.64 [R1+0xbc8], R10 ;  /* 0x000bc80a01007387 */ /* 0x0003e20000100a00 */
[----:B------:R-:W2:Y:S02]  /*40050*/  LDL.LU R29, [R1+0x844] ;  /* 0x00084400011d7983 */ /* 0x000ea40000300800 */
[----:B------:R-:W2:Y:S02]  /*40060*/  LDL.LU R30, [R1+0x848] ;  /* 0x00084800011e7983 */ /* 0x000ea40000300800 */
[----:B------:R-:W2:Y:S01]  /*40070*/  LDL.LU R31, [R1+0x84c] ;  /* 0x00084c00011f7983 */ /* 0x000ea20000300800 */
[----:B------:R-:W3:Y:S01]  /*40080*/  LDL.LU R44, [R1+0x830] ;  /* 0x00083000012c7983 */ /* 0x000ee20000300800 */
[----:B------:R-:W3:Y:S02]  /*40090*/  LDL.LU R45, [R1+0x834] ;  /* 0x00083400012d7983 */ /* 0x000ee40000300800 */
[----:B------:R-:W3:Y:S02]  /*400a0*/  LDL.LU R46, [R1+0x838] ;  /* 0x00083800012e7983 */ /* 0x000ee40000300800 */
[----:B------:R-:W3:Y:S01]  /*400b0*/  LDL.LU R47, [R1+0x83c] ;  /* 0x00083c00012f7983 */ /* 0x000ee20000300800 */
        /* <DEDUP_REMOVED lines=18> */
[----:B------:R-:W-:-:S02]  /*401e0*/  IMAD.MOV.U32 R50, RZ, RZ, R26 ;  /* 0x000000ffff327224 */ /* 0x000fc400078e001a */
[----:B------:R-:W-:Y:S01]  /*401f0*/  IMAD.MOV.U32 R51, RZ, RZ, R27 ;  /* 0x000000ffff337224 */ /* 0x000fe200078e001b */
[----:B------:R-:W2:Y:S01]  /*40200*/  LDL.LU R26, [R1+0x24f0] ;  /* 0x0024f000011a7983 */ /* 0x000ea20000300800 */
[----:B------:R-:W2:Y:S02]  /*40210*/  LDL.LU R27, [R1+0x24ec] ;  /* 0x0024ec00011b7983 */ /* 0x000ea40000300800 */
[----:B------:R0:W-:Y:S02]  /*40220*/  STL.64 [R1+0x2430], R22 ;  /* 0x0024301601007387 */ /* 0x0001e40000100a00 */
[----:B----4-:R1:W-:Y:S02]  /*40230*/  STL.64 [R1+0x2428], R20 ;  /* 0x0024281401007387 */ /* 0x0103e40000100a00 */
[----:B0-----:R-:W-:Y:S01]  /*40240*/  IMAD.MOV.U32 R22, RZ, RZ, R34 ;  /* 0x000000ffff167224 */ /* 0x001fe200078e0022 */
[----:B-1----:R-:W4:Y:S01]  /*40250*/  LDL.LU R20, [R1+0x2c0] ;  /* 0x0002c00001147983 */ /* 0x002f220000300800 */
[----:B------:R-:W-:-:S02]  /*40260*/  IMAD.MOV.U32 R21, RZ, RZ, R42 ;  /* 0x000000ffff157224 */ /* 0x000fc400078e002a */
[----:B------:R-:W3:Y:S02]  /*40270*/  LDL.LU R42, [R1+0x24e8] ;  /* 0x0024e800012a7983 */ /* 0x000ee40000300800 */
[----:B------:R-:W3:Y:S02]  /*40280*/  LDL.LU R34, [R1+0x24e4] ;  /* 0x0024e40001227983 */ /* 0x000ee40000300800 */
[----:B------:R-:W-:Y:S02]  /*40290*/  IMAD.MOV.U32 R23, RZ, RZ, R35 ;  /* 0x000000ffff177224 */ /* 0x000fe400078e0023 */
[----:B------:R-:W3:Y:S01]  /*402a0*/  LDL.LU R35, [R1+0x24e0] ;  /* 0x0024e00001237983 */ /* 0x000ee20000300800 */
[C---:B--2---:R-:W-:Y:S11]  /*402b0*/  HMMA.16816.F32.BF16 R28, R4.reuse, R26, R28 ;  /* 0x0000001a041c723c */ /* 0x044ff6000004181c */
[----:B------:R-:W-:Y:S11]  /*402c0*/  @!UPT UIADD3 URZ, URZ, URZ, URZ ;  /* 0x0000003f3f3ff290 */ /* 0x000ff6000fffe03f */
[----:B------:R-:W-:Y:S01]  /*402d0*/  @!UPT UIADD3 URZ, URZ, URZ, URZ ;  /* 0x0000003f3f3ff290 */ /* 0x000fe2000fffe03f */
[----:B------:R-:W-:Y:S01]  /*402e0*/  STL.64 [R1+0x9c0], R28 ;  /* 0x0009c01c01007387 */ /* 0x000fe20000100a00 */
[----:B------:R-:W-:Y:S02]  /*402f0*/  IMAD.MOV.U32 R32, RZ, RZ, R30 ;  /* 0x000000ffff207224 */ /* 0x000fe400078e001e */
[----:B------:R0:W-:Y:S02]  /*40300*/  STL.64 [R1+0x9c8], R30 ;  /* 0x0009c81e01007387 */ /* 0x0001e40000100a00 */
[----:B0-----:R-:W2:Y:S01]  /*40310*/  LDL.LU.64 R30, [R1+0x24d8] ;  /* 0x0024d800011e7983 */ /* 0x001ea20000300a00 */
[----:B------:R-:W-:Y:S02]  /*40320*/  STL.64 [R1+0x2420], R26 ;  /* 0x0024201a01007387 */ /* 0x000fe40000100a00 */
[----:B------:R-:W-:Y:S02]  /*40330*/  STL [R1+0x1fe4], R28 ;  /* 0x001fe41c01007387 */ /* 0x000fe40000100800 */
[----:B------:R-:W-:Y:S01]  /*40340*/  STL [R1+0x1fe0], R32 ;  /* 0x001fe02001007387 */ /* 0x000fe20000100800 */
[C---:B---3--:R-:W-:Y:S08]  /*40350*/  HMMA.16816.F32.BF16 R36, R4.reuse, R34, R36 ;  /* 0x000000220424723c */ /* 0x048ff00000041824 */
[----:B--2---:R-:W-:Y:S11]  /*40360*/  HMMA.16816.F32.BF16 R44, R4, R30, R44 ;  /* 0x0000001e042c723c */ /* 0x004ff6000004182c */
[----:B------:R-:W-:Y:S11]  /*40370*/  @!UPT UIADD3 URZ, URZ, URZ, URZ ;  /* 0x0000003f3f3ff290 */ /* 0x000ff6000fffe03f */
[----:B------:R-:W-:Y:S01]  /*40380*/  @!UPT UIADD3 URZ, URZ, URZ, URZ ;  /* 0x0000003f3f3ff290 */ /* 0x000fe2000fffe03f */
[----:B------:R-:W-:Y:S01]  /*40390*/  STL.64 [R1+0x9b0], R44 ;  /* 0x0009b02c01007387 */ /* 0x000fe20000100a00 */
[----:B------:R-:W-:Y:S02]  /*403a0*/  IMAD.MOV.U32 R33, RZ, RZ, R46 ;  /* 0x000000ffff217224 */ /* 0x000fe400078e002e */
[----:B------:R0:W-:Y:S02]  /*403b0*/  STL.64 [R1+0x9b8], R46 ;  /* 0x0009b82e01007387 */ /* 0x0001e40000100a00 */
[----:B0-----:R-:W2:Y:S01]  /*403c0*/  LDL.LU.64 R46, [R1+0x24d0] ;  /* 0x0024d000012e7983 */ /* 0x001ea20000300a00 */
[----:B------:R-:W-:Y:S02]  /*403d0*/  IMAD.MOV.U32 R29, RZ, RZ, R44 ;  /* 0x000000ffff1d7224 */ /* 0x000fe400078e002c */
[----:B------:R-:W3:Y:S03]  /*403e0*/  LDL.LU R44, [R1+0x24c8] ;  /* 0x0024c800012c7983 */ /* 0x000ee60000300800 */
[----:B------:R-:W-:Y:S01]  /*403f0*/  STL [R1+0x1fec], R29 ;  /* 0x001fec1d01007387 */ /* 0x000fe20000100800 */
[----:B------:R0:W-:Y:S02]  /*40400*/  STL.64 [R1+0x2418], R30 ;  /* 0x0024181e01007387 */ /* 0x0001e40000100a00 */
[----:B------:R-:W-:Y:S01]  /*40410*/  IMAD.MOV.U32 R32, RZ, RZ, R43 ;  /* 0x000000ffff207224 */ /* 0x000fe200078e002b */
[----:B0-----:R-:W3:Y:S01]  /*40420*/  LDL.64 R30, [R1+0x68] ;  /* 0x00006800011e7983 */ /* 0x001ee20000100a00 */
[----:B------:R-:W-:Y:S02]  /*40430*/  STL [R1+0x1fe8], R33 ;  /* 0x001fe82101007387 */ /* 0x000fe40000100800 */
[----:B------:R-:W-:Y:S02]  /*40440*/  STL.64 [R1+0x9a0], R36 ;  /* 0x0009a02401007387 */ /* 0x000fe40000100a00 */
[----:B------:R0:W-:Y:S02]  /*40450*/  STL.64 [R1+0x9a8], R38 ;  /* 0x0009a82601007387 */ /* 0x0001e40000100a00 */
[----:B0-----:R-:W3:Y:S01]  /*40460*/  LDL.LU.64 R38, [R1+0x24c0] ;  /* 0x0024c00001267983 */ /* 0x001ee20000300a00 */
[----:B------:R-:W4:Y:S02]  /*40470*/  LDL.LU.64 R36, [R1+0x24b8] ;  /* 0x0024b80001247983 */ /* 0x000f240000300a00 */
[----:B------:R2:W-:Y:S02]  /*40480*/  STL.64 [R1+0x2410], R34 ;  /* 0x0024102201007387 */ /* 0x0005e40000100a00 */
[----:B------:R-:W4:Y:S01]  /*40490*/  LDL.LU R43, [R1+0x24b0] ;  /* 0x0024b000012b7983 */ /* 0x000f220000300800 */
[----:B------:R-:W4:Y:S01]  /*404a0*/  LDL.LU R33, [R1+0x2d4] ;  /* 0x0002d40001217983 */ /* 0x000f220000300800 */
[----:B--2---:R-:W-:-:S02]  /*404b0*/  IMAD.MOV.U32 R34, RZ, RZ, R46 ;  /* 0x000000ffff227224 */ /* 0x004fc400078e002e */
[----:B------:R-:W-:Y:S01]  /*404c0*/  IMAD.MOV.U32 R35, RZ, RZ, R47 ;  /* 0x000000ffff237224 */ /* 0x000fe200078e002f */
[----:B------:R-:W2:Y:S01]  /*404d0*/  LDL.LU R46, [R1+0x24ac] ;  /* 0x0024ac00012e7983 */ /* 0x000ea20000300800 */
[----:B------:R-:W2:Y:S01]  /*404e0*/  LDL.LU R47, [R1+0x24a8] ;  /* 0x0024a800012f7983 */ /* 0x000ea20000300800 */
[C---:B---3--:R-:W-:Y:S08]  /*404f0*/  HMMA.16816.F32.BF16 R56, R4.reuse, R38, R56 ;  /* 0x000000260438723c */ /* 0x048ff00000041838 */
[C---:B----4-:R-:W-:Y:S11]  /*40500*/  HMMA.16816.F32.BF16 R52, R4.reuse, R42, R52 ;  /* 0x0000002a0434723c */ /* 0x050ff60000041834 */
[----:B------:R-:W-:Y:S04]  /*40510*/  @!UPT UIADD3 URZ, URZ, URZ, URZ ;  /* 0x0000003f3f3ff290 */ /* 0x000fe8000fffe03f */
[----:B------:R-:W-:Y:S01]  /*40520*/  STL.64 [R1+0x990], R56 ;  /* 0x0009903801007387 */ /* 0x000fe20000100a00 */
[----:B------:R0:W-:Y:S03]  /*40530*/  STL.64 [R1+0x998], R58 ;  /* 0x0009983a01007387 */ /* 0x0001e60000100a00 */
[----:B0-----:R-:W3:Y:S01]  /*40540*/  LDL.LU.64 R58, [R1+0x24a0] ;  /* 0x0024a000013a7983 */ /* 0x001ee20000300a00 */
[----:B------:R-:W-:Y:S03]  /*40550*/  STL.64 [R1+0x2438], R38 ;  /* 0x0024382601007387 */ /* 0x000fe60000100a00 */
[----:B------:R-:W-:Y:S02]  /*40560*/  STL.64 [R1+0x8b0], R52 ;  /* 0x0008b03401007387 */ /* 0x000fe40000100a00 */
[----:B------:R0:W-:Y:S02]  /*40570*/  STL.64 [R1+0x8b8], R54 ;  /* 0x0008b83601007387 */ /* 0x0001e40000100a00 */
[----:B0-----:R-:W4:Y:S01]  /*40580*/  LDL.LU.64 R54, [R1+0x2498] ;  /* 0x0024980001367983 */ /* 0x001f220000300a00 */
        /* <DEDUP_REMOVED lines=8> */
[----:B------:R-:W-:Y:S01]  /*40610*/  STL.64 [R1+0x2450], R46 ;  /* 0x0024502e01007387 */ /* 0x000fe20000100a00 */
        /* <DEDUP_REMOVED lines=8> */
[----:B------:R-:W2:Y:S01]  /*406a0*/  LDL.LU R48, [R1+0x4c0] ;  /* 0x0004c00001307983 */ /* 0x000ea20000300800 */
[----:B------:R-:W2:Y:S04]  /*406b0*/  LDL.LU R49, [R1+0x4c4] ;  /* 0x0004c40001317983 */ /* 0x000ea80000300800 */
[----:B0-----:R-:W2:Y:S01]  /*406c0*/  LDL.LU R50, [R1+0x4c8] ;  /* 0x0004c80001327983 */ /* 0x001ea20000300800 */
[----:B------:R-:W2:Y:S02]  /*406d0*/  LDL.LU R51, [R1+0x4cc] ;  /* 0x0004cc0001337983 */ /* 0x000ea40000300800 */
[----:B----4-:R-:W-:Y:S02]  /*406e0*/  STL.64 [R1+0x2460], R54 ;  /* 0x0024603601007387 */ /* 0x010fe40000100a00 */
[----:B------:R-:W-:-:S02]  /*406f0*/  IMAD.MOV.U32 R17, RZ, RZ, R30 ;  /* 0x000000ffff117224 */ /* 0x000fc400078e001e */
[----:B------:R-:W-:Y:S02]  /*40700*/  IMAD.MOV.U32 R16, RZ, RZ, R31 ;  /* 0x000000ffff107224 */ /* 0x000fe400078e001f */
[----:B------:R-:W-:Y:S02]  /*40710*/  IMAD.MOV.U32 R42, RZ, RZ, R44 ;  /* 0x000000ffff2a7224 */ /* 0x000fe400078e002c */
[----:B------:R-:W-:Y:S01]  /*40720*/  IMAD.MOV.U32 R43, RZ, RZ, R40 ;  /* 0x000000ffff2b7224 */ /* 0x000fe200078e0028 */
[----:B--2---:R-:W-:Y:S08]  /*40730*/  HMMA.16816.F32.BF16 R48, R4, R54, R48 ;  /* 0x000000360430723c */ /* 0x004ff00000041830 */
[C---:B------:R-:W-:Y:S11]  /*40740*/  HMMA.16816.F32.BF16 R4, R8.reuse, R30, R32 ;  /* 0x0000001e0804723c */ /* 0x040ff60000041820 */
[----:B------:R-:W-:Y:S04]  /*40750*/  @!UPT UIADD3 URZ, URZ, URZ, URZ ;  /* 0x0000003f3f3ff290 */ /* 0x000fe8000fffe03f */
[----:B------:R-:W-:Y:S01]  /*40760*/  STL.64 [R1+0x4c0], R48 ;  /* 0x0004c03001007387 */ /* 0x000fe20000100a00 */
[----:B------:R-:W-:Y:S07]  /*40770*/  STL.64 [R1+0x4c8], R50 ;  /* 0x0004c83201007387 */ /* 0x000fee0000100a00 */
[----:B------:R-:W-:Y:S02]  /*40780*/  STL.64 [R1+0xcb0], R4 ;  /* 0x000cb00401007387 */ /* 0x000fe40000100a00 */
[----:B------:R3:W-:Y:S02]  /*40790*/  STL.64 [R1+0xcb8], R6 ;  /* 0x000cb80601007387 */ /* 0x0007e40000100a00 */
[----:B---3--:R-:W-:Y:S01]  /*407a0*/  HMMA.16816.F32.BF16 R4, R8, R58, R20 ;  /* 0x0000003a0804723c */ /* 0x008fe20000041814 */
[----:B------:R-:W-:Y:S01]  /*407b0*/  STL.64 [R1+0x2470], R18 ;  /* 0x0024701201007387 */ /* 0x000fe20000100a00 */
[----:B------:R-:W-:Y:S11]  /*407c0*/  STL.64 [R1+0x2468], R16 ;  /* 0x0024681001007387 */ /* 0x000ff60000100a00 */
[----:B------:R-:W-:Y:S10]  /*407d0*/  @!UPT UIADD3 URZ, URZ, URZ, URZ ;  /* 0x0000003f3f3ff290 */ /* 0x000ff4000fffe03f */
[----:B------:R-:W-:Y:S01]  /*407e0*/  STL.64 [R1+0xca0], R4 ;  /* 0x000ca00401007387 */ /* 0x000fe20000100a00 */
[----:B------:R-:W-:Y:S02]  /*407f0*/  STL.64 [R1+0xca8], R6 ;  /* 0x000ca80601007387 */ /* 0x000fe40000100a00 */
        /* <DEDUP_REMOVED lines=11> */
[----:B0-----:R-:W4:Y:S02]  /*408b0*/  LDL.LU R42, [R1+0x2b8] ;  /* 0x0002b800012a7983 */ /* 0x001f240000300800 */
[----:B------:R-:W4:Y:S02]  /*408c0*/  LDL.LU R43, [R1+0x2bc] ;  /* 0x0002bc00012b7983 */ /* 0x000f240000300800 */
[----:B------:R-:W2:Y:S01]  /*408d0*/  LDL.LU R4, [R1+0x280] ;  /* 0x0002800001047983 */ /* 0x000ea20000300800 */
[----:B------:R-:W2:Y:S01]  /*408e0*/  LDL.LU R5, [R1+0x284] ;  /* 0x0002840001057983 */ /* 0x000ea20000300800 */
[----:B------:R-:W2:Y:S02]  /*408f0*/  LDL.LU R6, [R1+0x288] ;  /* 0x0002880001067983 */ /* 0x000ea40000300800 */
[----:B------:R-:W-:-:S02]  /*40900*/  IMAD.MOV.U32 R51, RZ, RZ, R36 ;  /* 0x000000ffff337224 */ /* 0x000fc400078e0024 */
[----:B------:R-:W2:Y:S02]  /*40910*/  LDL.LU R7, [R1+0x28c] ;  /* 0x00028c0001077983 */ /* 0x000ea40000300800 */
[----:B------:R-:W-:Y:S01]  /*40920*/  IMAD.MOV.U32 R50, RZ, RZ, R37 ;  /* 0x000000ffff327224 */ /* 0x000fe200078e0025 */
[----:B------:R-:W2:Y:S01]  /*40930*/  LDL.LU R36, [R1+0x6c0] ;  /* 0x0006c00001247983 */ /* 0x000ea20000300800 */
[----:B------:R-:W2:Y:S02]  /*40940*/  LDL.LU R37, [R1+0x6c4] ;  /* 0x0006c40001257983 */ /* 0x000ea40000300800 */
[----:B------:R-:W2:Y:S02]  /*40950*/  LDL.LU R38, [R1+0x6c8] ;  /* 0x0006c80001267983 */ /* 0x000ea40000300800 */
[----:B------:R-:W-:Y:S01]  /*40960*/  IMAD.MOV.U32 R19, RZ, RZ, R24 ;  /* 0x000000ffff137224 */ /* 0x000fe200078e0018 */
[----:B------:R-:W2:Y:S01]  /*40970*/  LDL.LU R39, [R1+0x6cc] ;  /* 0x0006cc0001277983 */ /* 0x000ea20000300800 */
[----:B------:R-:W-:-:S02]  /*40980*/  IMAD.MOV.U32 R18, RZ, RZ, R25 ;  /* 0x000000ffff127224 */ /* 0x000fc400078e0019 */
        /* <DEDUP_REMOVED lines=15> */
[----:B------:R-:W2:Y:S02]  /*40a80*/  LDL.LU R13, [R1+0x684] ;  /* 0x00068400010d7983 */ /* 0x000ea40000300800 */
[----:B------:R-:W2:Y:S02]  /*40a90*/  LDL.LU R14, [R1+0x688] ;  /* 0x00068800010e7983 */ /* 0x000ea40000300800 */
[----:B------:R-:W2:Y:S01]  /*40aa0*/  LDL.LU R15, [R1+0x68c] ;  /* 0x00068c00010f7983 */ /* 0x000ea20000300800 */
[----:B------:R0:W-:Y:S01]  /*40ab0*/  STL.64 [R1+0x23f0], R58 ;  /* 0x0023f03a01007387 */ /* 0x0001e20000100a00 */
[----:B------:R-:W2:Y:S02]  /*40ac0*/  LDL.LU R56, [R1+0x270] ;  /* 0x0002700001387983 */ /* 0x000ea40000300800 */
[----:B------:R-:W2:Y:S01]  /*40ad0*/  LDL.LU R57, [R1+0x274] ;  /* 0x0002740001397983 */ /* 0x000ea20000300800 */
[----:B0-----:R-:W2:Y:S01]  /*40ae0*/  LDL.LU R58, [R1+0x278] ;  /* 0x00027800013a7983 */ /* 0x001ea20000300800 */
[----:B------:R-:W2:Y:S01]  /*40af0*/  LDL.LU R59, [R1+0x27c] ;  /* 0x00027c00013b7983 */ /* 0x000ea20000300800 */
[C---:B----4-:R-:W-:Y:S02]  /*40b00*/  HMMA.16816.F32.BF16 R16, R8.reuse, R18, R40 ;  /* 0x000000120810723c */ /* 0x050fe40000041828 */
[----:B------:R-:W2:Y:S06]  /*40b10*/  LDL.LU.64 R42, [R1+0x2478] ;  /* 0x00247800012a7983 */ /* 0x000eac0000300a00 */
[C---:B---3--:R-:W-:Y:S11]  /*40b20*/  HMMA.16816.F32.BF16 R48, R8.reuse, R50, R52 ;  /* 0x000000320830723c */ /* 0x048ff60000041834 */
[----:B------:R-:W-:Y:S04]  /*40b30*/  @!UPT UIADD3 URZ, URZ, URZ, URZ ;  /* 0x0000003f3f3ff290 */ /* 0x000fe8000fffe03f */
[----:B------:R-:W-:Y:S01]  /*40b40*/  STL.64 [R1+0xc90], R16 ;  /* 0x000c901001007387 */ /* 0x000fe20000100a00 */
[----:B------:R0:W-:Y:S03]  /*40b50*/  STL.64 [R1+0xc98], R18 ;  /* 0x000c981201007387 */ /* 0x0001e60000100a00 */
[----:B0-----:R-:W3:Y:S01]  /*40b60*/  LDL.LU.64 R18, [R1+0x2470] ;  /* 0x0024700001127983 */ /* 0x001ee20000300a00 */
[----:B------:R-:W4:Y:S02]  /*40b70*/  LDL.LU.64 R16, [R1+0x2468] ;  /* 0x0024680001107983 */ /* 0x000f240000300a00 */
[----:B------:R-:W3:Y:S02]  /*40b80*/  LDL.LU.64 R54, [R1+0x2460] ;  /* 0x0024600001367983 */ /* 0x000ee40000300a00 */
[----:B------:R-:W-:Y:S01]  /*40b90*/  STL.64 [R1+0xc80], R48 ;  /* 0x000c803001007387 */ /* 0x000fe20000100a00 */
[----:B------:R0:W-:Y:S04]  /*40ba0*/  STL.64 [R1+0xc88], R50 ;  /* 0x000c883201007387 */ /* 0x0001e80000100a00 */
[----:B0-----:R-:W4:Y:S01]  /*40bb0*/  LDL.LU.64 R50, [R1+0x2458] ;  /* 0x0024580001327983 */ /* 0x001f220000300a00 */
[C---:B--2---:R-:W-:Y:S03]  /*40bc0*/  HMMA.16816.F32.BF16 R40, R8.reuse, R42, R44 ;  /* 0x0000002a0828723c */ /* 0x044fe6000004182c */
[----:B------:R-:W2:Y:S11]  /*40bd0*/  LDL.LU.64 R46, [R1+0x2450] ;  /* 0x00245000012e7983 */ /* 0x000eb60000300a00 */
[----:B------:R-:W-:Y:S09]  /*40be0*/  @!UPT UIADD3 URZ, URZ, URZ, URZ ;  /* 0x0000003f3f3ff290 */ /* 0x000ff2000fffe03f */
[----:B------:R-:W-:Y:S01]  /*40bf0*/  STL.64 [R1+0xa80], R40 ;  /* 0x000a802801007387 */ /* 0x000fe20000100a00 */
[----:B------:R0:W-:Y:S03]  /*40c00*/  STL.64 [R1+0xa88], R42 ;  /* 0x000a882a01007387 */ /* 0x0001e60000100a00 */
[----:B0-----:R-:W2:Y:S01]  /*40c10*/  LDL.LU.64 R42, [R1+0x2448] ;  /* 0x00244800012a7983 */ /* 0x001ea20000300a00 */
[----:B------:R-:W2:Y:S01]  /*40c20*/  LDL.LU R41, [R1+0x2440] ;  /* 0x0024400001297983 */ /* 0x000ea20000300800 */
[C---:B---3--:R-:W-:Y:S01]  /*40c30*/  HMMA.16816.F32.BF16 R4, R8.reuse, R18, R4 ;  /* 0x000000120804723c */ /* 0x048fe20000041804 */
[----:B------:R-:W-:Y:S11]  /*40c40*/  STL.64 [R1+0x23c0], R18 ;  /* 0x0023c01201007387 */ /* 0x000ff60000100a00 */
[----:B------:R-:W-:Y:S11]  /*40c50*/  @!UPT UIADD3 URZ, URZ, URZ, URZ ;  /* 0x0000003f3f3ff290 */ /* 0x000ff6000fffe03f */
[----:B------:R-:W-:Y:S01]  /*40c60*/  STL.64 [R1+0xa50], R4 ;  /* 0x000a500401007387 */ /* 0x000fe20000100a00 */
[----:B------:R-:W-:Y:S01]  /*40c70*/  STL.64 [R1+0xa58], R6 ;  /* 0x000a580601007387 */ /* 0x000fe20000100a00 */
[C---:B------:R-:W-:Y:S02]  /*40c80*/  HMMA.16816.F32.BF16 R20, R8.reuse, R22, R36 ;  /* 0x000000160814723c */ /* 0x040fe40000041824 */
[----:B--2---:R-:W0:Y:S04]  /*40c90*/  LDSM.16.MT88.4 R4, [R41+0x3080] ;  /* 0x003080002904783b */ /* 0x004e280000004200 */
[----:B0-----:R-:W-:Y:S01]  /*40ca0*/  STL.64 [R1+0x2380], R6 ;  /* 0x0023800601007387 */ /* 0x001fe20000100a00 */
[----:B------:R0:W-:Y:S03]  /*40cb0*/  STL.64 [R1+0x2378], R4 ;  /* 0x0023780401007387 */ /* 0x0001e60000100a00 */
[----:B0-----:R-:W4:Y:S01]  /*40cc0*/  LDL.LU R4, [R1+0x640] ;  /* 0x0006400001047983 */ /* 0x001f220000300800 */
[----:B------:R-:W4:Y:S02]  /*40cd0*/  LDL.LU R5, [R1+0x644] ;  /* 0x0006440001057983 */ /* 0x000f240000300800 */
[----:B------:R-:W4:Y:S02]  /*40ce0*/  LDL.LU R6, [R1+0x648] ;  /* 0x0006480001067983 */ /* 0x000f240000300800 */
[----:B------:R-:W4:Y:S01]  /*40cf0*/  LDL.LU R7, [R1+0x64c] ;  /* 0x00064c0001077983 */ /* 0x000f220000300800 */
[----:B------:R-:W2:Y:S07]  /*40d00*/  LDL.LU.64 R38, [R1+0x2438] ;  /* 0x0024380001267983 */ /* 0x000eae0000300a00 */
[----:B------:R-:W-:Y:S02]  /*40d10*/  STL.64 [R1+0xa70], R20 ;  /* 0x000a701401007387 */ /* 0x000fe40000100a00 */
[----:B------:R0:W-:Y:S02]  /*40d20*/  STL.64 [R1+0xa78], R22 ;  /* 0x000a781601007387 */ /* 0x0001e40000100a00 */
[----:B0-----:R-:W3:Y:S01]  /*40d30*/  LDL.LU.64 R22, [R1+0x2430] ;  /* 0x0024300001167983 */ /* 0x001ee20000300a00 */
[----:B------:R-:W2:Y:S01]  /*40d40*/  LDL.LU.64 R20, [R1+0x2428] ;  /* 0x0024280001147983 */ /* 0x000ea20000300a00 */
[C---:B---3--:R-:W-:Y:S11]  /*40d50*/  HMMA.16816.F32.BF16 R24, R8.reuse, R22, R24 ;  /* 0x000000160818723c */ /* 0x048ff60000041818 */
[----:B------:R-:W-:Y:S11]  /*40d60*/  @!UPT UIADD3 URZ, URZ, URZ, URZ ;  /* 0x0000003f3f3ff290 */ /* 0x000ff6000fffe03f */
[----:B------:R-:W-:Y:S01]  /*40d70*/  @!UPT UIADD3 URZ, URZ, URZ, URZ ;  /* 0x0000003f3f3ff290 */ /* 0x000fe2000fffe03f */
[----:B------:R-:W-:Y:S01]  /*40d80*/  STL.64 [R1+0xa60], R24 ;  /* 0x000a601801007387 */ /* 0x000fe20000100a00 */
[----:B------:R0:W-:Y:S03]  /*40d90*/  STL.64 [R1+0xa68], R26 ;  /* 0x000a681a01007387 */ /* 0x0001e60000100a00 */
[----:B0-----:R-:W3:Y:S01]  /*40da0*/  LDL.LU.64 R26, [R1+0x2420] ;  /* 0x00242000011a7983 */ /* 0x001ee20000300a00 */
[----:B------:R-:W-:Y:S02]  /*40db0*/  STL.64 [R1+0x23d0], R22 ;  /* 0x0023d01601007387 */ /* 0x000fe40000100a00 */
[----:B--2---:R0:W-:Y:S02]  /*40dc0*/  STL.64 [R1+0x23c8], R20 ;  /* 0x0023c81401007387 */ /* 0x0041e40000100a00 */
        /* <DEDUP_REMOVED lines=9> */
[----:B0-----:R-:W3:Y:S02]  /*40e60*/  LDL.LU.64 R30, [R1+0x2418] ;  /* 0x00241800011e7983 */ /* 0x001ee40000300a00 */
[C---:B---3--:R-:W-:Y:S11]  /*40e70*/  HMMA.16816.F32.BF16 R32, R8.reuse, R30, R32 ;  /* 0x0000001e0820723c */ /* 0x048ff60000041820 */
[----:B------:R-:W-:Y:S11]  /*40e80*/  @!UPT UIADD3 URZ, URZ, URZ, URZ ;  /* 0x0000003f3f3ff290 */ /* 0x000ff6000fffe03f */
[----:B------:R-:W-:Y:S01]  /*40e90*/  @!UPT UIADD3 URZ, URZ, URZ, URZ ;  /* 0x0000003f3f3ff290 */ /* 0x000fe2000fffe03f */
[----:B------:R-:W-:Y:S01]  /*40ea0*/  STL.64 [R1+0x690], R32 ;  /* 0x0006902001007387 */ /* 0x000fe20000100a00 */
[----:B------:R0:W-:Y:S03]  /*40eb0*/  STL.64 [R1+0x698], R34 ;  /* 0x0006982201007387 */ /* 0x0001e60000100a00 */
[----:B0-----:R-:W3:Y:S01]  /*40ec0*/  LDL.LU.64 R34, [R1+0x2410] ;  /* 0x0024100001227983 */ /* 0x001ee20000300a00 */
[----:B------:R0:W-:Y:S02]  /*40ed0*/  STL.64 [R1+0x23e0], R30 ;  /* 0x0023e01e01007387 */ /* 0x0001e40000100a00 */
[----:B------:R-:W2:Y:S02]  /*40ee0*/  LDL.LU R28, [R1+0x660] ;  /* 0x00066000011c7983 */ /* 0x000ea40000300800 */
[----:B------:R-:W2:Y:S01]  /*40ef0*/  LDL.LU R29, [R1+0x664] ;  /* 0x00066400011d7983 */ /* 0x000ea20000300800 */
[----:B0-----:R-:W2:Y:S01]  /*40f00*/  LDL.LU R30, [R1+0x668] ;  /* 0x00066800011e7983 */ /* 0x001ea20000300800 */
        /* <DEDUP_REMOVED lines=8> */
[----:B------:R0:W-:Y:S02]  /*40f90*/  STL.64 [R1+0x23d8], R34 ;  /* 0x0023d82201007387 */ /* 0x0001e40000100a00 */
[----:B------:R-:W2:Y:S01]  /*40fa0*/  LDL.LU R32, [R1+0x670] ;  /* 0x0006700001207983 */ /* 0x000ea20000300800 */
[----:B------:R-:W2:Y:S04]  /*40fb0*/  LDL.LU R33, [R1+0x674] ;  /* 0x0006740001217983 */ /* 0x000ea80000300800 */
[----:B0-----:R-:W2:Y:S01]  /*40fc0*/  LDL.LU R34, [R1+0x678] ;  /* 0x0006780001227983 */ /* 0x001ea20000300800 */
[----:B------:R-:W2:Y:S02]  /*40fd0*/  LDL.LU R35, [R1+0x67c] ;  /* 0x00067c0001237983 */ /* 0x000ea40000300800 */
[----:B------:R-:W-:Y:S01]  /*40fe0*/  STL.64 [R1+0x23e8], R38 ;  /* 0x0023e82601007387 */ /* 0x000fe20000100a00 */
[C---:B--2---:R-:W-:Y:S11]  /*40ff0*/  HMMA.16816.F32.BF16 R32, R8.reuse, R38, R32 ;  /* 0x000000260820723c */ /* 0x044ff60000041820 */
[----:B------:R-:W-:Y:S11]  /*41000*/  @!UPT UIADD3 URZ, URZ, URZ, URZ ;  /* 0x0000003f3f3ff290 */ /* 0x000ff6000fffe03f */
[----:B------:R-:W-:Y:S01]  /*41010*/  @!UPT UIADD3 URZ, URZ, URZ, URZ ;  /* 0x0000003f3f3ff290 */ /* 0x000fe2000fffe03f */
[----:B------:R-:W-:Y:S01]  /*41020*/  STL.64 [R1+0x530], R32 ;  /* 0x0005302001007387 */ /* 0x000fe20000100a00 */
[----:B------:R0:W-:Y:S02]  /*41030*/  STL.64 [R1+0x538], R34 ;  /* 0x0005382201007387 */ /* 0x0001e40000100a00 */
[C---:B0-----:R-:W-:Y:S08]  /*41040*/  HMMA.16816.F32.BF16 R32, R8.reuse, R42, R28 ;  /* 0x0000002a0820723c */ /* 0x041ff0000004181c */
[C---:B------:R-:W-:Y:S08]  /*41050*/  HMMA.16816.F32.BF16 R28, R8.reuse, R46, R20 ;  /* 0x0000002e081c723c */ /* 0x040ff00000041814 */
[C---:B----4-:R-:W-:Y:S08]  /*41060*/  HMMA.16816.F32.BF16 R20, R8.reuse, R50, R4 ;  /* 0x000000320814723c */ /* 0x050ff00000041804 */
[----:B------:R-:W-:Y:S01]  /*41070*/  HMMA.16816.F32.BF16 R4, R8, R54, R56 ;  /* 0x000000360804723c */ /* 0x000fe20000041838 */
[----:B------:R0:W-:Y:S04]  /*41080*/  STL.64 [R1+0x23f8], R42 ;  /* 0x0023f82a01007387 */ /* 0x0001e80000100a00 */
[----:B------:R-:W-:Y:S01]  /*41090*/  STL.64 [R1+0x520], R32 ;  /* 0x0005202001007387 */ /* 0x000fe20000100a00 */
[----:B------:R-:W-:Y:S02]  /*410a0*/  STL.64 [R1+0x528], R34 ;  /* 0x0005282201007387 */ /* 0x000fe40000100a00 */
[----:B------:R-:W-:Y:S02]  /*410b0*/  STL.64 [R1+0x2398], R46 ;  /* 0x0023982e01007387 */ /* 0x000fe40000100a00 */
[----:B------:R1:W-:Y:S01]  /*410c0*/  STL.64 [R1+0x510], R28 ;  /* 0x0005101c01007387 */ /* 0x0003e20000100a00 */
[----:B------:R2:W-:Y:S01]  /*410d0*/  STL.64 [R1+0x518], R30 ;  /* 0x0005181e01007387 */ /* 0x0005e20000100a00 */
[----:B------:R-:W-:Y:S03]  /*410e0*/  STL.64 [R1+0x2390], R50 ;  /* 0x0023903201007387 */ /* 0x000fe60000100a00 */
[----:B------:R-:W-:Y:S02]  /*410f0*/  STL.64 [R1+0x500], R20 ;  /* 0x0005001401007387 */ /* 0x000fe40000100a00 */
[----:B------:R-:W-:Y:S06]  /*41100*/  STL.64 [R1+0x508], R22 ;  /* 0x0005081601007387 */ /* 0x000fec0000100a00 */
[----:B------:R4:W-:Y:S01]  /*41110*/  STL.64 [R1+0x160], R4 ;  /* 0x0001600401007387 */ /* 0x0009e20000100a00 */
[----:B------:R2:W-:Y:S02]  /*41120*/  STL.64 [R1+0x168], R6 ;  /* 0x0001680601007387 */ /* 0x0005e40000100a00 */
[----:B------:R-:W3:Y:S02]  /*41130*/  LDL.LU R40, [R1+0x4b0] ;  /* 0x0004b00001287983 */ /* 0x000ee40000300800 */
[----:B------:R-:W3:Y:S01]  /*41140*/  LDL.LU R41, [R1+0x4b4] ;  /* 0x0004b40001297983 */ /* 0x000ee20000300800 */
[----:B0-----:R-:W3:Y:S01]  /*41150*/  LDL.LU R42, [R1+0x4b8] ;  /* 0x0004b800012a7983 */ /* 0x001ee20000300800 */
[----:B------:R-:W3:Y:S02]  /*41160*/  LDL.LU R43, [R1+0x4bc] ;  /* 0x0004bc00012b7983 */ /* 0x000ee40000300800 */
[----:B------:R-:W3:Y:S02]  /*41170*/  LDL.LU R36, [R1+0x4a0] ;  /* 0x0004a00001247983 */ /* 0x000ee40000300800 */
[----:B------:R-:W3:Y:S01]  /*41180*/  LDL.LU R37, [R1+0x4a4] ;  /* 0x0004a40001257983 */ /* 0x000ee20000300800 */
[----:B------:R-:W3:Y:S01]  /*41190*/  LDL.LU R38, [R1+0x4a8] ;  /* 0x0004a80001267983 */ /* 0x000ee20000300800 */
[----:B------:R-:W-:-:S02]  /*411a0*/  IMAD.MOV.U32 R58, RZ, RZ, R17 ;  /* 0x000000ffff3a7224 */ /* 0x000fc400078e0011 */
[----:B------:R-:W-:Y:S02]  /*411b0*/  IMAD.MOV.U32 R59, RZ, RZ, R16 ;  /* 0x000000ffff3b7224 */ /* 0x000fe400078e0010 */
[----:B------:R-:W3:Y:S01]  /*411c0*/  LDL.LU R39, [R1+0x4ac] ;  /* 0x0004ac0001277983 */ /* 0x000ee20000300800 */
[----:B-1----:R-:W3:Y:S01]  /*411d0*/  LDL.LU R28, [R1+0x490] ;  /* 0x00049000011c7983 */ /* 0x002ee20000300800 */
[----:B------:R-:W3:Y:S02]  /*411e0*/  LDL.LU R29, [R1+0x494] ;  /* 0x00049400011d7983 */ /* 0x000ee40000300800 */
[----:B--2---:R-:W2:Y:S02]  /*411f0*/  LDL.LU R30, [R1+0x498] ;  /* 0x00049800011e7983 */ /* 0x004ea40000300800 */
[----:B------:R-:W2:Y:S01]  /*41200*/  LDL.LU R31, [R1+0x49c] ;  /* 0x00049c00011f7983 */ /* 0x000ea20000300800 */
[----:B------:R-:W2:Y:S01]  /*41210*/  LDL.64 R46, [R1+0x48] ;  /* 0x00004800012e7983 */ /* 0x000ea20000100a00 */
[----:B----4-:R-:W4:Y:S02]  /*41220*/  LDL.LU R4, [R1+0x480] ;  /* 0x0004800001047983 */ /* 0x010f240000300800 */
[----:B------:R-:W4:Y:S02]  /*41230*/  LDL.LU R5, [R1+0x484] ;  /* 0x0004840001057983 */ /* 0x000f240000300800 */
[----:B------:R-:W4:Y:S01]  /*41240*/  LDL.LU R6, [R1+0x488] ;  /* 0x0004880001067983 */ /* 0x000f220000300800 */
[----:B------:R-:W4:Y:S01]  /*41250*/  LDL.LU R7, [R1+0x48c] ;  /* 0x00048c0001077983 */ /* 0x000f220000300800 */
[----:B------:R-:W4:Y:S02]  /*41260*/  LDL.64 R34, [R1+0x38] ;  /* 0x0000380001227983 */ /* 0x000f240000100a00 */
[----:B------:R-:W2:Y:S02]  /*41270*/  LDL.LU R20, [R1+0x470] ;  /* 0x0004700001147983 */ /* 0x000ea40000300800 */
[----:B------:R-:W2:Y:S01]  /*41280*/  LDL.LU R21, [R1+0x474] ;  /* 0x0004740001157983 */ /* 0x000ea20000300800 */
[----:B------:R-:W2:Y:S01]  /*41290*/  LDL.LU R22, [R1+0x478] ;  /* 0x0004780001167983 */ /* 0x000ea20000300800 */
[----:B------:R-:W2:Y:S02]  /*412a0*/  LDL.LU R23, [R1+0x47c] ;  /* 0x00047c0001177983 */ /* 0x000ea40000300800 */
[----:B------:R-:W2:Y:S02]  /*412b0*/  LDL.64 R18, [R1+0x28] ;  /* 0x0000280001127983 */ /* 0x000ea40000100a00 */
        /* <DEDUP_REMOVED lines=8> */
[----:B------:R0:W-:Y:S01]  /*41340*/  STL.64 [R1+0x2388], R54 ;  /* 0x0023883601007387 */ /* 0x0001e20000100a00 */
[----:B------:R-:W2:Y:S01]  /*41350*/  LDL.LU R52, [R1+0x7c0] ;  /* 0x0007c00001347983 */ /* 0x000ea20000300800 */
[----:B------:R-:W2:Y:S03]  /*41360*/  LDL.LU R53, [R1+0x7c4] ;  /* 0x0007c40001357983 */ /* 0x000ea60000300800 */
[----:B0-----:R-:W4:Y:S01]  /*41370*/  LDL.LU R54, [R1+0x7c8] ;  /* 0x0007c80001367983 */ /* 0x001f220000300800 */
[----:B------:R-:W4:Y:S01]  /*41380*/  LDL.LU R55, [R1+0x7cc] ;  /* 0x0007cc0001377983 */ /* 0x000f220000300800 */
[C---:B---3--:R-:W-:Y:S02]  /*41390*/  HMMA.16816.F32.BF16 R56, R12.reuse, R58, R40 ;  /* 0x0000003a0c38723c */ /* 0x048fe40000041828 */
[----:B------:R-:W3:Y:S11]  /*413a0*/  LDL.LU.64 R42, [R1+0x23f8] ;  /* 0x0023f800012a7983 */ /* 0x000ef60000300a00 */
[----:B------:R-:W-:Y:S10]  /*413b0*/  @!UPT UIADD3 URZ, URZ, URZ, URZ ;  /* 0x0000003f3f3ff290 */ /* 0x000ff4000fffe03f */
[----:B------:R-:W-:Y:S01]  /*413c0*/  STL.64 [R1+0xd70], R56 ;  /* 0x000d703801007387 */ /* 0x000fe20000100a00 */
[----:B------:R0:W-:Y:S03]  /*413d0*/  STL.64 [R1+0xd78], R58 ;  /* 0x000d783a01007387 */ /* 0x0001e60000100a00 */
[----:B0-----:R-:W3:Y:S01]  /*413e0*/  LDL.LU.64 R58, [R1+0x23f0] ;  /* 0x0023f000013a7983 */ /* 0x001ee20000300a00 */
[C---:B--2---:R-:W-:Y:S03]  /*413f0*/  HMMA.16816.F32.BF16 R28, R12.reuse, R46, R28 ;  /* 0x0000002e0c1c723c */ /* 0x044fe6000004181c */
[----:B------:R-:W0:Y:S05]  /*41400*/  S2R R24, SR_TID.X ;  /* 0x0000000000187919 */ /* 0x000e2a0000002100 */
[C---:B----4-:R-:W-:Y:S08]  /*41410*/  HMMA.16816.F32.BF16 R4, R12.reuse, R34, R4 ;  /* 0x000000220c04723c */ /* 0x050ff00000041804 */
[C---:B------:R-:W-:Y:S08]  /*41420*/  HMMA.16816.F32.BF16 R20, R12.reuse, R18, R20 ;  /* 0x000000120c14723c */ /* 0x040ff00000041814 */
[----:B---3--:R-:W-:Y:S11]  /*41430*/  HMMA.16816.F32.BF16 R36, R12, R58, R36 ;  /* 0x0000003a0c24723c */ /* 0x008ff60000041824 */
[----:B------:R-:W-:Y:S11]  /*41440*/  @!UPT UIADD3 URZ, URZ, URZ, URZ ;  /* 0x0000003f3f3ff290 */ /* 0x000ff6000fffe03f */
[----:B------:R-:W-:Y:S01]  /*41450*/  @!UPT UIADD3 URZ, URZ, URZ, URZ ;  /* 0x0000003f3f3ff290 */ /* 0x000fe2000fffe03f */
[----:B------:R-:W-:Y:S01]  /*41460*/  STL.64 [R1+0xd60], R36 ;  /* 0x000d602401007387 */ /* 0x000fe20000100a00 */
[----:B------:R1:W-:Y:S03]  /*41470*/  STL.64 [R1+0xd68], R38 ;  /* 0x000d682601007387 */ /* 0x0003e60000100a00 */
[----:B-1----:R-:W2:Y:S01]  /*41480*/  LDL.LU.64 R38, [R1+0x23e8] ;  /* 0x0023e80001267983 */ /* 0x002ea20000300a00 */
[----:B------:R1:W-:Y:S02]  /*41490*/  STL.64 [R1+0x2368], R58 ;  /* 0x0023683a01007387 */ /* 0x0003e40000100a00 */
[C---:B0-----:R-:W-:Y:S02]  /*414a0*/  IMAD.SHL.U32 R37, R24.reuse, 0x80, RZ ;  /* 0x0000008018257824 */ /* 0x041fe400078e00ff */
[----:B------:R-:W-:Y:S02]  /*414b0*/  IMAD.SHL.U32 R36, R24, 0x2, RZ ;  /* 0x0000000218247824 */ /* 0x000fe400078e00ff */
[----:B------:R-:W-:Y:S01]  /*414c0*/  IMAD.MOV.U32 R24, RZ, RZ, R47 ;  /* 0x000000ffff187224 */ /* 0x000fe200078e002f */
[----:B-1----:R-:W3:Y:S01]  /*414d0*/  LDL.64 R58, [R1+0x8] ;  /* 0x00000800013a7983 */ /* 0x002ee20000100a00 */
[----:B------:R-:W-:Y:S02]  /*414e0*/  STL.64 [R1+0xd50], R28 ;  /* 0x000d501c01007387 */ /* 0x000fe40000100a00 */
[----:B------:R0:W-:Y:S02]  /*414f0*/  STL.64 [R1+0xd58], R30 ;  /* 0x000d581e01007387 */ /* 0x0001e40000100a00 */
[----:B0-----:R-:W4:Y:S01]  /*41500*/  LDL.LU.64 R30, [R1+0x23e0] ;  /* 0x0023e000011e7983 */ /* 0x001f220000300a00 */
[----:B------:R-:W4:Y:S02]  /*41510*/  LDL.LU R44, [R1+0x7a0] ;  /* 0x0007a000012c7983 */ /* 0x000f240000300800 */
[----:B------:R-:W-:-:S02]  /*41520*/  IMAD.MOV.U32 R28, RZ, RZ, R46 ;  /* 0x000000ffff1c7224 */ /* 0x000fc400078e002e */
[----:B------:R-:W4:Y:S01]  /*41530*/  LDL.LU R45, [R1+0x7a4] ;  /* 0x0007a400012d7983 */ /* 0x000f220000300800 */
[----:B------:R-:W4:Y:S01]  /*41540*/  LDL.LU R46, [R1+0x7a8] ;  /* 0x0007a800012e7983 */ /* 0x000f220000300800 */
[----:B------:R-:W4:Y:S02]  /*41550*/  LDL.LU R47, [R1+0x7ac] ;  /* 0x0007ac00012f7983 */ /* 0x000f240000300800 */
        /* <DEDUP_REMOVED lines=11> */
[----:B------:R-:W2:Y:S01]  /*41610*/  LDL.LU.64 R18, [R1+0x23c0] ;  /* 0x0023c00001127983 */ /* 0x000ea20000300a00 */
[----:B------:R-:W0:Y:S02]  /*41620*/  S2R R25, SR_TID.X ;  /* 0x0000000000197919 */ /* 0x000e240000002100 */
[----:B0-----:R-:W-:-:S05]  /*41630*/  LOP3.LUT R25, R25, 0x7, RZ, 0xc0, !PT ;  /* 0x0000000719197812 */ /* 0x001fca00078ec0ff */
[----:B------:R-:W-:Y:S01]  /*41640*/  IMAD R25, R25, 0x110, RZ ;  /* 0x0000011019197824 */ /* 0x000fe200078e02ff */
[----:B--2---:R-:W-:Y:S01]  /*41650*/  HMMA.16816.F32.BF16 R8, R12, R18, R8 ;  /* 0x000000120c08723c */ /* 0x004fe20000041808 */
[----:B------:R0:W-:Y:S01]  /*41660*/  STL.64 [R1+0x2370], R18 ;  /* 0x0023701201007387 */ /* 0x0001e20000100a00 */
[----:B------:R-:W3:Y:S11]  /*41670*/  LDL.LU R16, [R1+0x7d0] ;  /* 0x0007d00001107983 */ /* 0x000ef60000300800 */
[----:B------:R-:W-:Y:S10]  /*41680*/  @!UPT UIADD3 URZ, URZ, URZ, URZ ;  /* 0x0000003f3f3ff290 */ /* 0x000ff4000fffe03f */
[----:B------:R-:W-:Y:S01]  /*41690*/  STL.64 [R1+0xb50], R8 ;  /* 0x000b500801007387 */ /* 0x000fe20000100a00 */
[----:B------:R-:W-:Y:S02]  /*416a0*/  STL.64 [R1+0xb58], R10 ;  /* 0x000b580a01007387 */ /* 0x000fe40000100a00 */
[----:B------:R-:W3:Y:S02]  /*416b0*/  LDL.LU R17, [R1+0x7d4] ;  /* 0x0007d40001117983 */ /* 0x000ee40000300800 */
[----:B0-----:R-:W3:Y:S01]  /*416c0*/  LDL.LU R18, [R1+0x7d8] ;  /* 0x0007d80001127983 */ /* 0x001ee20000300800 */
[----:B------:R-:W3:Y:S01]  /*416d0*/  LDL.LU R19, [R1+0x7dc] ;  /* 0x0007dc0001137983 */ /* 0x000ee20000300800 */
[----:B------:R-:W-:-:S04]  /*416e0*/  LOP3.LUT R25, R25, 0x10, R36, 0x78, !PT ;  /* 0x0000001019197812 */ /* 0x000fc800078e7824 */
[----:B------:R-:W-:-:S04]  /*416f0*/  LOP3.LUT R25, R25, 0x800, R37, 0xf8, !PT ;  /* 0x0000080019197812 */ /* 0x000fc800078ef825 */
[----:B------:R-:W-:-:S05]  /*41700*/  LOP3.LUT R25, R25, 0x40, RZ, 0x3c, !PT ;  /* 0x0000004019197812 */ /* 0x000fca00078e3cff */
[----:B------:R-:W0:Y:S04]  /*41710*/  LDSM.16.MT88.4 R8, [R25+0x3000] ;  /* 0x003000001908783b */ /* 0x000e280000004200 */
[----:B0-----:R-:W-:Y:S01]  /*41720*/  STL.64 [R1+0x22f0], R10 ;  /* 0x0022f00a01007387 */ /* 0x001fe20000100a00 */
[----:B------:R3:W-:Y:S02]  /*41730*/  STL.64 [R1+0x22e8], R8 ;  /* 0x0022e80801007387 */ /* 0x0007e40000100a00 */
[C---:B---3--:R-:W-:Y:S11]  /*41740*/  HMMA.16816.F32.BF16 R8, R12.reuse, R58, R16 ;  /* 0x0000003a0c08723c */ /* 0x048ff60000041810 */
[----:B------:R-:W-:Y:S11]  /*41750*/  @!UPT UIADD3 URZ, URZ, URZ, URZ ;  /* 0x0000003f3f3ff290 */ /* 0x000ff6000fffe03f */
[----:B------:R-:W-:Y:S01]  /*41760*/  @!UPT UIADD3 URZ, URZ, URZ, URZ ;  /* 0x0000003f3f3ff290 */ /* 0x000fe2000fffe03f */
        /* <DEDUP_REMOVED lines=8> */
[----:B0-----:R-:W-:Y:S11]  /*417f0*/  HMMA.16816.F32.BF16 R8, R12, R26, R48 ;  /* 0x0000001a0c08723c */ /* 0x001ff60000041830 */
[----:B------:R-:W-:Y:S11]  /*41800*/  @!UPT UIADD3 URZ, URZ, URZ, URZ ;  /* 0x0000003f3f3ff290 */ /* 0x000ff6000fffe03f */
[----:B------:R-:W-:Y:S01]  /*41810*/  @!UPT UIADD3 URZ, URZ, URZ, URZ ;  /* 0x0000003f3f3ff290 */ /* 0x000fe2000fffe03f */
[----:B------:R0:W-:Y:S01]  /*41820*/  STL.64 [R1+0x980], R8 ;  /* 0x0009800801007387 */ /* 0x0001e20000100a00 */
[----:B------:R1:W-:Y:S02]  /*41830*/  STL.64 [R1+0x988], R10 ;  /* 0x0009880a01007387 */ /* 0x0003e40000100a00 */
[----:B------:R2:W-:Y:S02]  /*41840*/  STL.64 [R1+0x2320], R26 ;  /* 0x0023201a01007387 */ /* 0x0005e40000100a00 */
[----:B------:R-:W-:Y:S01]  /*41850*/  IMAD.MOV.U32 R36, RZ, RZ, R8 ;  /* 0x000000ffff247224 */ /* 0x000fe200078e0008 */
[----:B------:R-:W-:Y:S01]  /*41860*/  STL [R1+0x2318], R25 ;  /* 0x0023181901007387 */ /* 0x000fe20000100800 */
[----:B------:R-:W-:-:S03]  /*41870*/  IMAD.MOV.U32 R40, RZ, RZ, R10 ;  /* 0x000000ffff287224 */ /* 0x000fc600078e000a */
[----:B0-----:R-:W3:Y:S01]  /*41880*/  LDL.LU R8, [R1+0x1f0] ;  /* 0x0001f00001087983 */ /* 0x001ee20000300800 */
[----:B------:R-:W3:Y:S02]  /*41890*/  LDL.LU R9, [R1+0x1f4] ;  /* 0x0001f40001097983 */ /* 0x000ee40000300800 */
[----:B-1----:R-:W2:Y:S02]  /*418a0*/  LDL.LU R10, [R1+0x1f8] ;  /* 0x0001f800010a7983 */ /* 0x002ea40000300800 */
[----:B------:R-:W2:Y:S01]  /*418b0*/  LDL.LU R11, [R1+0x1fc] ;  /* 0x0001fc00010b7983 */ /* 0x000ea20000300800 */
[----:B----4-:R-:W-:Y:S01]  /*418c0*/  HMMA.16816.F32.BF16 R16, R12, R30, R44 ;  /* 0x0000001e0c10723c */ /* 0x010fe2000004182c */
[----:B--2---:R-:W-:Y:S01]  /*418d0*/  STL.64 [R1+0x2330], R10 ;  /* 0x0023300a01007387 */ /* 0x004fe20000100a00 */
[----:B---3--:R0:W-:Y:S02]  /*418e0*/  STL.64 [R1+0x2328], R8 ;  /* 0x0023280801007387 */ /* 0x0081e40000100a00 */
[----:B------:R-:W-:Y:S02]  /*418f0*/  STL [R1+0x1ff4], R36 ;  /* 0x001ff42401007387 */ /* 0x000fe40000100800 */
[----:B------:R-:W-:Y:S11]  /*41900*/  STL [R1+0x1ff0], R40 ;  /* 0x001ff02801007387 */ /* 0x000ff60000100800 */
[----:B------:R-:W-:Y:S06]  /*41910*/  @!UPT UIADD3 URZ, URZ, URZ, URZ ;  /* 0x0000003f3f3ff290 */ /* 0x000fec000fffe03f */
[----:B------:R-:W-:Y:S01]  /*41920*/  STL.64 [R1+0x970], R16 ;  /* 0x0009701001007387 */ /* 0x000fe20000100a00 */
[----:B------:R-:W-:Y:S02]  /*41930*/  STL.64 [R1+0x978], R18 ;  /* 0x0009781201007387 */ /* 0x000fe40000100a00 */
[----:B------:R-:W2:Y:S02]  /*41940*/  LDL.LU R20, [R1+0x210] ;  /* 0x0002100001147983 */ /* 0x000ea40000300800 */
[----:B------:R-:W2:Y:S01]  /*41950*/  LDL.LU R21, [R1+0x214] ;  /* 0x0002140001157983 */ /* 0x000ea20000300800 */
[----:B------:R-:W3:Y:S01]  /*41960*/  LDL.LU R22, [R1+0x218] ;  /* 0x0002180001167983 */ /* 0x000ee20000300800 */
[----:B------:R-:W3:Y:S02]  /*41970*/  LDL.LU R23, [R1+0x21c] ;  /* 0x00021c0001177983 */ /* 0x000ee40000300800 */
[----:B------:R-:W-:Y:S02]  /*41980*/  IMAD.MOV.U32 R26, RZ, RZ, R7 ;  /* 0x000000ffff1a7224 */ /* 0x000fe400078e0007 */
[----:B------:R-:W-:Y:S01]  /*41990*/  IMAD.MOV.U32 R27, RZ, RZ, R6 ;  /* 0x000000ffff1b7224 */ /* 0x000fe200078e0006 */
[----:B---3--:R1:W-:Y:S01]  /*419a0*/  STL.64 [R1+0x2340], R22 ;  /* 0x0023401601007387 */ /* 0x0083e20000100a00 */
[----:B--2---:R-:W-:Y:S03]  /*419b0*/  STL.64 [R1+0x2338], R20 ;  /* 0x0023381401007387 */ /* 0x004fe60000100a00 */
[----:B------:R-:W-:Y:S02]  /*419c0*/  STL.64 [R1+0x2348], R26 ;  /* 0x0023481a01007387 */ /* 0x000fe40000100a00 */
[----:B0-----:R-:W2:Y:S01]  /*419d0*/  LDL.LU R8, [R1+0x220] ;  /* 0x0002200001087983 */ /* 0x001ea20000300800 */
[----:B------:R-:W2:Y:S01]  /*419e0*/  LDL.LU R9, [R1+0x224] ;  /* 0x0002240001097983 */ /* 0x000ea20000300800 */
[----:B------:R-:W3:Y:S02]  /*419f0*/  LDL.LU R10, [R1+0x228] ;  /* 0x00022800010a7983 */ /* 0x000ee40000300800 */
[----:B------:R-:W3:Y:S02]  /*41a00*/  LDL.LU R11, [R1+0x22c] ;  /* 0x00022c00010b7983 */ /* 0x000ee40000300800 */
[----:B-1----:R-:W-:-:S02]  /*41a10*/  IMAD.MOV.U32 R23, RZ, RZ, R4 ;  /* 0x000000ffff177224 */ /* 0x002fc400078e0004 */
[----:B------:R-:W-:Y:S01]  /*41a20*/  IMAD.MOV.U32 R22, RZ, RZ, R5 ;  /* 0x000000ffff167224 */ /* 0x000fe200078e0005 */
        /* <DEDUP_REMOVED lines=10> */
[----:B------:R-:W3:Y:S01]  /*41ad0*/  LDL.LU R46, [R1+0x778] ;  /* 0x00077800012e7983 */ /* 0x000ee20000300800 */
[----:B------:R-:W3:Y:S03]  /*41ae0*/  LDL.LU R47, [R1+0x77c] ;  /* 0x00077c00012f7983 */ /* 0x000ee60000300800 */
[----:B---3--:R-:W-:Y:S01]  /*41af0*/  STL.64 [R1+0x23b8], R46 ;  /* 0x0023b82e01007387 */ /* 0x008fe20000100a00 */
[----:B--2---:R1:W-:Y:S02]  /*41b00*/  STL.64 [R1+0x23b0], R44 ;  /* 0x0023b02c01007387 */ /* 0x0043e40000100a00 */
[----:B0-----:R-:W2:Y:S02]  /*41b10*/  LDL.LU R4, [R1+0x780] ;  /* 0x0007800001047983 */ /* 0x001ea40000300800 */
[----:B------:R-:W2:Y:S01]  /*41b20*/  LDL.LU R5, [R1+0x784] ;  /* 0x0007840001057983 */ /* 0x000ea20000300800 */
[----:B------:R-:W2:Y:S01]  /*41b30*/  LDL.LU R6, [R1+0x788] ;  /* 0x0007880001067983 */ /* 0x000ea20000300800 */
[----:B------:R-:W2:Y:S03]  /*41b40*/  LDL.LU R7, [R1+0x78c] ;  /* 0x00078c0001077983 */ /* 0x000ea60000300800 */
        /* <DEDUP_REMOVED lines=8> */
[----:B------:R-:W2:Y:S01]  /*41bd0*/  LDL.LU R52, [R1+0x750] ;  /* 0x0007500001347983 */ /* 0x000ea20000300800 */
[----:B------:R-:W2:Y:S02]  /*41be0*/  LDL.LU R53, [R1+0x754] ;  /* 0x0007540001357983 */ /* 0x000ea40000300800 */
[----:B------:R-:W2:Y:S02]  /*41bf0*/  LDL.LU R54, [R1+0x758] ;  /* 0x0007580001367983 */ /* 0x000ea40000300800 */
[----:B------:R-:W-:Y:S01]  /*41c00*/  IMAD.MOV.U32 R37, RZ, RZ, R16 ;  /* 0x000000ffff257224 */ /* 0x000fe200078e0010 */
[----:B------:R-:W2:Y:S01]  /*41c10*/  LDL.LU R55, [R1+0x75c] ;  /* 0x00075c0001377983 */ /* 0x000ea20000300800 */
[----:B------:R-:W2:Y:S02]  /*41c20*/  LDL.LU R16, [R1+0x260] ;  /* 0x0002600001107983 */ /* 0x000ea40000300800 */
[----:B------:R-:W-:-:S02]  /*41c30*/  IMAD.MOV.U32 R41, RZ, RZ, R18 ;  /* 0x000000ffff297224 */ /* 0x000fc400078e0012 */
[----:B------:R-:W2:Y:S01]  /*41c40*/  LDL.LU R17, [R1+0x264] ;  /* 0x0002640001117983 */ /* 0x000ea20000300800 */
[----:B------:R-:W2:Y:S01]  /*41c50*/  LDL.LU R18, [R1+0x268] ;  /* 0x0002680001127983 */ /* 0x000ea20000300800 */
[----:B------:R-:W-:Y:S02]  /*41c60*/  IMAD.MOV.U32 R33, RZ, RZ, R58 ;  /* 0x000000ffff217224 */ /* 0x000fe400078e003a */
[----:B------:R-:W-:Y:S02]  /*41c70*/  IMAD.MOV.U32 R32, RZ, RZ, R59 ;  /* 0x000000ffff207224 */ /* 0x000fe400078e003b */
[----:B------:R-:W2:Y:S01]  /*41c80*/  LDL.LU R19, [R1+0x26c] ;  /* 0x00026c0001137983 */ /* 0x000ea20000300800 */
[----:B------:R-:W2:Y:S01]  /*41c90*/  LDL.64 R58, [R1+0x68] ;  /* 0x00006800013a7983 */ /* 0x000ea20000100a00 */
[----:B------:R0:W-:Y:S02]  /*41ca0*/  STL.64 [R1+0x2360], R22 ;  /* 0x0023601601007387 */ /* 0x0001e40000100a00 */
[----:B------:R-:W2:Y:S02]  /*41cb0*/  LDL.LU R20, [R1+0x240] ;  /* 0x0002400001147983 */ /* 0x000ea40000300800 */
[----:B------:R-:W2:Y:S02]  /*41cc0*/  LDL.LU R21, [R1+0x244] ;  /* 0x0002440001157983 */ /* 0x000ea40000300800 */
[----:B------:R-:W-:-:S02]  /*41cd0*/  IMAD.MOV.U32 R11, RZ, RZ, R24 ;  /* 0x000000ffff0b7224 */ /* 0x000fc400078e0018 */
[----:B------:R-:W-:Y:S01]  /*41ce0*/  IMAD.MOV.U32 R10, RZ, RZ, R28 ;  /* 0x000000ffff0a7224 */ /* 0x000fe200078e001c */
[----:B0-----:R-:W2:Y:S01]  /*41cf0*/  LDL.LU R22, [R1+0x248] ;  /* 0x0002480001167983 */ /* 0x001ea20000300800 */
[----:B------:R-:W2:Y:S02]  /*41d00*/  LDL.LU R23, [R1+0x24c] ;  /* 0x00024c0001177983 */ /* 0x000ea40000300800 */
[----:B------:R-:W2:Y:S02]  /*41d10*/  LDL.LU R24, [R1+0x230] ;  /* 0x0002300001187983 */ /* 0x000ea40000300800 */
[----:B------:R-:W2:Y:S01]  /*41d20*/  LDL.LU R25, [R1+0x234] ;  /* 0x0002340001197983 */ /* 0x000ea20000300800 */
[----:B------:R-:W2:Y:S01]  /*41d30*/  LDL.LU R26, [R1+0x238] ;  /* 0x00023800011a7983 */ /* 0x000ea20000300800 */
[----:B------:R-:W2:Y:S02]  /*41d40*/  LDL.LU R27, [R1+0x23c] ;  /* 0x00023c00011b7983 */ /* 0x000ea40000300800 */
[----:B------:R0:W-:Y:S02]  /*41d50*/  STL.64 [R1+0x2300], R30 ;  /* 0x0023001e01007387 */ /* 0x0001e40000100a00 */
[----:B------:R-:W2:Y:S01]  /*41d60*/  LDL.LU R28, [R1+0x250] ;  /* 0x00025000011c7983 */ /* 0x000ea20000300800 */
[----:B------:R-:W2:Y:S04]  /*41d70*/  LDL.LU R29, [R1+0x254] ;  /* 0x00025400011d7983 */ /* 0x000ea80000300800 */
[----:B0-----:R-:W4:Y:S01]  /*41d80*/  LDL.LU R30, [R1+0x258] ;  /* 0x00025800011e7983 */ /* 0x001f220000300800 */
[----:B------:R-:W4:Y:S02]  /*41d90*/  LDL.LU R31, [R1+0x25c] ;  /* 0x00025c00011f7983 */ /* 0x000f240000300800 */
[----:B------:R-:W-:Y:S02]  /*41da0*/  STL [R1+0x1ffc], R37 ;  /* 0x001ffc2501007387 */ /* 0x000fe40000100800 */
[----:B------:R-:W-:Y:S01]  /*41db0*/  STL [R1+0x1ff8], R41 ;  /* 0x001ff82901007387 */ /* 0x000fe20000100800 */
[C---:B---3--:R-:W-:Y:S11]  /*41dc0*/  HMMA.16816.F32.BF16 R44, R12.reuse, R34, R44 ;  /* 0x000000220c2c723c */ /* 0x048ff6000004182c */
[----:B------:R-:W-:Y:S11]  /*41dd0*/  @!UPT UIADD3 URZ, URZ, URZ, URZ ;  /* 0x0000003f3f3ff290 */ /* 0x000ff6000fffe03f */
[----:B------:R-:W-:Y:S01]  /*41de0*/  @!UPT UIADD3 URZ, URZ, URZ, URZ ;  /* 0x0000003f3f3ff290 */ /* 0x000fe2000fffe03f */
[----:B------:R-:W-:Y:S01]  /*41df0*/  STL.64 [R1+0x6c0], R44 ;  /* 0x0006c02c01007387 */ /* 0x000fe20000100a00 */
[----:B------:R0:W-:Y:S03]  /*41e00*/  STL.64 [R1+0x6c8], R46 ;  /* 0x0006c82e01007387 */ /* 0x0001e60000100a00 */
[----:B0-----:R-:W3:Y:S01]  /*41e10*/  LDL.LU.64 R46, [R1+0x23b8] ;  /* 0x0023b800012e7983 */ /* 0x001ee20000300a00 */
[----:B------:R-:W3:Y:S01]  /*41e20*/  LDL.LU.64 R44, [R1+0x23b0] ;  /* 0x0023b000012c7983 */ /* 0x000ee20000300a00 */
[C---:B--2---:R-:W-:Y:S11]  /*41e30*/  HMMA.16816.F32.BF16 R4, R12.reuse, R38, R4 ;  /* 0x000000260c04723c */ /* 0x044ff60000041804 */
[----:B------:R-:W-:Y:S11]  /*41e40*/  @!UPT UIADD3 URZ, URZ, URZ, URZ ;  /* 0x0000003f3f3ff290 */ /* 0x000ff6000fffe03f */
[----:B------:R-:W-:Y:S01]  /*41e50*/  @!UPT UIADD3 URZ, URZ, URZ, URZ ;  /* 0x0000003f3f3ff290 */ /* 0x000fe2000fffe03f */
[----:B------:R-:W-:Y:S01]  /*41e60*/  STL.64 [R1+0x6b0], R4 ;  /* 0x0006b00401007387 */ /* 0x000fe20000100a00 */
[----:B------:R0:W-:Y:S03]  /*41e70*/  STL.64 [R1+0x6b8], R6 ;  /* 0x0006b80601007387 */ /* 0x0001e60000100a00 */
[----:B0-----:R-:W2:Y:S01]  /*41e80*/  LDL.LU.64 R6, [R1+0x23a8] ;  /* 0x0023a80001067983 */ /* 0x001ea20000300a00 */
[----:B------:R-:W2:Y:S01]  /*41e90*/  LDL.LU.64 R4, [R1+0x23a0] ;  /* 0x0023a00001047983 */ /* 0x000ea20000300a00 */
[C---:B---3--:R-:W-:Y:S11]  /*41ea0*/  HMMA.16816.F32.BF16 R44, R12.reuse, R42, R44 ;  /* 0x0000002a0c2c723c */ /* 0x048ff6000004182c */
[----:B------:R-:W-:Y:S11]  /*41eb0*/  @!UPT UIADD3 URZ, URZ, URZ, URZ ;  /* 0x0000003f3f3ff290 */ /* 0x000ff6000fffe03f */
[----:B------:R-:W-:Y:S01]  /*41ec0*/  @!UPT UIADD3 URZ, URZ, URZ, URZ ;  /* 0x0000003f3f3ff290 */ /* 0x000fe2000fffe03f */
[----:B------:R-:W-:Y:S01]  /*41ed0*/  STL.64 [R1+0x660], R44 ;  /* 0x0006602c01007387 */ /* 0x000fe20000100a00 */
[----:B------:R0:W-:Y:S03]  /*41ee0*/  STL.64 [R1+0x668], R46 ;  /* 0x0006682e01007387 */ /* 0x0001e60000100a00 */
[----:B0-----:R-:W4:Y:S01]  /*41ef0*/  LDL.LU.64 R46, [R1+0x2398] ;  /* 0x00239800012e7983 */ /* 0x001f220000300a00 */
[----:B------:R-:W-:Y:S01]  /*41f00*/  STL.64 [R1+0x22f8], R42 ;  /* 0x0022f82a01007387 */ /* 0x000fe20000100a00 */
[C---:B----4-:R-:W-:Y:S11]  /*41f10*/  HMMA.16816.F32.BF16 R48, R12.reuse, R46, R48 ;  /* 0x0000002e0c30723c */ /* 0x050ff60000041830 */
        /* <DEDUP_REMOVED lines=10> */
[----:B0-----:R-:W2:Y:S02]  /*41fc0*/  LDL.LU.64 R54, [R1+0x2388] ;  /* 0x0023880001367983 */ /* 0x001ea40000300a00 */
[----:B--2---:R-:W-:Y:S02]  /*41fd0*/  HMMA.16816.F32.BF16 R12, R12, R54, R4 ;  /* 0x000000360c0c723c */ /* 0x004fe40000041804 */
[----:B------:R-:W2:Y:S01]  /*41fe0*/  LDL.LU.64 R6, [R1+0x2380] ;  /* 0x0023800001067983 */ /* 0x000ea20000300a00 */
[----:B------:R-:W2:Y:S11]  /*41ff0*/  LDL.LU.64 R4, [R1+0x2378] ;  /* 0x0023780001047983 */ /* 0x000eb60000300a00 */
[----:B------:R-:W-:Y:S09]  /*42000*/  @!UPT UIADD3 URZ, URZ, URZ, URZ ;  /* 0x0000003f3f3ff290 */ /* 0x000ff2000fffe03f */
[----:B------:R0:W-:Y:S01]  /*42010*/  STL.64 [R1+0x270], R12 ;  /* 0x0002700c01007387 */ /* 0x0001e20000100a00 */
[----:B------:R1:W-:Y:S03]  /*42020*/  STL.64 [R1+0x278], R14 ;  /* 0x0002780e01007387 */ /* 0x0003e60000100a00 */
[----:B0-----:R-:W3:Y:S01]  /*42030*/  LDL.LU R12, [R1+0x200] ;  /* 0x00020000010c7983 */ /* 0x001ee20000300800 */
[----:B------:R-:W3:Y:S02]  /*42040*/  LDL.LU R13, [R1+0x204] ;  /* 0x00020400010d7983 */ /* 0x000ee40000300800 */
[----:B-1----:R-:W3:Y:S02]  /*42050*/  LDL.LU R14, [R1+0x208] ;  /* 0x00020800010e7983 */ /* 0x002ee40000300800 */
[----:B------:R-:W3:Y:S01]  /*42060*/  LDL.LU R15, [R1+0x20c] ;  /* 0x00020c00010f7983 */ /* 0x000ee20000300800 */
[C---:B--2---:R-:W-:Y:S11]  /*42070*/  HMMA.16816.F32.BF16 R16, R4.reuse, R58, R16 ;  /* 0x0000003a0410723c */ /* 0x044ff60000041810 */
[----:B------:R-:W-:Y:S11]  /*42080*/  @!UPT UIADD3 URZ, URZ, URZ, URZ ;  /* 0x0000003f3f3ff290 */ /* 0x000ff6000fffe03f */
[----:B------:R-:W-:Y:S01]  /*42090*/  @!UPT UIADD3 URZ, URZ, URZ, URZ ;  /* 0x0000003f3f3ff290 */ /* 0x000fe2000fffe03f */
[----:B------:R0:W-:Y:S01]  /*420a0*/  STL.64 [R1+0xc70], R16 ;  /* 0x000c701001007387 */ /* 0x0001e20000100a00 */
[----:B------:R1:W-:Y:S02]  /*420b0*/  STL.64 [R1+0xc78], R18 ;  /* 0x000c781201007387 */ /* 0x0003e40000100a00 */
[----:B0-----:R-:W-:Y:S01]  /*420c0*/  IMAD.MOV.U32 R17, RZ, RZ, R58 ;  /* 0x000000ffff117224 */ /* 0x001fe200078e003a */
[----:B-1----:R-:W2:Y:S01]  /*420d0*/  LDL.LU.64 R18, [R1+0x2370] ;  /* 0x0023700001127983 */ /* 0x002ea20000300a00 */
[----:B------:R-:W-:Y:S02]  /*420e0*/  IMAD.MOV.U32 R16, RZ, RZ, R59 ;  /* 0x000000ffff107224 */ /* 0x000fe400078e003b */
[----:B------:R-:W4:Y:S01]  /*420f0*/  LDL.LU.64 R58, [R1+0x2368] ;  /* 0x00236800013a7983 */ /* 0x000f220000300a00 */
[C---:B------:R-:W-:Y:S08]  /*42100*/  HMMA.16816.F32.BF16 R8, R4.reuse, R10, R20 ;  /* 0x0000000a0408723c */ /* 0x040ff00000041814 */
[C---:B----4-:R-:W-:Y:S11]  /*42110*/  HMMA.16816.F32.BF16 R28, R4.reuse, R58, R28 ;  /* 0x0000003a041c723c */ /* 0x050ff6000004181c */
        /* <DEDUP_REMOVED lines=17> */
[----:B------:R-:W3:Y:S01]  /*42230*/  LDL.LU.64 R8, [R1+0x2350] ;  /* 0x0023500001087983 */ /* 0x000ee20000300a00 */
[C---:B--2---:R-:W-:Y:S02]  /*42240*/  HMMA.16816.F32.BF16 R20, R4.reuse, R22, R24 ;  /* 0x000000160414723c */ /* 0x044fe40000041818 */
[----:B------:R-:W3:Y:S11]  /*42250*/  LDL.LU.64 R26, [R1+0x2348] ;  /* 0x00234800011a7983 */ /* 0x000ef60000300a00 */
[----:B------:R-:W-:Y:S10]  /*42260*/  @!UPT UIADD3 URZ, URZ, URZ, URZ ;  /* 0x0000003f3f3ff290 */ /* 0x000ff4000fffe03f */
[----:B------:R-:W-:Y:S01]  /*42270*/  STL.64 [R1+0xc40], R20 ;  /* 0x000c401401007387 */ /* 0x000fe20000100a00 */
[----:B------:R0:W-:Y:S03]  /*42280*/  STL.64 [R1+0xc48], R22 ;  /* 0x000c481601007387 */ /* 0x0001e60000100a00 */
[----:B0-----:R-:W2:Y:S01]  /*42290*/  LDL.LU.64 R22, [R1+0x2340] ;  /* 0x0023400001167983 */ /* 0x001ea20000300a00 */
[----:B------:R-:W2:Y:S01]  /*422a0*/  LDL.LU.64 R20, [R1+0x2338] ;  /* 0x0023380001147983 */ /* 0x000ea20000300a00 */
[C---:B---3--:R-:W-:Y:S02]  /*422b0*/  HMMA.16816.F32.BF16 R24, R4.reuse, R26, R8 ;  /* 0x0000001a0418723c */ /* 0x048fe40000041808 */
[----:B------:R-:W3:Y:S01]  /*422c0*/  LDL.LU.64 R10, [R1+0x2330] ;  /* 0x00233000010a7983 */ /* 0x000ee20000300a00 */
[----:B------:R-:W3:Y:S05]  /*422d0*/  LDL.LU.64 R8, [R1+0x2328] ;  /* 0x0023280001087983 */ /* 0x000eea0000300a00 */
[----:B--2---:R-:W-:Y:S11]  /*422e0*/  HMMA.16816.F32.BF16 R20, R4, R18, R20 ;  /* 0x000000120414723c */ /* 0x004ff60000041814 */
[----:B------:R-:W-:Y:S04]  /*422f0*/  @!UPT UIADD3 URZ, URZ, URZ, URZ ;  /* 0x0000003f3f3ff290 */ /* 0x000fe8000fffe03f */
[----:B------:R-:W-:Y:S01]  /*42300*/  STL.64 [R1+0xa40], R24 ;  /* 0x000a401801007387 */ /* 0x000fe20000100a00 */
[----:B------:R0:W-:Y:S03]  /*42310*/  STL.64 [R1+0xa48], R26 ;  /* 0x000a481a01007387 */ /* 0x0001e60000100a00 */
[----:B0-----:R-:W4:Y:S01]  /*42320*/  LDL.LU.64 R26, [R1+0x2320] ;  /* 0x00232000011a7983 */ /* 0x001f220000300a00 */
[----:B------:R-:W2:Y:S03]  /*42330*/  LDL.LU R25, [R1+0x2318] ;  /* 0x0023180001197983 */ /* 0x000ea60000300800 */
[----:B------:R-:W-:Y:S01]  /*42340*/  STL.64 [R1+0xa10], R20 ;  /* 0x000a101401007387 */ /* 0x000fe20000100a00 */
[----:B------:R0:W-:Y:S03]  /*42350*/  STL.64 [R1+0xa18], R22 ;  /* 0x000a181601007387 */ /* 0x0001e60000100a00 */
[----:B0-----:R-:W3:Y:S01]  /*42360*/  LDL.LU.64 R22, [R1+0x2310] ;  /* 0x0023100001167983 */ /* 0x001ee20000300a00 */
[----:B------:R-:W2:Y:S02]  /*42370*/  LDL.LU.64 R20, [R1+0x2308] ;  /* 0x0023080001147983 */ /* 0x000ea40000300a00 */
[----:B------:R-:W-:-:S02]  /*42380*/  IMAD.MOV.U32 R42, RZ, RZ, R33 ;  /* 0x000000ffff2a7224 */ /* 0x000fc400078e0021 */
[----:B------:R-:W-:-:S07]  /*42390*/  IMAD.MOV.U32 R43, RZ, RZ, R32 ;  /* 0x000000ffff2b7224 */ /* 0x000fce00078e0020 */
[C---:B------:R-:W-:Y:S01]  /*423a0*/  HMMA.16816.F32.BF16 R40, R4.reuse, R42, R12 ;  /* 0x0000002a0428723c */ /* 0x040fe2000004180c */
[----:B------:R-:W-:Y:S01]  /*423b0*/  STL.64 [R1+0x22a0], R18 ;  /* 0x0022a01201007387 */ /* 0x000fe20000100a00 */
[----:B------:R-:W2:Y:S11]  /*423c0*/  LDL.LU R12, [R1+0x190] ;  /* 0x00019000010c7983 */ /* 0x000eb60000300800 */
[----:B------:R-:W-:Y:S10]  /*423d0*/  @!UPT UIADD3 URZ, URZ, URZ, URZ ;  /* 0x0000003f3f3ff290 */ /* 0x000ff4000fffe03f */
[----:B------:R-:W-:Y:S01]  /*423e0*/  STL.64 [R1+0xa30], R40 ;  /* 0x000a302801007387 */ /* 0x000fe20000100a00 */
[----:B------:R-:W-:Y:S01]  /*423f0*/  STL.64 [R1+0xa38], R42 ;  /* 0x000a382a01007387 */ /* 0x000fe20000100a00 */
[C---:B----4-:R-:W-:Y:S08]  /*42400*/  HMMA.16816.F32.BF16 R28, R4.reuse, R26, R28 ;  /* 0x0000001a041c723c */ /* 0x050ff0000004181c */
[C---:B---3--:R-:W-:Y:S11]  /*42410*/  HMMA.16816.F32.BF16 R8, R4.reuse, R22, R8 ;  /* 0x000000160408723c */ /* 0x048ff60000041808 */
[----:B------:R-:W-:Y:S11]  /*42420*/  @!UPT UIADD3 URZ, URZ, URZ, URZ ;  /* 0x0000003f3f3ff290 */ /* 0x000ff6000fffe03f */
[----:B------:R-:W-:Y:S01]  /*42430*/  @!UPT UIADD3 URZ, URZ, URZ, URZ ;  /* 0x0000003f3f3ff290 */ /* 0x000fe2000fffe03f */
[----:B------:R0:W-:Y:S01]  /*42440*/  STL.64 [R1+0xa20], R8 ;  /* 0x000a200801007387 */ /* 0x0001e20000100a00 */
[----:B------:R1:W-:Y:S02]  /*42450*/  STL.64 [R1+0xa28], R10 ;  /* 0x000a280a01007387 */ /* 0x0003e40000100a00 */
[----:B------:R-:W3:Y:S02]  /*42460*/  LDL.LU R13, [R1+0x194] ;  /* 0x00019400010d7983 */ /* 0x000ee40000300800 */
[----:B------:R-:W3:Y:S01]  /*42470*/  LDL.LU R14, [R1+0x198] ;  /* 0x00019800010e7983 */ /* 0x000ee20000300800 */
[----:B------:R-:W3:Y:S04]  /*42480*/  LDL.LU R15, [R1+0x19c] ;  /* 0x00019c00010f7983 */ /* 0x000ee80000300800 */
[----:B0-----:R-:W4:Y:S01]  /*42490*/  LDL.LU R8, [R1+0x1a0] ;  /* 0x0001a00001087983 */ /* 0x001f220000300800 */
[----:B------:R-:W4:Y:S02]  /*424a0*/  LDL.LU R9, [R1+0x1a4] ;  /* 0x0001a40001097983 */ /* 0x000f240000300800 */
[----:B-1----:R-:W4:Y:S02]  /*424b0*/  LDL.LU R10, [R1+0x1a8] ;  /* 0x0001a800010a7983 */ /* 0x002f240000300800 */
[----:B------:R-:W4:Y:S01]  /*424c0*/  LDL.LU R11, [R1+0x1ac] ;  /* 0x0001ac00010b7983 */ /* 0x000f220000300800 */
[----:B------:R-:W3:Y:S01]  /*424d0*/  LDL.LU R40, [R1+0x1b0] ;  /* 0x0001b00001287983 */ /* 0x000ee20000300800 */
[----:B------:R-:W3:Y:S02]  /*424e0*/  LDL.LU R41, [R1+0x1b4] ;  /* 0x0001b40001297983 */ /* 0x000ee40000300800 */
[----:B------:R-:W3:Y:S02]  /*424f0*/  LDL.LU R42, [R1+0x1b8] ;  /* 0x0001b800012a7983 */ /* 0x000ee40000300800 */
[----:B------:R-:W3:Y:S01]  /*42500*/  LDL.LU R43, [R1+0x1bc] ;  /* 0x0001bc00012b7983 */ /* 0x000ee20000300800 */
[----:B------:R-:W-:Y:S01]  /*42510*/  STL.64 [R1+0x22b0], R22 ;  /* 0x0022b01601007387 */ /* 0x000fe20000100a00 */
[----:B--2---:R0:W-:Y:S03]  /*42520*/  STL.64 [R1+0x22a8], R20 ;  /* 0x0022a81401007387 */ /* 0x0041e60000100a00 */
[----:B0-----:R-:W2:Y:S01]  /*42530*/  LDL.LU R20, [R1+0x1d0] ;  /* 0x0001d00001147983 */ /* 0x001ea20000300800 */
[----:B------:R-:W2:Y:S02]  /*42540*/  LDL.LU R21, [R1+0x1d4] ;  /* 0x0001d40001157983 */ /* 0x000ea40000300800 */
[----:B------:R-:W2:Y:S02]  /*42550*/  LDL.LU R22, [R1+0x1d8] ;  /* 0x0001d80001167983 */ /* 0x000ea40000300800 */
[----:B------:R-:W2:Y:S01]  /*42560*/  LDL.LU R23, [R1+0x1dc] ;  /* 0x0001dc0001177983 */ /* 0x000ea20000300800 */
[----:B------:R-:W-:Y:S01]  /*42570*/  STL.64 [R1+0x4f0], R28 ;  /* 0x0004f01c01007387 */ /* 0x000fe20000100a00 */
[----:B------:R0:W-:Y:S03]  /*42580*/  STL.64 [R1+0x4f8], R30 ;  /* 0x0004f81e01007387 */ /* 0x0001e60000100a00 */
[----:B0-----:R-:W2:Y:S01]  /*42590*/  LDL.LU.64 R30, [R1+0x2300] ;  /* 0x00230000011e7983 */ /* 0x001ea20000300a00 */
[----:B------:R-:W-:Y:S01]  /*425a0*/  STL.64 [R1+0x22b8], R26 ;  /* 0x0022b81a01007387 */ /* 0x000fe20000100a00 */
[C---:B--2---:R-:W-:Y:S02]  /*425b0*/  HMMA.16816.F32.BF16 R20, R4.reuse, R30, R20 ;  /* 0x0000001e0414723c */ /* 0x044fe40000041814 */
[----:B------:R-:W-:Y:S11]  /*425c0*/  STL.64 [R1+0x22c0], R30 ;  /* 0x0022c01e01007387 */ /* 0x000ff60000100a00 */
[----:B------:R-:W-:Y:S10]  /*425d0*/  @!UPT UIADD3 URZ, URZ, URZ, URZ ;  /* 0x0000003f3f3ff290 */ /* 0x000ff4000fffe03f */
[----:B------:R-:W-:Y:S01]  /*425e0*/  STL.64 [R1+0x4e0], R20 ;  /* 0x0004e01401007387 */ /* 0x000fe20000100a00 */
[----:B------:R0:W-:Y:S02]  /*425f0*/  STL.64 [R1+0x4e8], R22 ;  /* 0x0004e81601007387 */ /* 0x0001e40000100a00 */
[C---:B0-----:R-:W-:Y:S01]  /*42600*/  HMMA.16816.F32.BF16 R20, R4.reuse, R34, R56 ;  /* 0x000000220414723c */ /* 0x041fe20000041838 */
[----:B------:R0:W-:Y:S01]  /*42610*/  STL.64 [R1+0x22c8], R34 ;  /* 0x0022c82201007387 */ /* 0x0001e20000100a00 */
[----:B------:R-:W2:Y:S11]  /*42620*/  LDL.LU R28, [R1+0x420] ;  /* 0x00042000011c7983 */ /* 0x000eb60000300800 */
[----:B------:R-:W-:Y:S10]  /*42630*/  @!UPT UIADD3 URZ, URZ, URZ, URZ ;  /* 0x0000003f3f3ff290 */ /* 0x000ff4000fffe03f */
[----:B------:R-:W-:Y:S01]  /*42640*/  STL.64 [R1+0x4d0], R20 ;  /* 0x0004d01401007387 */ /* 0x000fe20000100a00 */
[----:B------:R-:W-:Y:S02]  /*42650*/  STL.64 [R1+0x4d8], R22 ;  /* 0x0004d81601007387 */ /* 0x000fe40000100a00 */
[----:B------:R-:W2:Y:S02]  /*42660*/  LDL.LU R29, [R1+0x424] ;  /* 0x00042400011d7983 */ /* 0x000ea40000300800 */
[----:B------:R-:W2:Y:S01]  /*42670*/  LDL.LU R30, [R1+0x428] ;  /* 0x00042800011e7983 */ /* 0x000ea20000300800 */
[----:B------:R-:W2:Y:S01]  /*42680*/  LDL.LU R31, [R1+0x42c] ;  /* 0x00042c00011f7983 */ /* 0x000ea20000300800 */
[C---:B---3--:R-:W-:Y:S03]  /*42690*/  HMMA.16816.F32.BF16 R40, R4.reuse, R38, R40 ;  /* 0x000000260428723c */ /* 0x048fe60000041828 */
[----:B--2---:R-:W-:Y:S01]  /*426a0*/  STL.64 [R1+0x22e0], R30 ;  /* 0x0022e01e01007387 */ /* 0x004fe20000100a00 */
[----:B------:R1:W-:Y:S02]  /*426b0*/  STL.64 [R1+0x22d8], R28 ;  /* 0x0022d81c01007387 */ /* 0x0003e40000100a00 */
[----:B------:R-:W2:Y:S02]  /*426c0*/  LDL.LU R32, [R1+0x430] ;  /* 0x0004300001207983 */ /* 0x000ea40000300800 */
[----:B------:R-:W2:Y:S01]  /*426d0*/  LDL.LU R33, [R1+0x434] ;  /* 0x0004340001217983 */ /* 0x000ea20000300800 */
[----:B0-----:R-:W2:Y:S01]  /*426e0*/  LDL.LU R34, [R1+0x438] ;  /* 0x0004380001227983 */ /* 0x001ea20000300800 */
[----:B------:R-:W2:Y:S03]  /*426f0*/  LDL.LU R35, [R1+0x43c] ;  /* 0x00043c0001237983 */ /* 0x000ea60000300800 */
[----:B-1----:R-:W3:Y:S01]  /*42700*/  LDL.LU R28, [R1+0x440] ;  /* 0x00044000011c7983 */ /* 0x002ee20000300800 */
[----:B------:R-:W3:Y:S02]  /*42710*/  LDL.LU R29, [R1+0x444] ;  /* 0x00044400011d7983 */ /* 0x000ee40000300800 */
[----:B------:R-:W3:Y:S02]  /*42720*/  LDL.LU R30, [R1+0x448] ;  /* 0x00044800011e7983 */ /* 0x000ee40000300800 */
[----:B------:R-:W3:Y:S01]  /*42730*/  LDL.LU R31, [R1+0x44c] ;  /* 0x00044c00011f7983 */ /* 0x000ee20000300800 */
[----:B------:R-:W2:Y:S01]  /*42740*/  LDL.64 R26, [R1+0x48] ;  /* 0x00004800011a7983 */ /* 0x000ea20000100a00 */
[----:B------:R-:W2:Y:S02]  /*42750*/  LDL.LU R20, [R1+0x410] ;  /* 0x0004100001147983 */ /* 0x000ea40000300800 */
[----:B------:R-:W2:Y:S02]  /*42760*/  LDL.LU R21, [R1+0x414] ;  /* 0x0004140001157983 */ /* 0x000ea40000300800 */
[----:B------:R-:W2:Y:S01]  /*42770*/  LDL.LU R22, [R1+0x418] ;  /* 0x0004180001167983 */ /* 0x000ea20000300800 */
[----:B------:R-:W2:Y:S01]  /*42780*/  LDL.LU R23, [R1+0x41c] ;  /* 0x00041c0001177983 */ /* 0x000ea20000300800 */
[----:B------:R-:W2:Y:S02]  /*42790*/  LDL.64 R18, [R1+0x38] ;  /* 0x0000380001127983 */ /* 0x000ea40000100a00 */
[----:B------:R-:W-:Y:S02]  /*427a0*/  STL.64 [R1+0x4b0], R40 ;  /* 0x0004b02801007387 */ /* 0x000fe40000100a00 */
[----:B------:R0:W-:Y:S02]  /*427b0*/  STL.64 [R1+0x4b8], R42 ;  /* 0x0004b82a01007387 */ /* 0x0001e40000100a00 */
[----:B0-----:R-:W4:Y:S01]  /*427c0*/  LDL.LU.64 R42, [R1+0x22f8] ;  /* 0x0022f800012a7983 */ /* 0x001f220000300a00 */
[C---:B------:R-:W-:Y:S08]  /*427d0*/  HMMA.16816.F32.BF16 R12, R4.reuse, R46, R12 ;  /* 0x0000002e040c723c */ /* 0x040ff0000004180c */
[----:B----4-:R-:W-:Y:S11]  /*427e0*/  HMMA.16816.F32.BF16 R8, R4, R42, R8 ;  /* 0x0000002a0408723c */ /* 0x010ff60000041808 */
[----:B------:R-:W-:Y:S11]  /*427f0*/  @!UPT UIADD3 URZ, URZ, URZ, URZ ;  /* 0x0000003f3f3ff290 */ /* 0x000ff6000fffe03f */
[----:B------:R-:W-:Y:S01]  /*42800*/  @!UPT UIADD3 URZ, URZ, URZ, URZ ;  /* 0x0000003f3f3ff290 */ /* 0x000fe2000fffe03f */
[----:B------:R-:W-:Y:S01]  /*42810*/  STL.64 [R1+0x4a0], R8 ;  /* 0x0004a00801007387 */ /* 0x000fe20000100a00 */
[----:B------:R0:W-:Y:S03]  /*42820*/  STL.64 [R1+0x4a8], R10 ;  /* 0x0004a80a01007387 */ /* 0x0001e60000100a00 */
[----:B0-----:R-:W3:Y:S01]  /*42830*/  LDL.LU.64 R10, [R1+0x22f0] ;  /* 0x0022f000010a7983 */ /* 0x001ee20000300a00 */
[----:B------:R-:W3:Y:S02]  /*42840*/  LDL.LU.64 R8, [R1+0x22e8] ;  /* 0x0022e80001087983 */ /* 0x000ee40000300a00 */
[----:B------:R0:W-:Y:S02]  /*42850*/  STL.64 [R1+0x2290], R46 ;  /* 0x0022902e01007387 */ /* 0x0001e40000100a00 */
[----:B------:R-:W4:Y:S01]  /*42860*/  LDL.LU R44, [R1+0x180] ;  /* 0x00018000012c7983 */ /* 0x000f220000300800 */
[----:B------:R-:W-:Y:S01]  /*42870*/  STL.64 [R1+0x490], R12 ;  /* 0x0004900c01007387 */ /* 0x000fe20000100a00 */
[----:B------:R-:W-:Y:S02]  /*42880*/  STL.64 [R1+0x498], R14 ;  /* 0x0004980e01007387 */ /* 0x000fe40000100a00 */
[----:B------:R-:W1:Y:S04]  /*42890*/  LDSM.16.MT88.4 R12, [R25+0x3080] ;  /* 0x00308000190c783b */ /* 0x000e680000004200 */
[----:B------:R-:W4:Y:S01]  /*428a0*/  LDL.LU R45, [R1+0x184] ;  /* 0x00018400012d7983 */ /* 0x000f220000300800 */
[----:B0-----:R-:W4:Y:S01]  /*428b0*/  LDL.LU R46, [R1+0x188] ;  /* 0x00018800012e7983 */ /* 0x001f220000300800 */
[----:B------:R-:W4:Y:S03]  /*428c0*/  LDL.LU R47, [R1+0x18c] ;  /* 0x00018c00012f7983 */ /* 0x000f260000300800 */
[----:B-1----:R-:W-:Y:S01]  /*428d0*/  STL.64 [R1+0x2260], R14 ;  /* 0x0022600e01007387 */ /* 0x002fe20000100a00 */
[----:B------:R0:W-:Y:S03]  /*428e0*/  STL.64 [R1+0x2258], R12 ;  /* 0x0022580c01007387 */ /* 0x0001e60000100a00 */
[----:B0-----:R-:W2:Y:S01]  /*428f0*/  LDL.LU R12, [R1+0x630] ;  /* 0x00063000010c7983 */ /* 0x001ea20000300800 */
[----:B------:R-:W2:Y:S02]  /*42900*/  LDL.LU R13, [R1+0x634] ;  /* 0x00063400010d7983 */ /* 0x000ea40000300800 */
[----:B------:R-:W2:Y:S02]  /*42910*/  LDL.LU R14, [R1+0x638] ;  /* 0x00063800010e7983 */ /* 0x000ea40000300800 */
[----:B------:R-:W2:Y:S02]  /*42920*/  LDL.LU R15, [R1+0x63c] ;  /* 0x00063c00010f7983 */ /* 0x000ea40000300800 */
[----:B------:R-:W-:-:S02]  /*42930*/  IMAD.MOV.U32 R58, RZ, RZ, R17 ;  /* 0x000000ffff3a7224 */ /* 0x000fc400078e0011 */
[----:B------:R-:W-:Y:S01]  /*42940*/  IMAD.MOV.U32 R59, RZ, RZ, R16 ;  /* 0x000000ffff3b7224 */ /* 0x000fe200078e0010 */
[----:B------:R0:W-:Y:S01]  /*42950*/  STL.64 [R1+0x2298], R50 ;  /* 0x0022983201007387 */ /* 0x0001e20000100a00 */
[----:B------:R-:W2:Y:S05]  /*42960*/  LDL.LU R48, [R1+0x3f0] ;  /* 0x0003f00001307983 */ /* 0x000eaa0000300800 */
[----:B---3--:R-:W-:Y:S08]  /*42970*/  HMMA.16816.F32.BF16 R56, R8, R58, R28 ;  /* 0x0000003a0838723c */ /* 0x008ff0000004181c */
[C---:B----4-:R-:W-:Y:S08]  /*42980*/  HMMA.16816.F32.BF16 R44, R4.reuse, R54, R44 ;  /* 0x00000036042c723c */ /* 0x050ff0000004182c */
[----:B--2---:R-:W-:Y:S11]  /*42990*/  HMMA.16816.F32.BF16 R12, R4, R50, R12 ;  /* 0x00000032040c723c */ /* 0x004ff6000004180c */
[----:B------:R-:W-:Y:S11]  /*429a0*/  @!UPT UIADD3 URZ, URZ, URZ, URZ ;  /* 0x0000003f3f3ff290 */ /* 0x000ff6000fffe03f */
[----:B------:R-:W-:Y:S01]  /*429b0*/  @!UPT UIADD3 URZ, URZ, URZ, URZ ;  /* 0x0000003f3f3ff290 */ /* 0x000fe2000fffe03f */
[----:B------:R1:W-:Y:S01]  /*429c0*/  STL.64 [R1+0x480], R12 ;  /* 0x0004800c01007387 */ /* 0x0003e20000100a00 */
[----:B------:R2:W-:Y:S02]  /*429d0*/  STL.64 [R1+0x488], R14 ;  /* 0x0004880e01007387 */ /* 0x0005e40000100a00 */
[----:B------:R-:W3:Y:S02]  /*429e0*/  LDL.LU R49, [R1+0x3f4] ;  /* 0x0003f40001317983 */ /* 0x000ee40000300800 */
[----:B0-----:R-:W3:Y:S01]  /*429f0*/  LDL.LU R50, [R1+0x3f8] ;  /* 0x0003f80001327983 */ /* 0x001ee20000300800 */
[----:B------:R-:W3:Y:S01]  /*42a00*/  LDL.LU R51, [R1+0x3fc] ;  /* 0x0003fc0001337983 */ /* 0x000ee20000300800 */
[----:B------:R-:W4:Y:S03]  /*42a10*/  LDL.64 R6, [R1+0x28] ;  /* 0x0000280001067983 */ /* 0x000f260000100a00 */
[----:B-1----:R-:W3:Y:S01]  /*42a20*/  LDL.LU R12, [R1+0x3e0] ;  /* 0x0003e000010c7983 */ /* 0x002ee20000300800 */
[----:B------:R-:W-:Y:S02]  /*42a30*/  STL.64 [R1+0x240], R44 ;  /* 0x0002402c01007387 */ /* 0x000fe40000100a00 */
[----:B------:R0:W-:Y:S02]  /*42a40*/  STL.64 [R1+0x248], R46 ;  /* 0x0002482e01007387 */ /* 0x0001e40000100a00 */
[----:B------:R-:W3:Y:S01]  /*42a50*/  LDL.LU R13, [R1+0x3e4] ;  /* 0x0003e400010d7983 */ /* 0x000ee20000300800 */
[----:B--2---:R-:W2:Y:S01]  /*42a60*/  LDL.LU R14, [R1+0x3e8] ;  /* 0x0003e800010e7983 */ /* 0x004ea20000300800 */
[----:B------:R-:W2:Y:S03]  /*42a70*/  LDL.LU R15, [R1+0x3ec] ;  /* 0x0003ec00010f7983 */ /* 0x000ea60000300800 */
[----:B0-----:R-:W2:Y:S01]  /*42a80*/  LDL.64 R46, [R1+0x8] ;  /* 0x00000800012e7983 */ /* 0x001ea20000100a00 */
[----:B------:R0:W-:Y:S02]  /*42a90*/  STL.64 [R1+0x2268], R54 ;  /* 0x0022683601007387 */ /* 0x0001e40000100a00 */
[----:B------:R-:W4:Y:S02]  /*42aa0*/  LDL.LU R52, [R1+0x400] ;  /* 0x0004000001347983 */ /* 0x000f240000300800 */
[----:B------:R-:W4:Y:S01]  /*42ab0*/  LDL.LU R53, [R1+0x404] ;  /* 0x0004040001357983 */ /* 0x000f220000300800 */
[----:B0-----:R-:W4:Y:S01]  /*42ac0*/  LDL.LU R54, [R1+0x408] ;  /* 0x0004080001367983 */ /* 0x001f220000300800 */
[----:B------:R-:W4:Y:S02]  /*42ad0*/  LDL.LU R55, [R1+0x40c] ;  /* 0x00040c0001377983 */ /* 0x000f240000300800 */
[----:B------:R-:W2:Y:S02]  /*42ae0*/  LDL.LU.64 R30, [R1+0x22e0] ;  /* 0x0022e000011e7983 */ /* 0x000ea40000300a00 */
[----:B------:R-:W2:Y:S01]  /*42af0*/  LDL.LU.64 R28, [R1+0x22d8] ;  /* 0x0022d800011c7983 */ /* 0x000ea20000300a00 */
[----:B------:R-:W-:Y:S01]  /*42b00*/  STL.64 [R1+0xd30], R56 ;  /* 0x000d303801007387 */ /* 0x000fe20000100a00 */
[----:B------:R0:W-:Y:S03]  /*42b10*/  STL.64 [R1+0xd38], R58 ;  /* 0x000d383a01007387 */ /* 0x0001e60000100a00 */
[----:B0-----:R-:W3:Y:S01]  /*42b20*/  LDL.LU.64 R58, [R1+0x22d0] ;  /* 0x0022d000013a7983 */ /* 0x001ee20000300a00 */
[----:B------:R-:W-:Y:S01]  /*42b30*/  HMMA.16816.F32.BF16 R20, R8, R18, R20 ;  /* 0x000000120814723c */ /* 0x000fe20000041814 */
[----:B------:R-:W-:-:S02]  /*42b40*/  IMAD.MOV.U32 R25, RZ, RZ, R18 ;  /* 0x000000ffff197224 */ /* 0x000fc400078e0012 */
[----:B------:R-:W-:-:S05]  /*42b50*/  IMAD.MOV.U32 R24, RZ, RZ, R19 ;  /* 0x000000ffff187224 */ /* 0x000fca00078e0013 */
[C---:B--2---:R-:W-:Y:S08]  /*42b60*/  HMMA.16816.F32.BF16 R28, R8.reuse, R26, R28 ;  /* 0x0000001a081c723c */ /* 0x044ff0000004181c */
[----:B---3--:R-:W-:Y:S11]  /*42b70*/  HMMA.16816.F32.BF16 R32, R8, R58, R32 ;  /* 0x0000003a0820723c */ /* 0x008ff60000041820 */
[----:B------:R-:W-:Y:S11]  /*42b80*/  @!UPT UIADD3 URZ, URZ, URZ, URZ ;  /* 0x0000003f3f3ff290 */ /* 0x000ff6000fffe03f */
[----:B------:R-:W-:Y:S01]  /*42b90*/  @!UPT UIADD3 URZ, URZ, URZ, URZ ;  /* 0x0000003f3f3ff290 */ /* 0x000fe2000fffe03f */
[----:B------:R-:W-:Y:S01]  /*42ba0*/  STL.64 [R1+0xd20], R32 ;  /* 0x000d202001007387 */ /* 0x000fe20000100a00 */
[----:B------:R0:W-:Y:S03]  /*42bb0*/  STL.64 [R1+0xd28], R34 ;  /* 0x000d282201007387 */ /* 0x0001e60000100a00 */
[----:B0-----:R-:W2:Y:S01]  /*42bc0*/  LDL.LU.64 R34, [R1+0x22c8] ;  /* 0x0022c80001227983 */ /* 0x001ea20000300a00 */
[----:B------:R0:W-:Y:S02]  /*42bd0*/  STL.64 [R1+0xd10], R28 ;  /* 0x000d101c01007387 */ /* 0x0001e40000100a00 */
[----:B------:R1:W-:Y:S02]  /*42be0*/  STL.64 [R1+0xd18], R30 ;  /* 0x000d181e01007387 */ /* 0x0003e40000100a00 */
[----:B0-----:R-:W-:Y:S01]  /*42bf0*/  IMAD.MOV.U32 R29, RZ, RZ, R26 ;  /* 0x000000ffff1d7224 */ /* 0x001fe200078e001a */
[----:B-1----:R-:W3:Y:S01]  /*42c00*/  LDL.LU.64 R30, [R1+0x22c0] ;  /* 0x0022c000011e7983 */ /* 0x002ee20000300a00 */
[----:B------:R-:W-:-:S02]  /*42c10*/  IMAD.MOV.U32 R28, RZ, RZ, R27 ;  /* 0x000000ffff1c7224 */ /* 0x000fc400078e001b */
[----:B------:R-:W3:Y:S02]  /*42c20*/  LDL.LU.64 R26, [R1+0x22b8] ;  /* 0x0022b800011a7983 */ /* 0x000ee40000300a00 */
[----:B------:R-:W-:Y:S01]  /*42c30*/  STL.64 [R1+0xd00], R20 ;  /* 0x000d001401007387 */ /* 0x000fe20000100a00 */
[----:B------:R0:W-:Y:S04]  /*42c40*/  STL.64 [R1+0xd08], R22 ;  /* 0x000d081601007387 */ /* 0x0001e80000100a00 */
[----:B0-----:R-:W3:Y:S01]  /*42c50*/  LDL.LU.64 R22, [R1+0x22b0] ;  /* 0x0022b00001167983 */ /* 0x001ee20000300a00 */
[----:B------:R-:W3:Y:S02]  /*42c60*/  LDL.LU.64 R20, [R1+0x22a8] ;  /* 0x0022a80001147983 */ /* 0x000ee40000300a00 */
[----:B------:R-:W3:Y:S01]  /*42c70*/  LDL.LU.64 R18, [R1+0x22a0] ;  /* 0x0022a00001127983 */ /* 0x000ee20000300a00 */
[----:B----4-:R-:W-:Y:S01]  /*42c80*/  HMMA.16816.F32.BF16 R52, R8, R6, R52 ;  /* 0x000000060834723c */ /* 0x010fe20000041834 */
[----:B------:R-:W-:-:S02]  /*42c90*/  IMAD.MOV.U32 R33, RZ, RZ, R6 ;  /* 0x000000ffff217224 */ /* 0x000fc400078e0006 */
[----:B------:R-:W-:Y:S01]  /*42ca0*/  IMAD.MOV.U32 R32, RZ, RZ, R7 ;  /* 0x000000ffff207224 */ /* 0x000fe200078e0007 */
[----:B------:R-:W0:Y:S04]  /*42cb0*/  S2R R44, SR_TID.X ;  /* 0x00000000002c7919 */ /* 0x000e280000002100 */
[----:B------:R-:W1:Y:S11]  /*42cc0*/  S2R R45, SR_TID.X ;  /* 0x00000000002d7919 */ /* 0x000e760000002100 */
[----:B------:R-:W-:Y:S04]  /*42cd0*/  @!UPT UIADD3 URZ, URZ, URZ, URZ ;  /* 0x0000003f3f3ff290 */ /* 0x000fe8000fffe03f */
[----:B------:R-:W-:Y:S01]  /*42ce0*/  STL.64 [R1+0xb00], R52 ;  /* 0x000b003401007387 */ /* 0x000fe20000100a00 */
[----:B------:R-:W-:Y:S01]  /*42cf0*/  STL.64 [R1+0xb08], R54 ;  /* 0x000b083601007387 */ /* 0x000fe20000100a00 */
[----:B0-----:R-:W-:-:S05]  /*42d00*/  LOP3.LUT R44, R44, 0x7, RZ, 0xc0, !PT ;  /* 0x000000072c2c7812 */ /* 0x001fca00078ec0ff */
[----:B------:R-:W-:Y:S02]  /*42d10*/  IMAD R44, R44, 0x110, RZ ;  /* 0x000001102c2c7824 */ /* 0x000fe400078e02ff */
[----:B------:R-:W-:Y:S02]  /*42d20*/  IMAD.MOV.U32 R41, RZ, RZ, R46 ;  /* 0x000000ffff297224 */ /* 0x000fe400078e002e */
[----:B------:R-:W-:Y:S01]  /*42d30*/  IMAD.MOV.U32 R40, RZ, RZ, R47 ;  /* 0x000000ffff287224 */ /* 0x000fe200078e002f */
[----:B--2---:R-:W-:Y:S01]  /*42d40*/  STL.64 [R1+0x2288], R34 ;  /* 0x0022882201007387 */ /* 0x004fe20000100a00 */
[----:B------:R-:W-:Y:S01]  /*42d50*/  STL.64 [R1+0x2280], R32 ;  /* 0x0022802001007387 */ /* 0x000fe20000100a00 */
[----:B---3--:R-:W-:Y:S01]  /*42d60*/  HMMA.16816.F32.BF16 R4, R8, R18, R48 ;  /* 0x000000120804723c */ /* 0x008fe20000041830 */
[----:B------:R-:W-:Y:S02]  /*42d70*/  IMAD.MOV.U32 R37, RZ, RZ, R18 ;  /* 0x000000ffff257224 */ /* 0x000fe400078e0012 */
[----:B------:R-:W-:-:S04]  /*42d80*/  IMAD.MOV.U32 R36, RZ, RZ, R19 ;  /* 0x000000ffff247224 */ /* 0x000fc800078e0013 */
[C---:B-1----:R-:W-:Y:S11]  /*42d90*/  IMAD.SHL.U32 R49, R45.reuse, 0x2, RZ ;  /* 0x000000022d317824 */ /* 0x042ff600078e00ff */
[----:B------:R-:W-:Y:S05]  /*42da0*/  @!UPT UIADD3 URZ, URZ, URZ, URZ ;  /* 0x0000003f3f3ff290 */ /* 0x000fea000fffe03f */
[----:B------:R-:W-:Y:S01]  /*42db0*/  STL.64 [R1+0xad0], R4 ;  /* 0x000ad00401007387 */ /* 0x000fe20000100a00 */
[----:B------:R0:W-:Y:S02]  /*42dc0*/  STL.64 [R1+0xad8], R6 ;  /* 0x000ad80601007387 */ /* 0x0001e40000100a00 */
[----:B------:R-:W-:Y:S01]  /*42dd0*/  STL.64 [R1+0x2278], R38 ;  /* 0x0022782601007387 */ /* 0x000fe20000100a00 */
[----:B0-----:R-:W-:Y:S01]  /*42de0*/  HMMA.16816.F32.BF16 R4, R8, R46, R12 ;  /* 0x0000002e0804723c */ /* 0x001fe2000004180c */
[----:B------:R0:W-:Y:S01]  /*42df0*/  STL.64 [R1+0x2270], R36 ;  /* 0x0022702401007387 */ /* 0x0001e20000100a00 */
[----:B------:R-:W2:Y:S02]  /*42e00*/  LDL.LU R16, [R1+0x3d0] ;  /* 0x0003d00001107983 */ /* 0x000ea40000300800 */
[----:B------:R-:W2:Y:S02]  /*42e10*/  LDL.LU R17, [R1+0x3d4] ;  /* 0x0003d40001117983 */ /* 0x000ea40000300800 */
[----:B------:R-:W2:Y:S01]  /*42e20*/  LDL.LU R18, [R1+0x3d8] ;  /* 0x0003d80001127983 */ /* 0x000ea20000300800 */
[----:B------:R-:W2:Y:S01]  /*42e30*/  LDL.LU R19, [R1+0x3dc] ;  /* 0x0003dc0001137983 */ /* 0x000ea20000300800 */
[----:B------:R-:W-:Y:S01]  /*42e40*/  LOP3.LUT R57, R44, 0x10, R49, 0x78, !PT ;  /* 0x000000102c397812 */ /* 0x000fe200078e7831 */
[----:B------:R-:W3:Y:S02]  /*42e50*/  LDL.LU R48, [R1+0x740] ;  /* 0x0007400001307983 */ /* 0x000ee40000300800 */
[----:B------:R-:W3:Y:S01]  /*42e60*/  LDL.LU R49, [R1+0x744] ;  /* 0x0007440001317983 */ /* 0x000ee20000300800 */
[----:B------:R-:W3:Y:S01]  /*42e70*/  LDL.LU R50, [R1+0x748] ;  /* 0x0007480001327983 */ /* 0x000ee20000300800 */
[----:B------:R-:W-:-:S02]  /*42e80*/  IMAD.SHL.U32 R45, R45, 0x80, RZ ;  /* 0x000000802d2d7824 */ /* 0x000fc400078e00ff */
[----:B------:R-:W3:Y:S03]  /*42e90*/  LDL.LU R51, [R1+0x74c] ;  /* 0x00074c0001337983 */ /* 0x000ee60000300800 */
[----:B------:R-:W-:-:S05]  /*42ea0*/  LOP3.LUT R57, R57, 0x800, R45, 0xf8, !PT ;  /* 0x0000080039397812 */ /* 0x000fca00078ef82d */
[----:B------:R-:W-:Y:S01]  /*42eb0*/  STL.64 [R1+0xaf0], R4 ;  /* 0x000af00401007387 */ /* 0x000fe20000100a00 */
[----:B------:R-:W-:Y:S02]  /*42ec0*/  STL.64 [R1+0xaf8], R6 ;  /* 0x000af80601007387 */ /* 0x000fe40000100a00 */
[----:B------:R-:W4:Y:S02]  /*42ed0*/  LDL.LU R44, [R1+0x730] ;  /* 0x00073000012c7983 */ /* 0x000f240000300800 */
[----:B------:R-:W4:Y:S01]  /*42ee0*/  LDL.LU R45, [R1+0x734] ;  /* 0x00073400012d7983 */ /* 0x000f220000300800 */
[----:B------:R-:W4:Y:S01]  /*42ef0*/  LDL.LU R46, [R1+0x738] ;  /* 0x00073800012e7983 */ /* 0x000f220000300800 */
[----:B------:R-:W4:Y:S02]  /*42f00*/  LDL.LU R47, [R1+0x73c] ;  /* 0x00073c00012f7983 */ /* 0x000f240000300800 */
[----:B------:R-:W2:Y:S02]  /*42f10*/  LDL.LU R32, [R1+0x720] ;  /* 0x0007200001207983 */ /* 0x000ea40000300800 */
[----:B------:R-:W2:Y:S01]  /*42f20*/  LDL.LU R33, [R1+0x724] ;  /* 0x0007240001217983 */ /* 0x000ea20000300800 */
[----:B------:R-:W2:Y:S01]  /*42f30*/  LDL.LU R34, [R1+0x728] ;  /* 0x0007280001227983 */ /* 0x000ea20000300800 */
[----:B------:R-:W2:Y:S01]  /*42f40*/  LDL.LU R35, [R1+0x72c] ;  /* 0x00072c0001237983 */ /* 0x000ea20000300800 */
[----:B------:R-:W-:Y:S01]  /*42f50*/  LOP3.LUT R57, R57, 0x60, RZ, 0x3c, !PT ;  /* 0x0000006039397812 */ /* 0x000fe200078e3cff */
[----:B------:R-:W2:Y:S01]  /*42f60*/  LDL.LU R52, [R1+0x700] ;  /* 0x0007000001347983 */ /* 0x000ea20000300800 */
[----:B------:R-:W2:Y:S04]  /*42f70*/  LDL.LU R53, [R1+0x704] ;  /* 0x0007040001357983 */ /* 0x000ea80000300800 */
[----:B------:R-:W1:Y:S01]  /*42f80*/  LDSM.16.MT88.4 R4, [R57+0x3000] ;  /* 0x003000003904783b */ /* 0x000e620000004200 */
[----:B------:R-:W2:Y:S02]  /*42f90*/  LDL.LU R54, [R1+0x708] ;  /* 0x0007080001367983 */ /* 0x000ea40000300800 */
[----:B------:R-:W2:Y:S02]  /*42fa0*/  LDL.LU R55, [R1+0x70c] ;  /* 0x00070c0001377983 */ /* 0x000ea40000300800 */
[----:B0-----:R-:W2:Y:S01]  /*42fb0*/  LDL.LU R36, [R1+0x710] ;  /* 0x0007100001247983 */ /* 0x001ea20000300800 */
[----:B------:R-:W2:Y:S01]  /*42fc0*/  LDL.LU R37, [R1+0x714] ;  /* 0x0007140001257983 */ /* 0x000ea20000300800 */
[----:B------:R-:W2:Y:S02]  /*42fd0*/  LDL.LU R38, [R1+0x718] ;  /* 0x0007180001267983 */ /* 0x000ea40000300800 */
[----:B------:R-:W2:Y:S02]  /*42fe0*/  LDL.LU R39, [R1+0x71c] ;  /* 0x00071c0001277983 */ /* 0x000ea40000300800 */
[----:B------:R-:W2:Y:S01]  /*42ff0*/  LDL.LU R12, [R1+0x6f0] ;  /* 0x0006f000010c7983 */ /* 0x000ea20000300800 */
[----:B------:R-:W2:Y:S01]  /*43000*/  LDL.LU R13, [R1+0x6f4] ;  /* 0x0006f400010d7983 */ /* 0x000ea20000300800 */
[----:B------:R-:W2:Y:S02]  /*43010*/  LDL.LU R14, [R1+0x6f8] ;  /* 0x0006f800010e7983 */ /* 0x000ea40000300800 */
[----:B------:R-:W2:Y:S01]  /*43020*/  LDL.LU R15, [R1+0x6fc] ;  /* 0x0006fc00010f7983 */ /* 0x000ea20000300800 */
[----:B-1----:R-:W-:Y:S01]  /*43030*/  STL.64 [R1+0x21b8], R6 ;  /* 0x0021b80601007387 */ /* 0x002fe20000100a00 */
[----:B------:R0:W-:Y:S03]  /*43040*/  STL.64 [R1+0x21b0], R4 ;  /* 0x0021b00401007387 */ /* 0x0001e60000100a00 */
[----:B0-----:R-:W2:Y:S01]  /*43050*/  LDL.LU R4, [R1+0x6d0] ;  /* 0x0006d00001047983 */ /* 0x001ea20000300800 */
[----:B------:R-:W2:Y:S02]  /*43060*/  LDL.LU R5, [R1+0x6d4] ;  /* 0x0006d40001057983 */ /* 0x000ea40000300800 */
[----:B------:R-:W2:Y:S02]  /*43070*/  LDL.LU R6, [R1+0x6d8] ;  /* 0x0006d80001067983 */ /* 0x000ea40000300800 */
[----:B------:R-:W2:Y:S01]  /*43080*/  LDL.LU R7, [R1+0x6dc] ;  /* 0x0006dc0001077983 */ /* 0x000ea20000300800 */
[C---:B---3--:R-:W-:Y:S08]  /*43090*/  HMMA.16816.F32.BF16 R48, R8.reuse, R22, R48 ;  /* 0x000000160830723c */ /* 0x048ff00000041830 */
[C---:B----4-:R-:W-:Y:S08]  /*430a0*/  HMMA.16816.F32.BF16 R44, R8.reuse, R26, R44 ;  /* 0x0000001a082c723c */ /* 0x050ff0000004182c */
[----:B--2---:R-:W-:Y:S07]  /*430b0*/  HMMA.16816.F32.BF16 R32, R8, R30, R32 ;  /* 0x0000001e0820723c */ /* 0x004fee0000041820 */
[----:B------:R-:W-:Y:S01]  /*430c0*/  STL.64 [R1+0xae0], R48 ;  /* 0x000ae03001007387 */ /* 0x000fe20000100a00 */
[----:B------:R0:W-:Y:S03]  /*430d0*/  STL.64 [R1+0xae8], R50 ;  /* 0x000ae83201007387 */ /* 0x0001e60000100a00 */
[----:B0-----:R-:W2:Y:S01]  /*430e0*/  LDL.LU.64 R50, [R1+0x2298] ;  /* 0x0022980001327983 */ /* 0x001ea20000300a00 */
[----:B------:R-:W-:Y:S02]  /*430f0*/  STL.64 [R1+0x21f0], R22 ;  /* 0x0021f01601007387 */ /* 0x000fe40000100a00 */
[----:B------:R0:W-:Y:S02]  /*43100*/  STL.64 [R1+0x21e8], R20 ;  /* 0x0021e81401007387 */ /* 0x0001e40000100a00 */
[----:B------:R-:W-:Y:S01]  /*43110*/  IMAD.MOV.U32 R48, RZ, RZ, R46 ;  /* 0x000000ffff307224 */ /* 0x000fe200078e002e */
[----:B0-----:R-:W3:Y:S01]  /*43120*/  LDL.LU R20, [R1+0x6e0] ;  /* 0x0006e00001147983 */ /* 0x001ee20000300800 */
[----:B------:R-:W3:Y:S02]  /*43130*/  LDL.LU R21, [R1+0x6e4] ;  /* 0x0006e40001157983 */ /* 0x000ee40000300800 */
[----:B------:R-:W3:Y:S02]  /*43140*/  LDL.LU R22, [R1+0x6e8] ;  /* 0x0006e80001167983 */ /* 0x000ee40000300800 */
[----:B------:R-:W3:Y:S01]  /*43150*/  LDL.LU R23, [R1+0x6ec] ;  /* 0x0006ec0001177983 */ /* 0x000ee20000300800 */
[----:B------:R-:W-:Y:S01]  /*43160*/  STL.64 [R1+0x670], R44 ;  /* 0x0006702c01007387 */ /* 0x000fe20000100a00 */
[----:B------:R0:W-:Y:S02]  /*43170*/  STL.64 [R1+0x678], R46 ;  /* 0x0006782e01007387 */ /* 0x0001e40000100a00 */
[----:B------:R-:W-:Y:S01]  /*43180*/  IMAD.MOV.U32 R49, RZ, RZ, R34 ;  /* 0x000000ffff317224 */ /* 0x000fe200078e0022 */
[----:B0-----:R-:W3:Y:S01]  /*43190*/  LDL.LU.64 R46, [R1+0x2290] ;  /* 0x00229000012e7983 */ /* 0x001ee20000300a00 */
[----:B------:R-:W-:Y:S02]  /*431a0*/  STL.64 [R1+0x21e0], R26 ;  /* 0x0021e01a01007387 */ /* 0x000fe40000100a00 */
[----:B------:R-:W-:Y:S02]  /*431b0*/  STL [R1+0x2004], R44 ;  /* 0x0020042c01007387 */ /* 0x000fe40000100800 */
[----:B------:R-:W-:Y:S01]  /*431c0*/  STL [R1+0x2000], R48 ;  /* 0x0020003001007387 */ /* 0x000fe20000100800 */
[----:B------:R-:W-:Y:S01]  /*431d0*/  STL.64 [R1+0x950], R32 ;  /* 0x0009502001007387 */ /* 0x000fe20000100a00 */
[----:B------:R0:W-:Y:S03]  /*431e0*/  STL.64 [R1+0x958], R34 ;  /* 0x0009582201007387 */ /* 0x0001e60000100a00 */
[----:B0-----:R-:W4:Y:S01]  /*431f0*/  LDL.LU.64 R34, [R1+0x2288] ;  /* 0x0022880001227983 */ /* 0x001f220000300a00 */
[----:B------:R-:W-:-:S02]  /*43200*/  IMAD.MOV.U32 R45, RZ, RZ, R32 ;  /* 0x000000ffff2d7224 */ /* 0x000fc400078e0020 */
[----:B------:R-:W2:Y:S02]  /*43210*/  LDL.LU.64 R32, [R1+0x2280] ;  /* 0x0022800001207983 */ /* 0x000ea40000300a00 */
[----:B------:R-:W-:Y:S01]  /*43220*/  STL.64 [R1+0x21d8], R30 ;  /* 0x0021d81e01007387 */ /* 0x000fe20000100a00 */
[----:B------:R-:W-:Y:S01]  /*43230*/  STL [R1+0x200c], R45 ;  /* 0x00200c2d01007387 */ /* 0x000fe20000100800 */
[----:B------:R-:W-:Y:S01]  /*43240*/  STL [R1+0x2008], R49 ;  /* 0x0020083101007387 */ /* 0x000fe20000100800 */
[C---:B----4-:R-:W-:Y:S11]  /*43250*/  HMMA.16816.F32.BF16 R36, R8.reuse, R34, R36 ;  /* 0x000000220824723c */ /* 0x050ff60000041824 */
[----:B------:R-:W-:Y:S11]  /*43260*/  @!UPT UIADD3 URZ, URZ, URZ, URZ ;  /* 0x0000003f3f3ff290 */ /* 0x000ff6000fffe03f */
[----:B------:R-:W-:Y:S01]  /*43270*/  @!UPT UIADD3 URZ, URZ, URZ, URZ ;  /* 0x0000003f3f3ff290 */ /* 0x000fe2000fffe03f */
[----:B------:R-:W-:Y:S01]  /*43280*/  STL.64 [R1+0x940], R36 ;  /* 0x0009402401007387 */ /* 0x000fe20000100a00 */
[----:B------:R0:W-:Y:S03]  /*43290*/  STL.64 [R1+0x948], R38 ;  /* 0x0009482601007387 */ /* 0x0001e60000100a00 */
[----:B0-----:R-:W4:Y:S01]  /*432a0*/  LDL.LU.64 R38, [R1+0x2278] ;  /* 0x0022780001267983 */ /* 0x001f220000300a00 */
[----:B------:R-:W2:Y:S02]  /*432b0*/  LDL.LU.64 R36, [R1+0x2270] ;  /* 0x0022700001247983 */ /* 0x000ea40000300a00 */
[----:B------:R-:W-:Y:S01]  /*432c0*/  STL.64 [R1+0x21d0], R34 ;  /* 0x0021d02201007387 */ /* 0x000fe20000100a00 */
[C---:B------:R-:W-:Y:S08]  /*432d0*/  HMMA.16816.F32.BF16 R12, R8.reuse, R42, R12 ;  /* 0x0000002a080c723c */ /* 0x040ff0000004180c */
[C---:B----4-:R-:W-:Y:S11]  /*432e0*/  HMMA.16816.F32.BF16 R52, R8.reuse, R38, R52 ;  /* 0x000000260834723c */ /* 0x050ff60000041834 */
[----:B------:R-:W-:Y:S11]  /*432f0*/  @!UPT UIADD3 URZ, URZ, URZ, URZ ;  /* 0x0000003f3f3ff290 */ /* 0x000ff6000fffe03f */
[----:B------:R-:W-:Y:S01]  /*43300*/  @!UPT UIADD3 URZ, URZ, URZ, URZ ;  /* 0x0000003f3f3ff290 */ /* 0x000fe2000fffe03f */
[----:B------:R-:W-:Y:S01]  /*43310*/  STL.64 [R1+0x930], R52 ;  /* 0x0009303401007387 */ /* 0x000fe20000100a00 */
[----:B------:R0:W-:Y:S03]  /*43320*/  STL.64 [R1+0x938], R54 ;  /* 0x0009383601007387 */ /* 0x0001e60000100a00 */
[----:B0-----:R-:W4:Y:S01]  /*43330*/  LDL.LU.64 R54, [R1+0x2268] ;  /* 0x0022680001367983 */ /* 0x001f220000300a00 */
[C---:B---3--:R-:W-:Y:S01]  /*43340*/  HMMA.16816.F32.BF16 R20, R8.reuse, R46, R20 ;  /* 0x0000002e0814723c */ /* 0x048fe20000041814 */
[----:B------:R-:W-:Y:S02]  /*43350*/  STL.64 [R1+0x21c8], R38 ;  /* 0x0021c82601007387 */ /* 0x000fe40000100a00 */
[----:B------:R-:W-:Y:S01]  /*43360*/  STL.64 [R1+0x630], R12 ;  /* 0x0006300c01007387 */ /* 0x000fe20000100a00 */
[----:B------:R0:W-:Y:S04]  /*43370*/  STL.64 [R1+0x638], R14 ;  /* 0x0006380e01007387 */ /* 0x0001e80000100a00 */
[----:B0-----:R-:W3:Y:S01]  /*43380*/  LDL.LU.64 R14, [R1+0x2260] ;  /* 0x00226000010e7983 */ /* 0x001ee20000300a00 */
[----:B------:R-:W3:Y:S02]  /*43390*/  LDL.LU.64 R12, [R1+0x2258] ;  /* 0x00225800010c7983 */ /* 0x000ee40000300a00 */
[----:B------:R-:W-:Y:S02]  /*433a0*/  STL.64 [R1+0x21c0], R42 ;  /* 0x0021c02a01007387 */ /* 0x000fe40000100a00 */
[----:B------:R-:W-:Y:S10]  /*433b0*/  STL.64 [R1+0x21f8], R46 ;  /* 0x0021f82e01007387 */ /* 0x000ff40000100a00 */
[----:B------:R-:W-:Y:S01]  /*433c0*/  STL.64 [R1+0x880], R20 ;  /* 0x0008801401007387 */ /* 0x000fe20000100a00 */
[----:B------:R2:W-:Y:S02]  /*433d0*/  STL.64 [R1+0x888], R22 ;  /* 0x0008881601007387 */ /* 0x0005e40000100a00 */
[C---:B--2---:R-:W-:Y:S01]  /*433e0*/  HMMA.16816.F32.BF16 R20, R8.reuse, R50, R4 ;  /* 0x000000320814723c */ /* 0x044fe20000041804 */
[----:B------:R-:W-:Y:S11]  /*433f0*/  STL.64 [R1+0x2200], R50 ;  /* 0x0022003201007387 */ /* 0x000ff60000100a00 */
[----:B------:R-:W-:Y:S11]  /*43400*/  @!UPT UIADD3 URZ, URZ, URZ, URZ ;  /* 0x0000003f3f3ff290 */ /* 0x000ff6000fffe03f */
[----:B------:R-:W-:Y:S01]  /*43410*/  STL.64 [R1+0x870], R20 ;  /* 0x0008701401007387 */ /* 0x000fe20000100a00 */
[----:B------:R0:W-:Y:S01]  /*43420*/  STL.64 [R1+0x878], R22 ;  /* 0x0008781601007387 */ /* 0x0001e20000100a00 */
[----:B----4-:R-:W-:Y:S02]  /*43430*/  HMMA.16816.F32.BF16 R4, R8, R54, R16 ;  /* 0x000000360804723c */ /* 0x010fe40000041810 */
[----:B------:R1:W-:Y:S01]  /*43440*/  STL.64 [R1+0x2208], R54 ;  /* 0x0022083601007387 */ /* 0x0003e20000100a00 */
[----:B0-----:R-:W-:Y:S02]  /*43450*/  IMAD.MOV.U32 R22, RZ, RZ, R41 ;  /* 0x000000ffff167224 */ /* 0x001fe400078e0029 */
[----:B------:R-:W-:Y:S02]  /*43460*/  IMAD.MOV.U32 R23, RZ, RZ, R40 ;  /* 0x000000ffff177224 */ /* 0x000fe400078e0028 */
[----:B------:R-:W-:Y:S02]  /*43470*/  IMAD.MOV.U32 R50, RZ, RZ, R37 ;  /* 0x000000ffff327224 */ /* 0x000fe400078e0025 */
[----:B------:R-:W-:Y:S01]  /*43480*/  IMAD.MOV.U32 R51, RZ, RZ, R36 ;  /* 0x000000ffff337224 */ /* 0x000fe200078e0024 */
[----:B------:R-:W0:Y:S11]  /*43490*/  LDSM.16.MT88.4 R8, [R57+0x3080] ;  /* 0x003080003908783b */ /* 0x000e360000004200 */
[----:B------:R-:W-:Y:S02]  /*434a0*/  @!UPT UIADD3 URZ, URZ, URZ, URZ ;  /* 0x0000003f3f3ff290 */ /* 0x000fe4000fffe03f */
[----:B------:R-:W-:Y:S01]  /*434b0*/  STL.64 [R1+0x250], R4 ;  /* 0x0002500401007387 */ /* 0x000fe20000100a00 */
[----:B------:R-:W-:Y:S02]  /*434c0*/  STL.64 [R1+0x258], R6 ;  /* 0x0002580601007387 */ /* 0x000fe40000100a00 */
[----:B------:R-:W2:Y:S02]  /*434d0*/  LDL.LU R16, [R1+0x3b0] ;  /* 0x0003b00001107983 */ /* 0x000ea40000300800 */
[----:B------:R-:W2:Y:S01]  /*434e0*/  LDL.LU R17, [R1+0x3b4] ;  /* 0x0003b40001117983 */ /* 0x000ea20000300800 */
[----:B------:R-:W4:Y:S01]  /*434f0*/  LDL.LU R18, [R1+0x3b8] ;  /* 0x0003b80001127983 */ /* 0x000f220000300800 */
[----:B------:R-:W4:Y:S03]  /*43500*/  LDL.LU R19, [R1+0x3bc] ;  /* 0x0003bc0001137983 */ /* 0x000f260000300800 */
[----:B----4-:R4:W-:Y:S01]  /*43510*/  STL.64 [R1+0x2218], R18 ;  /* 0x0022181201007387 */ /* 0x0109e20000100a00 */
[----:B--2---:R-:W-:Y:S02]  /*43520*/  STL.64 [R1+0x2210], R16 ;  /* 0x0022101001007387 */ /* 0x004fe40000100a00 */
[----:B------:R-:W-:Y:S02]  /*43530*/  STL.64 [R1+0x2220], R22 ;  /* 0x0022201601007387 */ /* 0x000fe40000100a00 */
[----:B------:R-:W2:Y:S01]  /*43540*/  LDL.LU R44, [R1+0x5c0] ;  /* 0x0005c000012c7983 */ /* 0x000ea20000300800 */
[----:B------:R-:W2:Y:S01]  /*43550*/  LDL.LU R45, [R1+0x5c4] ;  /* 0x0005c400012d7983 */ /* 0x000ea20000300800 */
[----:B------:R-:W2:Y:S02]  /*43560*/  LDL.LU R46, [R1+0x5c8] ;  /* 0x0005c800012e7983 */ /* 0x000ea40000300800 */
[----:B------:R-:W2:Y:S02]  /*43570*/  LDL.LU R47, [R1+0x5cc] ;  /* 0x0005cc00012f7983 */ /* 0x000ea40000300800 */
[----:B--2---:R2:W-:Y:S01]  /*43580*/  STL.64 [R1+0x2230], R46 ;  /* 0x0022302e01007387 */ /* 0x0045e20000100a00 */
[----:B------:R-:W-:Y:S02]  /*43590*/  STL.64 [R1+0x2228], R44 ;  /* 0x0022282c01007387 */ /* 0x000fe40000100a00 */
[----:B------:R-:W-:Y:S02]  /*435a0*/  STL.64 [R1+0x2238], R50 ;  /* 0x0022383201007387 */ /* 0x000fe40000100a00 */
[----:B------:R-:W3:Y:S01]  /*435b0*/  LDL.LU R52, [R1+0x5d0] ;  /* 0x0005d00001347983 */ /* 0x000ee20000300800 */
[----:B------:R-:W3:Y:S01]  /*435c0*/  LDL.LU R53, [R1+0x5d4] ;  /* 0x0005d40001357983 */ /* 0x000ee20000300800 */
[----:B-1----:R-:W3:Y:S02]  /*435d0*/  LDL.LU R54, [R1+0x5d8] ;  /* 0x0005d80001367983 */ /* 0x002ee40000300800 */
[----:B------:R-:W3:Y:S02]  /*435e0*/  LDL.LU R55, [R1+0x5dc] ;  /* 0x0005dc0001377983 */ /* 0x000ee40000300800 */
[----:B----4-:R-:W-:-:S02]  /*435f0*/  IMAD.MOV.U32 R18, RZ, RZ, R33 ;  /* 0x000000ffff127224 */ /* 0x010fc400078e0021 */
[----:B------:R-:W-:Y:S02]  /*43600*/  IMAD.MOV.U32 R19, RZ, RZ, R32 ;  /* 0x000000ffff137224 */ /* 0x000fe400078e0020 */
[----:B--2---:R-:W-:Y:S02]  /*43610*/  IMAD.MOV.U32 R47, RZ, RZ, R24 ;  /* 0x000000ffff2f7224 */ /* 0x004fe400078e0018 */
[----:B------:R-:W-:Y:S02]  /*43620*/  IMAD.MOV.U32 R46, RZ, RZ, R25 ;  /* 0x000000ffff2e7224 */ /* 0x000fe400078e0019 */
[----:B------:R-:W-:Y:S02]  /*43630*/  IMAD.MOV.U32 R7, RZ, RZ, R28 ;  /* 0x000000ffff077224 */ /* 0x000fe400078e001c */
[----:B------:R-:W-:Y:S01]  /*43640*/  IMAD.MOV.U32 R6, RZ, RZ, R29 ;  /* 0x000000ffff067224 */ /* 0x000fe200078e001d */
[----:B---3--:R-:W-:Y:S01]  /*43650*/  STL.64 [R1+0x2248], R54 ;  /* 0x0022483601007387 */ /* 0x008fe20000100a00 */
[----:B------:R1:W-:Y:S02]  /*43660*/  STL.64 [R1+0x2240], R52 ;  /* 0x0022403401007387 */ /* 0x0003e40000100a00 */
[----:B------:R2:W-:Y:S02]  /*43670*/  STL.64 [R1+0x2250], R18 ;  /* 0x0022501201007387 */ /* 0x0005e40000100a00 */
[----:B------:R-:W3:Y:S01]  /*43680*/  LDL.LU R20, [R1+0x5e0] ;  /* 0x0005e00001147983 */ /* 0x000ee20000300800 */
[----:B------:R-:W3:Y:S01]  /*43690*/  LDL.LU R21, [R1+0x5e4] ;  /* 0x0005e40001157983 */ /* 0x000ee20000300800 */
[----:B------:R-:W3:Y:S02]  /*436a0*/  LDL.LU R22, [R1+0x5e8] ;  /* 0x0005e80001167983 */ /* 0x000ee40000300800 */
[----:B------:R-:W3:Y:S02]  /*436b0*/  LDL.LU R23, [R1+0x5ec] ;  /* 0x0005ec0001177983 */ /* 0x000ee40000300800 */
[----:B------:R-:W4:Y:S01]  /*436c0*/  LDL.LU R40, [R1+0x620] ;  /* 0x0006200001287983 */ /* 0x000f220000300800 */
[----:B------:R-:W4:Y:S01]  /*436d0*/  LDL.LU R41, [R1+0x624] ;  /* 0x0006240001297983 */ /* 0x000f220000300800 */
[----:B------:R-:W4:Y:S02]  /*436e0*/  LDL.LU R42, [R1+0x628] ;  /* 0x00062800012a7983 */ /* 0x000f240000300800 */
[----:B------:R-:W4:Y:S01]  /*436f0*/  LDL.LU R43, [R1+0x62c] ;  /* 0x00062c00012b7983 */ /* 0x000f220000300800 */
[----:B-1----:R-:W3:Y:S01]  /*43700*/  LDL.LU R52, [R1+0x600] ;  /* 0x0006000001347983 */ /* 0x002ee20000300800 */
[----:B------:R-:W3:Y:S02]  /*43710*/  LDL.LU R53, [R1+0x604] ;  /* 0x0006040001357983 */ /* 0x000ee40000300800 */
[----:B------:R-:W3:Y:S02]  /*43720*/  LDL.LU R54, [R1+0x608] ;  /* 0x0006080001367983 */ /* 0x000ee40000300800 */
[----:B------:R-:W3:Y:S01]  /*43730*/  LDL.LU R55, [R1+0x60c] ;  /* 0x00060c0001377983 */ /* 0x000ee20000300800 */
[----:B------:R-:W3:Y:S01]  /*43740*/  LDL.LU R16, [R1+0x610] ;  /* 0x0006100001107983 */ /* 0x000ee20000300800 */
[----:B------:R-:W3:Y:S02]  /*43750*/  LDL.LU R17, [R1+0x614] ;  /* 0x0006140001117983 */ /* 0x000ee40000300800 */
[----:B--2---:R-:W3:Y:S02]  /*43760*/  LDL.LU R18, [R1+0x618] ;  /* 0x0006180001127983 */ /* 0x004ee40000300800 */
[----:B------:R-:W3:Y:S01]  /*43770*/  LDL.LU R19, [R1+0x61c] ;  /* 0x00061c0001137983 */ /* 0x000ee20000300800 */
        /* <DEDUP_REMOVED lines=20> */
[----:B0-----:R0:W-:Y:S01]  /*438c0*/  STL.64 [R1+0x20f8], R10 ;  /* 0x0020f80a01007387 */ /* 0x0011e20000100a00 */
[----:B------:R-:W-:Y:S03]  /*438d0*/  STL.64 [R1+0x20f0], R8 ;  /* 0x0020f00801007387 */ /* 0x000fe60000100a00 */
[----:B0-----:R-:W4:Y:S01]  /*438e0*/  LDL.LU.64 R10, [R1+0x68] ;  /* 0x00006800010a7983 */ /* 0x001f220000300a00 */
[C---:B---3--:R-:W-:Y:S08]  /*438f0*/  HMMA.16816.F32.BF16 R16, R12.reuse, R58, R16 ;  /* 0x0000003a0c10723c */ /* 0x048ff00000041810 */
[C---:B----4-:R-:W-:Y:S11]  /*43900*/  HMMA.16816.F32.BF16 R40, R12.reuse, R10, R40 ;  /* 0x0000000a0c28723c */ /* 0x050ff60000041828 */
[----:B------:R-:W-:Y:S11]  /*43910*/  @!UPT UIADD3 URZ, URZ, URZ, URZ ;  /* 0x0000003f3f3ff290 */ /* 0x000ff6000fffe03f */
[----:B------:R-:W-:Y:S01]  /*43920*/  @!UPT UIADD3 URZ, URZ, URZ, URZ ;  /* 0x0000003f3f3ff290 */ /* 0x000fe2000fffe03f */
[----:B------:R0:W-:Y:S01]  /*43930*/  STL.64 [R1+0xc30], R40 ;  /* 0x000c302801007387 */ /* 0x0001e20000100a00 */
[----:B------:R1:W-:Y:S03]  /*43940*/  STL.64 [R1+0xc38], R42 ;  /* 0x000c382a01007387 */ /* 0x0003e60000100a00 */
[----:B0-----:R-:W3:Y:S01]  /*43950*/  LDL.LU R40, [R1+0x570] ;  /* 0x0005700001287983 */ /* 0x001ee20000300800 */
[----:B------:R-:W3:Y:S02]  /*43960*/  LDL.LU R41, [R1+0x574] ;  /* 0x0005740001297983 */ /* 0x000ee40000300800 */
[----:B-1----:R-:W3:Y:S02]  /*43970*/  LDL.LU R42, [R1+0x578] ;  /* 0x00057800012a7983 */ /* 0x002ee40000300800 */
[----:B------:R-:W3:Y:S01]  /*43980*/  LDL.LU R43, [R1+0x57c] ;  /* 0x00057c00012b7983 */ /* 0x000ee20000300800 */
[----:B------:R-:W-:Y:S01]  /*43990*/  STL.64 [R1+0xc20], R16 ;  /* 0x000c201001007387 */ /* 0x000fe20000100a00 */
[----:B------:R0:W-:Y:S03]  /*439a0*/  STL.64 [R1+0xc28], R18 ;  /* 0x000c281201007387 */ /* 0x0001e60000100a00 */
[----:B0-----:R-:W4:Y:S01]  /*439b0*/  LDL.LU.64 R18, [R1+0x2250] ;  /* 0x0022500001127983 */ /* 0x001f220000300a00 */
[C---:B------:R-:W-:Y:S08]  /*439c0*/  HMMA.16816.F32.BF16 R4, R12.reuse, R6, R52 ;  /* 0x000000060c04723c */ /* 0x040ff00000041834 */
[C---:B--2---:R-:W-:Y:S01]  /*439d0*/  HMMA.16816.F32.BF16 R44, R12.reuse, R46, R48 ;  /* 0x0000002e0c2c723c */ /* 0x044fe20000041830 */
[----:B------:R-:W2:Y:S01]  /*439e0*/  LDL.LU.64 R54, [R1+0x2248] ;  /* 0x0022480001367983 */ /* 0x000ea20000300a00 */
[----:B------:R-:W2:Y:S11]  /*439f0*/  LDL.LU.64 R52, [R1+0x2240] ;  /* 0x0022400001347983 */ /* 0x000eb60000300a00 */
[----:B------:R-:W-:Y:S02]  /*43a00*/  @!UPT UIADD3 URZ, URZ, URZ, URZ ;  /* 0x0000003f3f3ff290 */ /* 0x000fe4000fffe03f */
[----:B------:R0:W-:Y:S01]  /*43a10*/  STL.64 [R1+0xc10], R4 ;  /* 0x000c100401007387 */ /* 0x0001e20000100a00 */
[----:B------:R1:W-:Y:S03]  /*43a20*/  STL.64 [R1+0xc18], R6 ;  /* 0x000c180601007387 */ /* 0x0003e60000100a00 */
[----:B0-----:R-:W2:Y:S01]  /*43a30*/  LDL.LU R4, [R1+0x560] ;  /* 0x0005600001047983 */ /* 0x001ea20000300800 */
[----:B------:R-:W2:Y:S02]  /*43a40*/  LDL.LU R5, [R1+0x564] ;  /* 0x0005640001057983 */ /* 0x000ea40000300800 */
[----:B-1----:R-:W2:Y:S02]  /*43a50*/  LDL.LU R6, [R1+0x568] ;  /* 0x0005680001067983 */ /* 0x002ea40000300800 */
[----:B------:R-:W2:Y:S01]  /*43a60*/  LDL.LU R7, [R1+0x56c] ;  /* 0x00056c0001077983 */ /* 0x000ea20000300800 */
[----:B------:R-:W2:Y:S01]  /*43a70*/  LDL.LU.64 R50, [R1+0x2238] ;  /* 0x0022380001327983 */ /* 0x000ea20000300a00 */
[----:B------:R-:W-:Y:S02]  /*43a80*/  STL.64 [R1+0xc00], R44 ;  /* 0x000c002c01007387 */ /* 0x000fe40000100a00 */
[----:B------:R0:W-:Y:S02]  /*43a90*/  STL.64 [R1+0xc08], R46 ;  /* 0x000c082e01007387 */ /* 0x0001e40000100a00 */
[----:B0-----:R-:W3:Y:S01]  /*43aa0*/  LDL.LU.64 R46, [R1+0x2230] ;  /* 0x00223000012e7983 */ /* 0x001ee20000300a00 */
[----:B------:R-:W3:Y:S01]  /*43ab0*/  LDL.LU.64 R44, [R1+0x2228] ;  /* 0x00222800012c7983 */ /* 0x000ee20000300a00 */
[C---:B----4-:R-:W-:Y:S02]  /*43ac0*/  HMMA.16816.F32.BF16 R16, R12.reuse, R18, R20 ;  /* 0x000000120c10723c */ /* 0x050fe40000041814 */
[----:B------:R-:W3:Y:S06]  /*43ad0*/  LDL.LU.64 R22, [R1+0x2220] ;  /* 0x0022200001167983 */ /* 0x000eec0000300a00 */
[C---:B--2---:R-:W-:Y:S11]  /*43ae0*/  HMMA.16816.F32.BF16 R48, R12.reuse, R50, R52 ;  /* 0x000000320c30723c */ /* 0x044ff60000041834 */
[----:B------:R-:W-:Y:S04]  /*43af0*/  @!UPT UIADD3 URZ, URZ, URZ, URZ ;  /* 0x0000003f3f3ff290 */ /* 0x000fe8000fffe03f */
[----:B------:R-:W-:Y:S01]  /*43b00*/  STL.64 [R1+0xa00], R16 ;  /* 0x000a001001007387 */ /* 0x000fe20000100a00 */
[----:B------:R0:W-:Y:S03]  /*43b10*/  STL.64 [R1+0xa08], R18 ;  /* 0x000a081201007387 */ /* 0x0001e60000100a00 */
[----:B0-----:R-:W2:Y:S01]  /*43b20*/  LDL.LU.64 R18, [R1+0x2218] ;  /* 0x0022180001127983 */ /* 0x001ea20000300a00 */
[----:B------:R-:W2:Y:S02]  /*43b30*/  LDL.LU.64 R16, [R1+0x2210] ;  /* 0x0022100001107983 */ /* 0x000ea40000300a00 */
[----:B------:R-:W4:Y:S01]  /*43b40*/  LDL.LU.64 R54, [R1+0x2208] ;  /* 0x0022080001367983 */ /* 0x000f220000300a00 */
[----:B------:R-:W-:Y:S01]  /*43b50*/  STL.64 [R1+0x9d0], R48 ;  /* 0x0009d03001007387 */ /* 0x000fe20000100a00 */
[----:B------:R0:W-:Y:S03]  /*43b60*/  STL.64 [R1+0x9d8], R50 ;  /* 0x0009d83201007387 */ /* 0x0001e60000100a00 */
[----:B0-----:R-:W2:Y:S01]  /*43b70*/  LDL.LU.64 R50, [R1+0x2200] ;  /* 0x0022000001327983 */ /* 0x001ea20000300a00 */
[C---:B---3--:R-:W-:Y:S03]  /*43b80*/  HMMA.16816.F32.BF16 R20, R12.reuse, R22, R44 ;  /* 0x000000160c14723c */ /* 0x048fe6000004182c */
[----:B------:R-:W3:Y:S11]  /*43b90*/  LDL.LU.64 R46, [R1+0x21f8] ;  /* 0x0021f800012e7983 */ /* 0x000ef60000300a00 */
[----:B------:R-:W-:Y:S09]  /*43ba0*/  @!UPT UIADD3 URZ, URZ, URZ, URZ ;  /* 0x0000003f3f3ff290 */ /* 0x000ff2000fffe03f */
        /* <DEDUP_REMOVED lines=10> */
[----:B------:R-:W-:Y:S02]  /*43c50*/  STL.64 [R1+0x2140], R22 ;  /* 0x0021401601007387 */ /* 0x000fe40000100a00 */
[----:B---3--:R0:W-:Y:S02]  /*43c60*/  STL.64 [R1+0x2138], R20 ;  /* 0x0021381401007387 */ /* 0x0081e40000100a00 */
        /* <DEDUP_REMOVED lines=16> */
[----:B------:R0:W-:Y:S02]  /*43d70*/  STL.64 [R1+0x2190], R30 ;  /* 0x0021901e01007387 */ /* 0x0001e40000100a00 */
[----:B------:R-:W4:Y:S02]  /*43d80*/  LDL.LU R28, [R1+0x170] ;  /* 0x00017000011c7983 */ /* 0x000f240000300800 */
[----:B------:R-:W4:Y:S01]  /*43d90*/  LDL.LU R29, [R1+0x174] ;  /* 0x00017400011d7983 */ /* 0x000f220000300800 */
[----:B0-----:R-:W4:Y:S01]  /*43da0*/  LDL.LU R30, [R1+0x178] ;  /* 0x00017800011e7983 */ /* 0x001f220000300800 */
[----:B------:R-:W4:Y:S01]  /*43db0*/  LDL.LU R31, [R1+0x17c] ;  /* 0x00017c00011f7983 */ /* 0x000f220000300800 */
[C---:B--2---:R-:W-:Y:S11]  /*43dc0*/  HMMA.16816.F32.BF16 R36, R12.reuse, R34, R36 ;  /* 0x000000220c24723c */ /* 0x044ff60000041824 */
[----:B------:R-:W-:Y:S11]  /*43dd0*/  @!UPT UIADD3 URZ, URZ, URZ, URZ ;  /* 0x0000003f3f3ff290 */ /* 0x000ff6000fffe03f */
[----:B------:R-:W-:Y:S01]  /*43de0*/  @!UPT UIADD3 URZ, URZ, URZ, URZ ;  /* 0x0000003f3f3ff290 */ /* 0x000fe2000fffe03f */
[----:B------:R-:W-:Y:S01]  /*43df0*/  STL.64 [R1+0x2b0], R36 ;  /* 0x0002b02401007387 */ /* 0x000fe20000100a00 */
[----:B------:R0:W-:Y:S03]  /*43e00*/  STL.64 [R1+0x2b8], R38 ;  /* 0x0002b82601007387 */ /* 0x0001e60000100a00 */
[----:B0-----:R-:W2:Y:S01]  /*43e10*/  LDL.LU.64 R38, [R1+0x21c8] ;  /* 0x0021c80001267983 */ /* 0x001ea20000300a00 */
[----:B------:R0:W-:Y:S02]  /*43e20*/  STL.64 [R1+0x2178], R34 ;  /* 0x0021782201007387 */ /* 0x0001e40000100a00 */
[----:B------:R-:W3:Y:S02]  /*43e30*/  LDL.LU R32, [R1+0x540] ;  /* 0x0005400001207983 */ /* 0x000ee40000300800 */
[----:B------:R-:W3:Y:S01]  /*43e40*/  LDL.LU R33, [R1+0x544] ;  /* 0x0005440001217983 */ /* 0x000ee20000300800 */
[----:B0-----:R-:W3:Y:S01]  /*43e50*/  LDL.LU R34, [R1+0x548] ;  /* 0x0005480001227983 */ /* 0x001ee20000300800 */
[----:B------:R-:W3:Y:S01]  /*43e60*/  LDL.LU R35, [R1+0x54c] ;  /* 0x00054c0001237983 */ /* 0x000ee20000300800 */
        /* <DEDUP_REMOVED lines=17> */
[----:B------:R-:W2:Y:S01]  /*43f80*/  LDL.LU.64 R4, [R1+0x21b0] ;  /* 0x0021b00001047983 */ /* 0x000ea20000300a00 */
[C---:B---3--:R-:W-:Y:S08]  /*43f90*/  HMMA.16816.F32.BF16 R36, R12.reuse, R46, R36 ;  /* 0x0000002e0c24723c */ /* 0x048ff00000041824 */
[C---:B------:R-:W-:Y:S08]  /*43fa0*/  HMMA.16816.F32.BF16 R32, R12.reuse, R50, R32 ;  /* 0x000000320c20723c */ /* 0x040ff00000041820 */
[----:B----4-:R-:W-:Y:S01]  /*43fb0*/  HMMA.16816.F32.BF16 R28, R12, R54, R28 ;  /* 0x000000360c1c723c */ /* 0x010fe2000004181c */
[----:B------:R-:W-:-:S02]  /*43fc0*/  IMAD.MOV.U32 R25, RZ, RZ, R10 ;  /* 0x000000ffff197224 */ /* 0x000fc400078e000a */
[----:B------:R-:W-:Y:S01]  /*43fd0*/  IMAD.MOV.U32 R24, RZ, RZ, R11 ;  /* 0x000000ffff187224 */ /* 0x000fe200078e000b */
[----:B------:R-:W-:Y:S01]  /*43fe0*/  STL.64 [R1+0x2148], R42 ;  /* 0x0021482a01007387 */ /* 0x000fe20000100a00 */
[----:B------:R-:W-:Y:S03]  /*43ff0*/  STL.64 [R1+0x2100], R46 ;  /* 0x0021002e01007387 */ /* 0x000fe60000100a00 */
[----:B------:R-:W-:Y:S01]  /*44000*/  STL.64 [R1+0x280], R36 ;  /* 0x0002802401007387 */ /* 0x000fe20000100a00 */
[----:B------:R-:W-:Y:S02]  /*44010*/  STL.64 [R1+0x288], R38 ;  /* 0x0002882601007387 */ /* 0x000fe40000100a00 */
[----:B------:R-:W-:Y:S04]  /*44020*/  STL.64 [R1+0x2108], R50 ;  /* 0x0021083201007387 */ /* 0x000fe80000100a00 */
[----:B------:R-:W-:Y:S01]  /*44030*/  STL.64 [R1+0x260], R32 ;  /* 0x0002602001007387 */ /* 0x000fe20000100a00 */
[----:B------:R-:W-:Y:S01]  /*44040*/  STL.64 [R1+0x268], R34 ;  /* 0x0002682201007387 */ /* 0x000fe20000100a00 */
[----:B------:R-:W-:Y:S06]  /*44050*/  STL.64 [R1+0x2120], R54 ;  /* 0x0021203601007387 */ /* 0x000fec0000100a00 */
[----:B------:R-:W-:Y:S02]  /*44060*/  STL.64 [R1+0x230], R28 ;  /* 0x0002301c01007387 */ /* 0x000fe40000100a00 */
[----:B------:R-:W-:Y:S01]  /*44070*/  STL.64 [R1+0x238], R30 ;  /* 0x0002381e01007387 */ /* 0x000fe20000100a00 */
[C---:B--2---:R-:W-:Y:S08]  /*44080*/  HMMA.16816.F32.BF16 R12, R4.reuse, R10, R20 ;  /* 0x0000000a040c723c */ /* 0x044ff00000041814 */
[----:B------:R-:W-:Y:S11]  /*44090*/  HMMA.16816.F32.BF16 R8, R4, R58, R16 ;  /* 0x0000003a0408723c */ /* 0x000ff60000041810 */
[----:B------:R-:W-:Y:S04]  /*440a0*/  @!UPT UIADD3 URZ, URZ, URZ, URZ ;  /* 0x0000003f3f3ff290 */ /* 0x000fe8000fffe03f */
[----:B------:R0:W-:Y:S01]  /*440b0*/  STL.64 [R1+0xcf0], R12 ;  /* 0x000cf00c01007387 */ /* 0x0001e20000100a00 */
[----:B------:R-:W-:Y:S02]  /*440c0*/  STL.64 [R1+0xcf8], R14 ;  /* 0x000cf80e01007387 */ /* 0x000fe40000100a00 */
[----:B------:R-:W-:Y:S02]  /*440d0*/  STL.64 [R1+0x2130], R26 ;  /* 0x0021301a01007387 */ /* 0x000fe40000100a00 */
[----:B------:R-:W-:Y:S03]  /*440e0*/  STL.64 [R1+0x2128], R24 ;  /* 0x0021281801007387 */ /* 0x000fe60000100a00 */
[----:B------:R-:W-:Y:S01]  /*440f0*/  STL.64 [R1+0xce0], R8 ;  /* 0x000ce00801007387 */ /* 0x000fe20000100a00 */
[----:B------:R-:W-:Y:S02]  /*44100*/  STL.64 [R1+0xce8], R10 ;  /* 0x000ce80a01007387 */ /* 0x000fe40000100a00 */
[----:B0-----:R-:W-:-:S02]  /*44110*/  IMAD.MOV.U32 R13, RZ, RZ, R58 ;  /* 0x000000ffff0d7224 */ /* 0x001fc400078e003a */
[----:B------:R-:W-:-:S05]  /*44120*/  IMAD.MOV.U32 R12, RZ, RZ, R59 ;  /* 0x000000ffff0c7224 */ /* 0x000fca00078e003b */
[----:B------:R0:W-:Y:S01]  /*44130*/  STL.64 [R1+0x21a8], R12 ;  /* 0x0021a80c01007387 */ /* 0x0001e20000100a00 */
        /* <DEDUP_REMOVED lines=27> */
[----:B------:R-:W3:Y:S02]  /*442f0*/  LDL.LU R35, [R1+0x38c] ;  /* 0x00038c0001237983 */ /* 0x000ee40000300800 */
[----:B0-----:R-:W4:Y:S02]  /*44300*/  LDL.LU R12, [R1+0x3a0] ;  /* 0x0003a000010c7983 */ /* 0x001f240000300800 */
[----:B------:R-:W4:Y:S01]  /*44310*/  LDL.LU R13, [R1+0x3a4] ;  /* 0x0003a400010d7983 */ /* 0x000f220000300800 */
[----:B------:R-:W4:Y:S01]  /*44320*/  LDL.LU R14, [R1+0x3a8] ;  /* 0x0003a800010e7983 */ /* 0x000f220000300800 */
[----:B------:R-:W4:Y:S03]  /*44330*/  LDL.LU R15, [R1+0x3ac] ;  /* 0x0003ac00010f7983 */ /* 0x000f260000300800 */
[----:B---3--:R0:W-:Y:S01]  /*44340*/  STL.64 [R1+0x21a0], R34 ;  /* 0x0021a02201007387 */ /* 0x0081e20000100a00 */
[----:B--2---:R-:W-:Y:S03]  /*44350*/  STL.64 [R1+0x2198], R32 ;  /* 0x0021982001007387 */ /* 0x004fe60000100a00 */
[----:B0-----:R-:W4:Y:S01]  /*44360*/  LDL.LU.64 R34, [R1+0x48] ;  /* 0x0000480001227983 */ /* 0x001f220000300a00 */
[----:B------:R-:W2:Y:S02]  /*44370*/  LDL.LU R28, [R1+0x390] ;  /* 0x00039000011c7983 */ /* 0x000ea40000300800 */
[----:B------:R-:W2:Y:S02]  /*44380*/  LDL.LU R29, [R1+0x394] ;  /* 0x00039400011d7983 */ /* 0x000ea40000300800 */
[----:B------:R-:W2:Y:S01]  /*44390*/  LDL.LU R30, [R1+0x398] ;  /* 0x00039800011e7983 */ /* 0x000ea20000300800 */
[----:B------:R-:W2:Y:S01]  /*443a0*/  LDL.LU R31, [R1+0x39c] ;  /* 0x00039c00011f7983 */ /* 0x000ea20000300800 */
[----:B------:R-:W2:Y:S02]  /*443b0*/  LDL.LU.64 R42, [R1+0x38] ;  /* 0x00003800012a7983 */ /* 0x000ea40000300a00 */
[----:B------:R-:W3:Y:S02]  /*443c0*/  LDL.LU.64 R54, [R1+0x28] ;  /* 0x0000280001367983 */ /* 0x000ee40000300a00 */
[----:B------:R-:W3:Y:S01]  /*443d0*/  LDL.LU R36, [R1+0x370] ;  /* 0x0003700001247983 */ /* 0x000ee20000300800 */
[----:B------:R-:W3:Y:S01]  /*443e0*/  LDL.LU R37, [R1+0x374] ;  /* 0x0003740001257983 */ /* 0x000ee20000300800 */
[----:B------:R-:W3:Y:S02]  /*443f0*/  LDL.LU R38, [R1+0x378] ;  /* 0x0003780001267983 */ /* 0x000ee40000300800 */
[----:B------:R-:W3:Y:S02]  /*44400*/  LDL.LU R39, [R1+0x37c] ;  /* 0x00037c0001277983 */ /* 0x000ee40000300800 */
[----:B------:R-:W3:Y:S01]  /*44410*/  LDL.LU.64 R46, [R1+0x18] ;  /* 0x00001800012e7983 */ /* 0x000ee20000300a00 */
[----:B------:R-:W3:Y:S01]  /*44420*/  LDL.LU.64 R22, [R1+0x8] ;  /* 0x0000080001167983 */ /* 0x000ee20000300a00 */
        /* <DEDUP_REMOVED lines=20> */
[C---:B----4-:R-:W-:Y:S08]  /*44570*/  HMMA.16816.F32.BF16 R12, R4.reuse, R34, R12 ;  /* 0x00000022040c723c */ /* 0x050ff0000004180c */
[----:B--2---:R-:W-:Y:S11]  /*44580*/  HMMA.16816.F32.BF16 R28, R4, R42, R28 ;  /* 0x0000002a041c723c */ /* 0x004ff6000004181c */
[----:B------:R-:W-:Y:S04]  /*44590*/  @!UPT UIADD3 URZ, URZ, URZ, URZ ;  /* 0x0000003f3f3ff290 */ /* 0x000fe8000fffe03f */
[----:B------:R0:W-:Y:S01]  /*445a0*/  STL.64 [R1+0xcd0], R12 ;  /* 0x000cd00c01007387 */ /* 0x0001e20000100a00 */
[----:B------:R1:W-:Y:S03]  /*445b0*/  STL.64 [R1+0xcd8], R14 ;  /* 0x000cd80e01007387 */ /* 0x0003e60000100a00 */
[----:B0-----:R-:W2:Y:S01]  /*445c0*/  LDL.LU.64 R12, [R1+0x21a8] ;  /* 0x0021a800010c7983 */ /* 0x001ea20000300a00 */
[----:B-1----:R-:W-:Y:S02]  /*445d0*/  IMAD.MOV.U32 R15, RZ, RZ, R34 ;  /* 0x000000ffff0f7224 */ /* 0x002fe400078e0022 */
[----:B------:R-:W-:Y:S02]  /*445e0*/  IMAD.MOV.U32 R14, RZ, RZ, R35 ;  /* 0x000000ffff0e7224 */ /* 0x000fe400078e0023 */
[----:B------:R-:W4:Y:S01]  /*445f0*/  LDL.LU.64 R34, [R1+0x21a0] ;  /* 0x0021a00001227983 */ /* 0x000f220000300a00 */
[----:B------:R-:W4:Y:S02]  /*44600*/  LDL.LU.64 R32, [R1+0x2198] ;  /* 0x0021980001207983 */ /* 0x000f240000300a00 */
[----:B------:R0:W-:Y:S02]  /*44610*/  STL.64 [R1+0xcc0], R28 ;  /* 0x000cc01c01007387 */ /* 0x0001e40000100a00 */
[----:B------:R1:W-:Y:S02]  /*44620*/  STL.64 [R1+0xcc8], R30 ;  /* 0x000cc81e01007387 */ /* 0x0003e40000100a00 */
[----:B0-----:R-:W-:Y:S01]  /*44630*/  IMAD.MOV.U32 R29, RZ, RZ, R42 ;  /* 0x000000ffff1d7224 */ /* 0x001fe200078e002a */
[----:B-1----:R-:W2:Y:S01]  /*44640*/  LDL.LU.64 R30, [R1+0x2190] ;  /* 0x00219000011e7983 */ /* 0x002ea20000300a00 */
[----:B------:R-:W-:-:S02]  /*44650*/  IMAD.MOV.U32 R28, RZ, RZ, R43 ;  /* 0x000000ffff1c7224 */ /* 0x000fc400078e002b */
[----:B------:R-:W2:Y:S02]  /*44660*/  LDL.LU.64 R42, [R1+0x2188] ;  /* 0x00218800012a7983 */ /* 0x000ea40000300a00 */
[----:B------:R-:W2:Y:S01]  /*44670*/  LDL.LU.64 R40, [R1+0x2180] ;  /* 0x0021800001287983 */ /* 0x000ea20000300a00 */
[C---:B---3--:R-:W-:Y:S08]  /*44680*/  HMMA.16816.F32.BF16 R36, R4.reuse, R46, R36 ;  /* 0x0000002e0424723c */ /* 0x048ff00000041824 */
[C---:B----4-:R-:W-:Y:S08]  /*44690*/  HMMA.16816.F32.BF16 R32, R4.reuse, R54, R32 ;  /* 0x000000360420723c */ /* 0x050ff00000041820 */
[----:B--2---:R-:W-:Y:S11]  /*446a0*/  HMMA.16816.F32.BF16 R40, R4, R22, R40 ;  /* 0x000000160428723c */ /* 0x004ff60000041828 */
[----:B------:R-:W-:Y:S04]  /*446b0*/  @!UPT UIADD3 URZ, URZ, URZ, URZ ;  /* 0x0000003f3f3ff290 */ /* 0x000fe8000fffe03f */
[----:B------:R0:W-:Y:S01]  /*446c0*/  STL.64 [R1+0xac0], R32 ;  /* 0x000ac02001007387 */ /* 0x0001e20000100a00 */
[----:B------:R1:W-:Y:S02]  /*446d0*/  STL.64 [R1+0xac8], R34 ;  /* 0x000ac82201007387 */ /* 0x0003e40000100a00 */
[----:B0-----:R-:W-:Y:S01]  /*446e0*/  IMAD.MOV.U32 R33, RZ, RZ, R54 ;  /* 0x000000ffff217224 */ /* 0x001fe200078e0036 */
[----:B-1----:R-:W2:Y:S01]  /*446f0*/  LDL.LU.64 R34, [R1+0x2178] ;  /* 0x0021780001227983 */ /* 0x002ea20000300a00 */
[----:B------:R-:W-:Y:S02]  /*44700*/  IMAD.MOV.U32 R32, RZ, RZ, R55 ;  /* 0x000000ffff207224 */ /* 0x000fe400078e0037 */
[----:B------:R-:W3:Y:S02]  /*44710*/  LDL.LU.64 R54, [R1+0x2170] ;  /* 0x0021700001367983 */ /* 0x000ee40000300a00 */
[----:B------:R-:W3:Y:S01]  /*44720*/  LDL.LU.64 R52, [R1+0x2168] ;  /* 0x0021680001347983 */ /* 0x000ee20000300a00 */
[----:B------:R0:W-:Y:S01]  /*44730*/  STL.64 [R1+0xaa0], R36 ;  /* 0x000aa02401007387 */ /* 0x0001e20000100a00 */
[----:B------:R1:W-:Y:S02]  /*44740*/  STL.64 [R1+0xaa8], R38 ;  /* 0x000aa82601007387 */ /* 0x0003e40000100a00 */
[----:B0-----:R-:W-:Y:S01]  /*44750*/  IMAD.MOV.U32 R37, RZ, RZ, R46 ;  /* 0x000000ffff257224 */ /* 0x001fe200078e002e */
[----:B-1----:R-:W4:Y:S01]  /*44760*/  LDL.LU.64 R38, [R1+0x2160] ;  /* 0x0021600001267983 */ /* 0x002f220000300a00 */
[----:B------:R-:W-:-:S02]  /*44770*/  IMAD.MOV.U32 R36, RZ, RZ, R47 ;  /* 0x000000ffff247224 */ /* 0x000fc400078e002f */
[----:B------:R-:W4:Y:S02]  /*44780*/  LDL.LU.64 R46, [R1+0x2158] ;  /* 0x00215800012e7983 */ /* 0x000f240000300a00 */
[----:B------:R-:W4:Y:S01]  /*44790*/  LDL.LU.64 R44, [R1+0x2150] ;  /* 0x00215000012c7983 */ /* 0x000f220000300a00 */
[----:B------:R0:W-:Y:S01]  /*447a0*/  STL.64 [R1+0xa90], R40 ;  /* 0x000a902801007387 */ /* 0x0001e20000100a00 */
[----:B------:R1:W-:Y:S02]  /*447b0*/  STL.64 [R1+0xa98], R42 ;  /* 0x000a982a01007387 */ /* 0x0003e40000100a00 */
[----:B0-----:R-:W-:Y:S01]  /*447c0*/  IMAD.MOV.U32 R41, RZ, RZ, R22 ;  /* 0x000000ffff297224 */ /* 0x001fe200078e0016 */
[----:B-1----:R-:W2:Y:S01]  /*447d0*/  LDL.LU.64 R42, [R1+0x2148] ;  /* 0x00214800012a7983 */ /* 0x002ea20000300a00 */
[----:B------:R-:W-:Y:S02]  /*447e0*/  IMAD.MOV.U32 R40, RZ, RZ, R23 ;  /* 0x000000ffff287224 */ /* 0x000fe400078e0017 */
[----:B------:R-:W2:Y:S02]  /*447f0*/  LDL.LU.64 R22, [R1+0x2140] ;  /* 0x0021400001167983 */ /* 0x000ea40000300a00 */
[----:B------:R-:W3:Y:S01]  /*44800*/  LDL.LU.64 R20, [R1+0x2138] ;  /* 0x0021380001147983 */ /* 0x000ee20000300a00 */
[C---:B--2---:R-:W-:Y:S11]  /*44810*/  HMMA.16816.F32.BF16 R24, R4.reuse, R22, R24 ;  /* 0x000000160418723c */ /* 0x044ff60000041818 */
[----:B------:R-:W-:Y:S11]  /*44820*/  @!UPT UIADD3 URZ, URZ, URZ, URZ ;  /* 0x0000003f3f3ff290 */ /* 0x000ff6000fffe03f */
[----:B------:R-:W-:Y:S01]  /*44830*/  @!UPT UIADD3 URZ, URZ, URZ, URZ ;  /* 0x0000003f3f3ff290 */ /* 0x000fe2000fffe03f */
[----:B------:R-:W-:Y:S01]  /*44840*/  STL.64 [R1+0xab0], R24 ;  /* 0x000ab01801007387 */ /* 0x000fe20000100a00 */
[----:B------:R0:W-:Y:S03]  /*44850*/  STL.64 [R1+0xab8], R26 ;  /* 0x000ab81a01007387 */ /* 0x0001e60000100a00 */
[----:B0-----:R-:W3:Y:S01]  /*44860*/  LDL.LU.64 R26, [R1+0x2130] ;  /* 0x00213000011a7983 */ /* 0x001ee20000300a00 */
[C---:B------:R-:W-:Y:S08]  /*44870*/  HMMA.16816.F32.BF16 R16, R4.reuse, R30, R16 ;  /* 0x0000001e0410723c */ /* 0x040ff00000041810 */
[C---:B------:R-:W-:Y:S08]  /*44880*/  HMMA.16816.F32.BF16 R48, R4.reuse, R34, R48 ;  /* 0x000000220430723c */ /* 0x040ff00000041830 */
[C---:B----4-:R-:W-:Y:S01]  /*44890*/  HMMA.16816.F32.BF16 R44, R4.reuse, R38, R44 ;  /* 0x00000026042c723c */ /* 0x050fe2000004182c */
[----:B------:R-:W2:Y:S01]  /*448a0*/  LDL.LU.64 R24, [R1+0x2128] ;  /* 0x0021280001187983 */ /* 0x000ea20000300a00 */
[----:B------:R-:W-:Y:S06]  /*448b0*/  STL.64 [R1+0x20d8], R22 ;  /* 0x0020d81601007387 */ /* 0x000fec0000100a00 */
[C---:B---3--:R-:W-:Y:S11]  /*448c0*/  HMMA.16816.F32.BF16 R52, R4.reuse, R26, R52 ;  /* 0x0000001a0434723c */ /* 0x048ff60000041834 */
[----:B------:R-:W-:Y:S11]  /*448d0*/  @!UPT UIADD3 URZ, URZ, URZ, URZ ;  /* 0x0000003f3f3ff290 */ /* 0x000ff6000fffe03f */
[----:B------:R-:W-:Y:S01]  /*448e0*/  @!UPT UIADD3 URZ, URZ, URZ, URZ ;  /* 0x0000003f3f3ff290 */ /* 0x000fe2000fffe03f */
[----:B------:R-:W-:Y:S01]  /*448f0*/  STL.64 [R1+0x920], R52 ;  /* 0x0009203401007387 */ /* 0x000fe20000100a00 */
[----:B------:R0:W-:Y:S03]  /*44900*/  STL.64 [R1+0x928], R54 ;  /* 0x0009283601007387 */ /* 0x0001e60000100a00 */
[----:B0-----:R-:W3:Y:S01]  /*44910*/  LDL.LU.64 R54, [R1+0x2120] ;  /* 0x0021200001367983 */ /* 0x001ee20000300a00 */
[----:B------:R-:W-:Y:S02]  /*44920*/  STL.64 [R1+0x2088], R26 ;  /* 0x0020881a01007387 */ /* 0x000fe40000100a00 */
[----:B------:R-:W-:Y:S02]  /*44930*/  STL.64 [R1+0x900], R16 ;  /* 0x0009001001007387 */ /* 0x000fe40000100a00 */
[----:B------:R0:W-:Y:S02]  /*44940*/  STL.64 [R1+0x908], R18 ;  /* 0x0009081201007387 */ /* 0x0001e40000100a00 */
[----:B------:R-:W-:Y:S01]  /*44950*/  IMAD.MOV.U32 R53, RZ, RZ, R16 ;  /* 0x000000ffff357224 */ /* 0x000fe200078e0010 */
[----:B0-----:R-:W4:Y:S01]  /*44960*/  LDL.LU.64 R18, [R1+0x2118] ;  /* 0x0021180001127983 */ /* 0x001f220000300a00 */
[----:B------:R-:W4:Y:S02]  /*44970*/  LDL.LU.64 R16, [R1+0x2110] ;  /* 0x0021100001107983 */ /* 0x000f240000300a00 */
[----:B------:R-:W-:Y:S02]  /*44980*/  STL.64 [R1+0x2078], R30 ;  /* 0x0020781e01007387 */ /* 0x000fe40000100a00 */
[----:B------:R-:W-:Y:S01]  /*44990*/  STL.64 [R1+0x8f0], R48 ;  /* 0x0008f03001007387 */ /* 0x000fe20000100a00 */
[----:B------:R0:W-:Y:S04]  /*449a0*/  STL.64 [R1+0x8f8], R50 ;  /* 0x0008f83201007387 */ /* 0x0001e80000100a00 */
[----:B0-----:R-:W2:Y:S01]  /*449b0*/  LDL.LU.64 R50, [R1+0x2108] ;  /* 0x0021080001327983 */ /* 0x001ea20000300a00 */
[----:B------:R-:W-:Y:S02]  /*449c0*/  STL.64 [R1+0x2080], R34 ;  /* 0x0020802201007387 */ /* 0x000fe40000100a00 */
[----:B------:R-:W-:Y:S02]  /*449d0*/  STL.64 [R1+0x8e0], R44 ;  /* 0x0008e02c01007387 */ /* 0x000fe40000100a00 */
[----:B------:R0:W-:Y:S02]  /*449e0*/  STL.64 [R1+0x8e8], R46 ;  /* 0x0008e82e01007387 */ /* 0x0001e40000100a00 */
[----:B0-----:R-:W4:Y:S01]  /*449f0*/  LDL.LU.64 R46, [R1+0x2100] ;  /* 0x00210000012e7983 */ /* 0x001f220000300a00 */
[C---:B------:R-:W-:Y:S01]  /*44a00*/  HMMA.16816.F32.BF16 R8, R4.reuse, R42, R8 ;  /* 0x0000002a0408723c */ /* 0x040fe20000041808 */
[----:B------:R-:W-:Y:S11]  /*44a10*/  STL.64 [R1+0x2090], R38 ;  /* 0x0020902601007387 */ /* 0x000ff60000100a00 */
[----:B------:R-:W-:Y:S11]  /*44a20*/  @!UPT UIADD3 URZ, URZ, URZ, URZ ;  /* 0x0000003f3f3ff290 */ /* 0x000ff6000fffe03f */
[----:B------:R-:W-:Y:S01]  /*44a30*/  STL.64 [R1+0x860], R8 ;  /* 0x0008600801007387 */ /* 0x000fe20000100a00 */
[----:B------:R0:W-:Y:S03]  /*44a40*/  STL.64 [R1+0x868], R10 ;  /* 0x0008680a01007387 */ /* 0x0001e60000100a00 */
[----:B0-----:R-:W3:Y:S01]  /*44a50*/  LDL.LU.64 R10, [R1+0x20f8] ;  /* 0x0020f800010a7983 */ /* 0x001ee20000300a00 */
[----:B------:R-:W3:Y:S01]  /*44a60*/  LDL.LU.64 R8, [R1+0x20f0] ;  /* 0x0020f00001087983 */ /* 0x000ee20000300a00 */
[C---:B----4-:R-:W-:Y:S02]  /*44a70*/  HMMA.16816.F32.BF16 R16, R4.reuse, R46, R16 ;  /* 0x0000002e0410723c */ /* 0x050fe40000041810 */
[----:B------:R2:W-:Y:S06]  /*44a80*/  STL.64 [R1+0x2038], R46 ;  /* 0x0020382e01007387 */ /* 0x0005ec0000100a00 */
[----:B--2---:R-:W-:Y:S11]  /*44a90*/  HMMA.16816.F32.BF16 R44, R4, R50, R56 ;  /* 0x00000032042c723c */ /* 0x004ff60000041838 */
[----:B------:R-:W-:Y:S04]  /*44aa0*/  @!UPT UIADD3 URZ, URZ, URZ, URZ ;  /* 0x0000003f3f3ff290 */ /* 0x000fe8000fffe03f */
[----:B------:R0:W-:Y:S01]  /*44ab0*/  STL.64 [R1+0x850], R16 ;  /* 0x0008501001007387 */ /* 0x0001e20000100a00 */
[----:B------:R1:W-:Y:S02]  /*44ac0*/  STL.64 [R1+0x858], R18 ;  /* 0x0008581201007387 */ /* 0x0003e40000100a00 */
[----:B------:R-:W-:Y:S01]  /*44ad0*/  STL.64 [R1+0x2040], R50 ;  /* 0x0020403201007387 */ /* 0x000fe20000100a00 */
[----:B0-----:R-:W2:Y:S04]  /*44ae0*/  LDL.LU R16, [R1+0xa0] ;  /* 0x0000a00001107983 */ /* 0x001ea80000300800 */
[----:B------:R0:W-:Y:S02]  /*44af0*/  STL.64 [R1+0x7c0], R44 ;  /* 0x0007c02c01007387 */ /* 0x0001e40000100a00 */
[----:B------:R4:W-:Y:S02]  /*44b00*/  STL.64 [R1+0x7c8], R46 ;  /* 0x0007c82e01007387 */ /* 0x0009e40000100a00 */
[----:B------:R-:W2:Y:S01]  /*44b10*/  LDL.LU R17, [R1+0xa4] ;  /* 0x0000a40001117983 */ /* 0x000ea20000300800 */
[----:B-1----:R-:W2:Y:S01]  /*44b20*/  LDL.LU R18, [R1+0xa8] ;  /* 0x0000a80001127983 */ /* 0x002ea20000300800 */
[----:B------:R-:W2:Y:S03]  /*44b30*/  LDL.LU R19, [R1+0xac] ;  /* 0x0000ac0001137983 */ /* 0x000ea60000300800 */
[----:B--2---:R-:W-:Y:S01]  /*44b40*/  STL.64 [R1+0x2050], R18 ;  /* 0x0020501201007387 */ /* 0x004fe20000100a00 */
[----:B------:R1:W-:Y:S02]  /*44b50*/  STL.64 [R1+0x2048], R16 ;  /* 0x0020481001007387 */ /* 0x0003e40000100a00 */
[----:B0-----:R-:W2:Y:S02]  /*44b60*/  LDL.LU R44, [R1+0xb0] ;  /* 0x0000b000012c7983 */ /* 0x001ea40000300800 */
[----:B------:R-:W2:Y:S01]  /*44b70*/  LDL.LU R45, [R1+0xb4] ;  /* 0x0000b400012d7983 */ /* 0x000ea20000300800 */
[----:B----4-:R-:W4:Y:S01]  /*44b80*/  LDL.LU R46, [R1+0xb8] ;  /* 0x0000b800012e7983 */ /* 0x010f220000300800 */
[----:B------:R-:W4:Y:S03]  /*44b90*/  LDL.LU R47, [R1+0xbc] ;  /* 0x0000bc00012f7983 */ /* 0x000f260000300800 */
[----:B----4-:R0:W-:Y:S01]  /*44ba0*/  STL.64 [R1+0x2060], R46 ;  /* 0x0020602e01007387 */ /* 0x0101e20000100a00 */
[----:B--2---:R-:W-:Y:S02]  /*44bb0*/  STL.64 [R1+0x2058], R44 ;  /* 0x0020582c01007387 */ /* 0x004fe40000100a00 */
[----:B-1----:R-:W2:Y:S02]  /*44bc0*/  LDL.LU R16, [R1+0xd0] ;  /* 0x0000d00001107983 */ /* 0x002ea40000300800 */
[----:B------:R-:W2:Y:S01]  /*44bd0*/  LDL.LU R17, [R1+0xd4] ;  /* 0x0000d40001117983 */ /* 0x000ea20000300800 */
[----:B------:R-:W4:Y:S01]  /*44be0*/  LDL.LU R18, [R1+0xd8] ;  /* 0x0000d80001127983 */ /* 0x000f220000300800 */
[----:B------:R-:W4:Y:S02]  /*44bf0*/  LDL.LU R19, [R1+0xdc] ;  /* 0x0000dc0001137983 */ /* 0x000f240000300800 */
[----:B------:R-:W-:-:S02]  /*44c00*/  IMAD.MOV.U32 R30, RZ, RZ, R37 ;  /* 0x000000ffff1e7224 */ /* 0x000fc400078e0025 */
[----:B------:R-:W-:Y:S02]  /*44c10*/  IMAD.MOV.U32 R31, RZ, RZ, R36 ;  /* 0x000000ffff1f7224 */ /* 0x000fe400078e0024 */
[----:B------:R-:W-:Y:S02]  /*44c20*/  IMAD.MOV.U32 R26, RZ, RZ, R33 ;  /* 0x000000ffff1a7224 */ /* 0x000fe400078e0021 */
[----:B------:R-:W-:Y:S02]  /*44c30*/  IMAD.MOV.U32 R27, RZ, RZ, R32 ;  /* 0x000000ffff1b7224 */ /* 0x000fe400078e0020 */
[----:B0-----:R-:W-:Y:S02]  /*44c40*/  IMAD.MOV.U32 R46, RZ, RZ, R41 ;  /* 0x000000ffff2e7224 */ /* 0x001fe400078e0029 */
[----:B------:R-:W-:Y:S01]  /*44c50*/  IMAD.MOV.U32 R47, RZ, RZ, R40 ;  /* 0x000000ffff2f7224 */ /* 0x000fe200078e0028 */
[----:B----4-:R-:W-:Y:S01]  /*44c60*/  STL.64 [R1+0x2070], R18 ;  /* 0x0020701201007387 */ /* 0x010fe20000100a00 */
[----:B--2---:R-:W-:Y:S03]  /*44c70*/  STL.64 [R1+0x2068], R16 ;  /* 0x0020681001007387 */ /* 0x004fe60000100a00 */
[----:B------:R0:W-:Y:S02]  /*44c80*/  STL.64 [R1+0x2098], R46 ;  /* 0x0020982e01007387 */ /* 0x0001e40000100a00 */
[----:B------:R1:W-:Y:S01]  /*44c90*/  STL.64 [R1+0x20a0], R30 ;  /* 0x0020a01e01007387 */ /* 0x0003e20000100a00 */
[----:B------:R2:W-:Y:S01]  /*44ca0*/  STL.64 [R1+0x20a8], R26 ;  /* 0x0020a81a01007387 */ /* 0x0005e20000100a00 */
[----:B------:R-:W4:Y:S02]  /*44cb0*/  LDL.LU R36, [R1+0x100] ;  /* 0x0001000001247983 */ /* 0x000f240000300800 */
[----:B------:R-:W4:Y:S02]  /*44cc0*/  LDL.LU R37, [R1+0x104] ;  /* 0x0001040001257983 */ /* 0x000f240000300800 */
[----:B------:R-:W2:Y:S01]  /*44cd0*/  LDL.LU R38, [R1+0x108] ;  /* 0x0001080001267983 */ /* 0x000ea20000300800 */
[----:B------:R-:W2:Y:S01]  /*44ce0*/  LDL.LU R39, [R1+0x10c] ;  /* 0x00010c0001277983 */ /* 0x000ea20000300800 */
[----:B0-----:R-:W-:-:S02]  /*44cf0*/  IMAD.MOV.U32 R46, RZ, RZ, R29 ;  /* 0x000000ffff2e7224 */ /* 0x001fc400078e001d */
[----:B------:R-:W-:Y:S01]  /*44d00*/  IMAD.MOV.U32 R47, RZ, RZ, R28 ;  /* 0x000000ffff2f7224 */ /* 0x000fe200078e001c */
[----:B--2---:R-:W-:Y:S01]  /*44d10*/  STL.64 [R1+0x20b8], R38 ;  /* 0x0020b82601007387 */ /* 0x004fe20000100a00 */
[----:B----4-:R-:W-:Y:S03]  /*44d20*/  STL.64 [R1+0x20b0], R36 ;  /* 0x0020b02401007387 */ /* 0x010fe60000100a00 */
[----:B------:R0:W-:Y:S02]  /*44d30*/  STL.64 [R1+0x20c0], R46 ;  /* 0x0020c02e01007387 */ /* 0x0001e40000100a00 */
[----:B------:R-:W2:Y:S01]  /*44d40*/  LDL.LU R28, [R1+0x110] ;  /* 0x00011000011c7983 */ /* 0x000ea20000300800 */
[----:B------:R-:W2:Y:S01]  /*44d50*/  LDL.LU R29, [R1+0x114] ;  /* 0x00011400011d7983 */ /* 0x000ea20000300800 */
[----:B-1----:R-:W4:Y:S02]  /*44d60*/  LDL.LU R30, [R1+0x118] ;  /* 0x00011800011e7983 */ /* 0x002f240000300800 */
[----:B------:R-:W4:Y:S02]  /*44d70*/  LDL.LU R31, [R1+0x11c] ;  /* 0x00011c00011f7983 */ /* 0x000f240000300800 */
[----:B------:R-:W-:-:S02]  /*44d80*/  IMAD.MOV.U32 R26, RZ, RZ, R15 ;  /* 0x000000ffff1a7224 */ /* 0x000fc400078e000f */
[----:B------:R-:W-:Y:S02]  /*44d90*/  IMAD.MOV.U32 R27, RZ, RZ, R14 ;  /* 0x000000ffff1b7224 */ /* 0x000fe400078e000e */
[----:B0-----:R-:W-:Y:S02]  /*44da0*/  IMAD.MOV.U32 R47, RZ, RZ, R12 ;  /* 0x000000ffff2f7224 */ /* 0x001fe400078e000c */
[----:B------:R-:W-:Y:S02]  /*44db0*/  IMAD.MOV.U32 R46, RZ, RZ, R13 ;  /* 0x000000ffff2e7224 */ /* 0x000fe400078e000d */
[----:B------:R-:W-:Y:S02]  /*44dc0*/  IMAD.MOV.U32 R23, RZ, RZ, R24 ;  /* 0x000000ffff177224 */ /* 0x000fe400078e0018 */
[----:B------:R-:W-:Y:S01]  /*44dd0*/  IMAD.MOV.U32 R22, RZ, RZ, R25 ;  /* 0x000000ffff167224 */ /* 0x000fe200078e0019 */
[----:B----4-:R-:W-:Y:S01]  /*44de0*/  STL.64 [R1+0x20d0], R30 ;  /* 0x0020d01e01007387 */ /* 0x010fe20000100a00 */
[----:B--2---:R0:W-:Y:S02]  /*44df0*/  STL.64 [R1+0x20c8], R28 ;  /* 0x0020c81c01007387 */ /* 0x0041e40000100a00 */
[----:B------:R1:W-:Y:S02]  /*44e00*/  STL.64 [R1+0x20e0], R26 ;  /* 0x0020e01a01007387 */ /* 0x0003e40000100a00 */
[----:B------:R-:W3:Y:S01]  /*44e10*/  LDL.LU R12, [R1+0x150] ;  /* 0x00015000010c7983 */ /* 0x000ee20000300800 */
[----:B------:R-:W3:Y:S01]  /*44e20*/  LDL.LU R13, [R1+0x154] ;  /* 0x00015400010d7983 */ /* 0x000ee20000300800 */
[----:B------:R-:W3:Y:S02]  /*44e30*/  LDL.LU R14, [R1+0x158] ;  /* 0x00015800010e7983 */ /* 0x000ee40000300800 */
[----:B------:R-:W3:Y:S01]  /*44e40*/  LDL.LU R15, [R1+0x15c] ;  /* 0x00015c00010f7983 */ /* 0x000ee20000300800 */
[----:B0-----:R-:W2:Y:S01]  /*44e50*/  LDL.LU R28, [R1+0x130] ;  /* 0x00013000011c7983 */ /* 0x001ea20000300800 */
[----:B------:R-:W2:Y:S02]  /*44e60*/  LDL.LU R29, [R1+0x134] ;  /* 0x00013400011d7983 */ /* 0x000ea40000300800 */
[----:B------:R-:W2:Y:S02]  /*44e70*/  LDL.LU R30, [R1+0x138] ;  /* 0x00013800011e7983 */ /* 0x000ea40000300800 */
[----:B------:R-:W2:Y:S01]  /*44e80*/  LDL.LU R31, [R1+0x13c] ;  /* 0x00013c00011f7983 */ /* 0x000ea20000300800 */
[----:B------:R-:W4:Y:S01]  /*44e90*/  LDL.LU R24, [R1+0x140] ;  /* 0x0001400001187983 */ /* 0x000f220000300800 */
[----:B------:R-:W4:Y:S02]  /*44ea0*/  LDL.LU R25, [R1+0x144] ;  /* 0x0001440001197983 */ /* 0x000f240000300800 */
[----:B-1----:R-:W4:Y:S02]  /*44eb0*/  LDL.LU R26, [R1+0x148] ;  /* 0x00014800011a7983 */ /* 0x002f240000300800 */
        /* <DEDUP_REMOVED lines=21> */
[----:B---3--:R-:W-:Y:S01]  /*45010*/  HMMA.16816.F32.BF16 R12, R4, R54, R12 ;  /* 0x00000036040c723c */ /* 0x008fe2000004180c */
[----:B------:R-:W3:Y:S06]  /*45020*/  LDL.LU R4, [R1+0x80] ;  /* 0x0000800001047983 */ /* 0x000eec0000300800 */
[----:B------:R-:W-:Y:S01]  /*45030*/  IMAD.MOV.U32 R7, RZ, RZ, R2 ;  /* 0x000000ffff077224 */ /* 0x000fe200078e0002 */
[----:B--2---:R-:W-:Y:S11]  /*45040*/  HMMA.16816.F32.BF16 R44, R8, R46, R28 ;  /* 0x0000002e082c723c */ /* 0x004ff6000004181c */
[----:B------:R-:W-:Y:S04]  /*45050*/  @!UPT UIADD3 URZ, URZ, URZ, URZ ;  /* 0x0000003f3f3ff290 */ /* 0x000fe8000fffe03f */
[----:B------:R0:W-:Y:S01]  /*45060*/  STL.64 [R1+0x7b0], R12 ;  /* 0x0007b00c01007387 */ /* 0x0001e20000100a00 */
[----:B------:R1:W-:Y:S02]  /*45070*/  STL.64 [R1+0x7b8], R14 ;  /* 0x0007b80e01007387 */ /* 0x0003e40000100a00 */
[----:B------:R-:W3:Y:S02]  /*45080*/  LDL.LU R5, [R1+0x84] ;  /* 0x0000840001057983 */ /* 0x000ee40000300800 */
[----:B------:R-:W3:Y:S01]  /*45090*/  LDL.LU R6, [R1+0x88] ;  /* 0x0000880001067983 */ /* 0x000ee20000300800 */
[----:B------:R-:W2:Y:S01]  /*450a0*/  LDL.LU R2, [R1+0x20ec] ;  /* 0x0020ec0001027983 */ /* 0x000ea20000300800 */
[----:B0-----:R-:W-:Y:S02]  /*450b0*/  IMAD.MOV.U32 R12, RZ, RZ, R0 ;  /* 0x000000ffff0c7224 */ /* 0x001fe400078e0000 */
[----:B------:R-:W-:Y:S01]  /*450c0*/  IMAD.MOV.U32 R13, RZ, RZ, R21 ;  /* 0x000000ffff0d7224 */ /* 0x000fe200078e0015 */
[----:B------:R-:W2:Y:S01]  /*450d0*/  LDL.LU R0, [R1+0x20e8] ;  /* 0x0020e80001007983 */ /* 0x000ea20000300800 */
[----:B-1----:R-:W-:-:S02]  /*450e0*/  IMAD.MOV.U32 R14, RZ, RZ, R20 ;  /* 0x000000ffff0e7224 */ /* 0x002fc400078e0014 */
[----:B------:R-:W2:Y:S01]  /*450f0*/  LDL.LU.64 R40, [R1+0xb38] ;  /* 0x000b380001287983 */ /* 0x000ea20000300a00 */
[----:B----4-:R-:W-:Y:S01]  /*45100*/  HMMA.16816.F32.BF16 R20, R8, R22, R24 ;  /* 0x000000160814723c */ /* 0x010fe20000041818 */
[----:B------:R-:W4:Y:S11]  /*45110*/  LDL.LU.64 R26, [R1+0x20e0] ;  /* 0x0020e000011a7983 */ /* 0x000f360000300a00 */
[----:B------:R-:W-:Y:S11]  /*45120*/  @!UPT UIADD3 URZ, URZ, URZ, URZ ;  /* 0x0000003f3f3ff290 */ /* 0x000ff6000fffe03f */
[----:B------:R0:W-:Y:S01]  /*45130*/  STL.64 [R1+0xbf0], R20 ;  /* 0x000bf01401007387 */ /* 0x0001e20000100a00 */
[----:B------:R1:W-:Y:S02]  /*45140*/  STL.64 [R1+0xbf8], R22 ;  /* 0x000bf81601007387 */ /* 0x0003e40000100a00 */
[----:B0-----:R-:W-:Y:S02]  /*45150*/  IMAD.MOV.U32 R20, RZ, RZ, R22 ;  /* 0x000000ffff147224 */ /* 0x001fe400078e0016 */
[----:B-1----:R-:W2:Y:S01]  /*45160*/  LDL.LU.64 R22, [R1+0x20d8] ;  /* 0x0020d80001167983 */ /* 0x002ea20000300a00 */
[----:B------:R-:W2:Y:S02]  /*45170*/  LDL.LU.64 R30, [R1+0x20d0] ;  /* 0x0020d000011e7983 */ /* 0x000ea40000300a00 */
[----:B------:R-:W2:Y:S02]  /*45180*/  LDL.LU.64 R28, [R1+0x20c8] ;  /* 0x0020c800011c7983 */ /* 0x000ea40000300a00 */
[----:B------:R-:W-:Y:S01]  /*45190*/  STL.64 [R1+0xba0], R44 ;  /* 0x000ba02c01007387 */ /* 0x000fe20000100a00 */
[----:B------:R0:W-:Y:S01]  /*451a0*/  STL.64 [R1+0xba8], R46 ;  /* 0x000ba82e01007387 */ /* 0x0001e20000100a00 */
[----:B------:R-:W-:-:S03]  /*451b0*/  IMAD.MOV.U32 R21, RZ, RZ, R46 ;  /* 0x000000ffff157224 */ /* 0x000fc600078e002e */
[----:B0-----:R-:W2:Y:S01]  /*451c0*/  LDL.LU.64 R46, [R1+0x20c0] ;  /* 0x0020c000012e7983 */ /* 0x001ea20000300a00 */
[C---:B----4-:R-:W-:Y:S03]  /*451d0*/  HMMA.16816.F32.BF16 R24, R8.reuse, R26, R36 ;  /* 0x0000001a0818723c */ /* 0x050fe60000041824 */
[----:B------:R-:W4:Y:S01]  /*451e0*/  LDL.LU.64 R38, [R1+0x20b8] ;  /* 0x0020b80001267983 */ /* 0x000f220000300a00 */
[----:B------:R-:W4:Y:S11]  /*451f0*/  LDL.LU.64 R36, [R1+0x20b0] ;  /* 0x0020b00001247983 */ /* 0x000f360000300a00 */
[----:B------:R-:W-:Y:S08]  /*45200*/  @!UPT UIADD3 URZ, URZ, URZ, URZ ;  /* 0x0000003f3f3ff290 */ /* 0x000ff0000fffe03f */
[----:B------:R-:W-:Y:S01]  /*45210*/  STL.64 [R1+0xb60], R24 ;  /* 0x000b601801007387 */ /* 0x000fe20000100a00 */
[----:B------:R0:W-:Y:S03]  /*45220*/  STL.64 [R1+0xb68], R26 ;  /* 0x000b681a01007387 */ /* 0x0001e60000100a00 */
[----:B0-----:R-:W4:Y:S01]  /*45230*/  LDL.LU.64 R26, [R1+0x20a8] ;  /* 0x0020a800011a7983 */ /* 0x001f220000300a00 */
[C---:B--2---:R-:W-:Y:S03]  /*45240*/  HMMA.16816.F32.BF16 R44, R8.reuse, R46, R28 ;  /* 0x0000002e082c723c */ /* 0x044fe6000004181c */
[----:B------:R-:W2:Y:S11]  /*45250*/  LDL.LU.64 R30, [R1+0x20a0] ;  /* 0x0020a000011e7983 */ /* 0x000eb60000300a00 */
[----:B------:R-:W-:Y:S09]  /*45260*/  @!UPT UIADD3 URZ, URZ, URZ, URZ ;  /* 0x0000003f3f3ff290 */ /* 0x000ff2000fffe03f */
[----:B------:R-:W-:Y:S01]  /*45270*/  STL.64 [R1+0xb40], R44 ;  /* 0x000b402c01007387 */ /* 0x000fe20000100a00 */
[----:B------:R0:W-:Y:S03]  /*45280*/  STL.64 [R1+0xb48], R46 ;  /* 0x000b482e01007387 */ /* 0x0001e60000100a00 */
[----:B0-----:R-:W3:Y:S01]  /*45290*/  LDL.LU.64 R46, [R1+0x2098] ;  /* 0x00209800012e7983 */ /* 0x001ee20000300a00 */
[C---:B----4-:R-:W-:Y:S03]  /*452a0*/  HMMA.16816.F32.BF16 R24, R8.reuse, R26, R36 ;  /* 0x0000001a0818723c */ /* 0x050fe60000041824 */
[----:B------:R-:W4:Y:S05]  /*452b0*/  LDL.LU.64 R38, [R1+0x2090] ;  /* 0x0020900001267983 */ /* 0x000f2a0000300a00 */
[----:B--2---:R-:W-:Y:S11]  /*452c0*/  HMMA.16816.F32.BF16 R28, R8, R30, R32 ;  /* 0x0000001e081c723c */ /* 0x004ff60000041820 */
[----:B------:R-:W-:Y:S04]  /*452d0*/  @!UPT UIADD3 URZ, URZ, URZ, URZ ;  /* 0x0000003f3f3ff290 */ /* 0x000fe8000fffe03f */
        /* <DEDUP_REMOVED lines=10> */
[----:B------:R-:W2:Y:S02]  /*45380*/  LDL.LU.64 R32, [R1+0xb28] ;  /* 0x000b280001207983 */ /* 0x000ea40000300a00 */
[----:B------:R-:W2:Y:S01]  /*45390*/  LDL.LU.64 R28, [R1+0xb20] ;  /* 0x000b2000011c7983 */ /* 0x000ea20000300a00 */
[C---:B---3--:R-:W-:Y:S01]  /*453a0*/  HMMA.16816.F32.BF16 R44, R8.reuse, R46, R16 ;  /* 0x0000002e082c723c */ /* 0x048fe20000041810 */
[----:B------:R-:W3:Y:S01]  /*453b0*/  LDL.LU.64 R18, [R1+0x2070] ;  /* 0x0020700001127983 */ /* 0x000ee20000300a00 */
[----:B------:R-:W3:Y:S11]  /*453c0*/  LDL.LU.64 R16, [R1+0x2068] ;  /* 0x0020680001107983 */ /* 0x000ef60000300a00 */
[----:B------:R-:W-:Y:S10]  /*453d0*/  @!UPT UIADD3 URZ, URZ, URZ, URZ ;  /* 0x0000003f3f3ff290 */ /* 0x000ff4000fffe03f */
[----:B------:R-:W-:Y:S01]  /*453e0*/  STL.64 [R1+0x8d0], R44 ;  /* 0x0008d02c01007387 */ /* 0x000fe20000100a00 */
[----:B------:R0:W-:Y:S03]  /*453f0*/  STL.64 [R1+0x8d8], R46 ;  /* 0x0008d82e01007387 */ /* 0x0001e60000100a00 */
[----:B0-----:R-:W2:Y:S01]  /*45400*/  LDL.LU.64 R46, [R1+0x2060] ;  /* 0x00206000012e7983 */ /* 0x001ea20000300a00 */
[----:B------:R-:W2:Y:S02]  /*45410*/  LDL.LU.64 R44, [R1+0x2058] ;  /* 0x00205800012c7983 */ /* 0x000ea40000300a00 */
[----:B------:R-:W2:Y:S01]  /*45420*/  LDL.LU R61, [R1+0xde0] ;  /* 0x000de000013d7983 */ /* 0x000ea20000300800 */
[C---:B---3--:R-:W-:Y:S11]  /*45430*/  HMMA.16816.F32.BF16 R16, R8.reuse, R22, R16 ;  /* 0x000000160810723c */ /* 0x048ff60000041810 */
[----:B------:R-:W-:Y:S11]  /*45440*/  @!UPT UIADD3 URZ, URZ, URZ, URZ ;  /* 0x0000003f3f3ff290 */ /* 0x000ff6000fffe03f */
[----:B------:R-:W-:Y:S01]  /*45450*/  @!UPT UIADD3 URZ, URZ, URZ, URZ ;  /* 0x0000003f3f3ff290 */ /* 0x000fe2000fffe03f */
[----:B------:R-:W-:Y:S01]  /*45460*/  STL.64 [R1+0x8c0], R16 ;  /* 0x0008c01001007387 */ /* 0x000fe20000100a00 */
[----:B------:R0:W-:Y:S03]  /*45470*/  STL.64 [R1+0x8c8], R18 ;  /* 0x0008c81201007387 */ /* 0x0001e60000100a00 */
[----:B0-----:R-:W3:Y:S01]  /*45480*/  LDL.LU.64 R18, [R1+0x2050] ;  /* 0x0020500001127983 */ /* 0x001ee20000300a00 */
[----:B------:R-:W3:Y:S01]  /*45490*/  LDL.LU.64 R16, [R1+0x2048] ;  /* 0x0020480001107983 */ /* 0x000ee20000300a00 */
[C---:B--2---:R-:W-:Y:S08]  /*454a0*/  HMMA.16816.F32.BF16 R48, R8.reuse, R26, R48 ;  /* 0x0000001a0830723c */ /* 0x044ff00000041830 */
[C---:B------:R-:W-:Y:S08]  /*454b0*/  HMMA.16816.F32.BF16 R44, R8.reuse, R30, R44 ;  /* 0x0000001e082c723c */ /* 0x040ff0000004182c */
[C---:B----4-:R-:W-:Y:S07]  /*454c0*/  HMMA.16816.F32.BF16 R56, R8.reuse, R38, R56 ;  /* 0x000000260838723c */ /* 0x050fee0000041838 */
[----:B------:R-:W-:Y:S01]  /*454d0*/  STL.64 [R1+0x7d0], R48 ;  /* 0x0007d03001007387 */ /* 0x000fe20000100a00 */
[----:B------:R0:W-:Y:S03]  /*454e0*/  STL.64 [R1+0x7d8], R50 ;  /* 0x0007d83201007387 */ /* 0x0001e60000100a00 */
[----:B0-----:R-:W2:Y:S04]  /*454f0*/  LDL.LU.64 R50, [R1+0x2040] ;  /* 0x0020400001327983 */ /* 0x001ea80000300a00 */
[----:B------:R-:W-:Y:S02]  /*45500*/  STL.64 [R1+0x7e0], R44 ;  /* 0x0007e02c01007387 */ /* 0x000fe40000100a00 */
[----:B------:R0:W-:Y:S02]  /*45510*/  STL.64 [R1+0x7e8], R46 ;  /* 0x0007e82e01007387 */ /* 0x0001e40000100a00 */
[----:B0-----:R-:W4:Y:S01]  /*45520*/  LDL.LU.64 R46, [R1+0x2038] ;  /* 0x00203800012e7983 */ /* 0x001f220000300a00 */
[C---:B---3--:R-:W-:Y:S11]  /*45530*/  HMMA.16816.F32.BF16 R16, R8.reuse, R34, R16 ;  /* 0x000000220810723c */ /* 0x048ff60000041810 */
[----:B------:R-:W-:Y:S11]  /*45540*/  @!UPT UIADD3 URZ, URZ, URZ, URZ ;  /* 0x0000003f3f3ff290 */ /* 0x000ff6000fffe03f */
[----:B------:R-:W-:Y:S01]  /*45550*/  @!UPT UIADD3 URZ, URZ, URZ, URZ ;  /* 0x0000003f3f3ff290 */ /* 0x000fe2000fffe03f */
[----:B------:R-:W-:Y:S01]  /*45560*/  STL.64 [R1+0x7f0], R16 ;  /* 0x0007f01001007387 */ /* 0x000fe20000100a00 */
[----:B------:R0:W-:Y:S03]  /*45570*/  STL.64 [R1+0x7f8], R18 ;  /* 0x0007f81201007387 */ /* 0x0001e60000100a00 */
[----:B0-----:R-:W3:Y:S01]  /*45580*/  LDL.LU.64 R18, [R1+0x2030] ;  /* 0x0020300001127983 */ /* 0x001ee20000300a00 */
[----:B------:R-:W3:Y:S02]  /*45590*/  LDL.LU.64 R16, [R1+0x2028] ;  /* 0x0020280001107983 */ /* 0x000ee40000300a00 */
[----:B------:R-:W-:Y:S02]  /*455a0*/  STL.64 [R1+0x800], R56 ;  /* 0x0008003801007387 */ /* 0x000fe40000100a00 */
[----:B------:R0:W-:Y:S02]  /*455b0*/  STL.64 [R1+0x808], R58 ;  /* 0x0008083a01007387 */ /* 0x0001e40000100a00 */
[----:B0-----:R-:W2:Y:S01]  /*455c0*/  LDL.LU.64 R58, [R1+0x2020] ;  /* 0x00202000013a7983 */ /* 0x001ea20000300a00 */
[----:B------:R-:W2:Y:S01]  /*455d0*/  LDL.LU.64 R56, [R1+0x2018] ;  /* 0x0020180001387983 */ /* 0x000ea20000300a00 */
[C---:B------:R-:W-:Y:S01]  /*455e0*/  HMMA.16816.F32.BF16 R4, R8.reuse, R42, R4 ;  /* 0x0000002a0804723c */ /* 0x040fe20000041804 */
[----:B------:R-:W-:Y:S11]  /*455f0*/  IMAD.MOV.U32 R15, RZ, RZ, R3 ;  /* 0x000000ffff0f7224 */ /* 0x000ff600078e0003 */
[----:B------:R-:W-:Y:S11]  /*45600*/  @!UPT UIADD3 URZ, URZ, URZ, URZ ;  /* 0x0000003f3f3ff290 */ /* 0x000ff6000fffe03f */
[----:B------:R-:W-:Y:S01]  /*45610*/  STL.64 [R1+0x810], R4 ;  /* 0x0008100401007387 */ /* 0x000fe20000100a00 */
[----:B------:R-:W-:Y:S02]  /*45620*/  IMAD.MOV.U32 R30, RZ, RZ, R7 ;  /* 0x000000ffff1e7224 */ /* 0x000fe400078e0007 */
[----:B------:R-:W-:Y:S02]  /*45630*/  IMAD.MOV.U32 R27, RZ, RZ, R6 ;  /* 0x000000ffff1b7224 */ /* 0x000fe400078e0006 */
[----:B------:R-:W-:Y:S01]  /*45640*/  IMAD.MOV.U32 R26, RZ, RZ, R5 ;  /* 0x000000ffff1a7224 */ /* 0x000fe200078e0005 */
[----:B------:R4:W-:Y:S01]  /*45650*/  STL.64 [R1+0x818], R6 ;  /* 0x0008180601007387 */ /* 0x0009e20000100a00 */
[----:B------:R-:W-:Y:S02]  /*45660*/  IMAD.MOV.U32 R23, RZ, RZ, R4 ;  /* 0x000000ffff177224 */ /* 0x000fe400078e0004 */
[----:B----4-:R-:W-:Y:S01]  /*45670*/  HMMA.16816.F32.BF16 R4, R8, R46, R12 ;  /* 0x0000002e0804723c */ /* 0x010fe2000004180c */
[----:B------:R-:W-:Y:S11]  /*45680*/  IMAD.MOV.U32 R3, RZ, RZ, c[0x0][0x188] ;  /* 0x00006200ff037624 */ /* 0x000ff600078e00ff */
[----:B------:R-:W-:Y:S11]  /*45690*/  @!UPT UIADD3 URZ, URZ, URZ, URZ ;  /* 0x0000003f3f3ff290 */ /* 0x000ff6000fffe03f */
[----:B------:R-:W-:Y:S01]  /*456a0*/  STL.64 [R1+0x820], R4 ;  /* 0x0008200401007387 */ /* 0x000fe20000100a00 */
[----:B------:R-:W-:Y:S02]  /*456b0*/  IMAD.MOV.U32 R34, RZ, RZ, R7 ;  /* 0x000000ffff227224 */ /* 0x000fe400078e0007 */
[----:B------:R-:W-:Y:S02]  /*456c0*/  IMAD.MOV.U32 R31, RZ, RZ, R6 ;  /* 0x000000ffff1f7224 */ /* 0x000fe400078e0006 */
[----:B------:R-:W-:Y:S01]  /*456d0*/  IMAD.MOV.U32 R42, RZ, RZ, R5 ;  /* 0x000000ffff2a7224 */ /* 0x000fe200078e0005 */
[----:B------:R2:W-:Y:S01]  /*456e0*/  STL.64 [R1+0x828], R6 ;  /* 0x0008280601007387 */ /* 0x0005e20000100a00 */
[----:B------:R-:W-:Y:S02]  /*456f0*/  IMAD.MOV.U32 R38, RZ, RZ, R4 ;  /* 0x000000ffff267224 */ /* 0x000fe400078e0004 */
[----:B------:R-:W-:Y:S01]  /*45700*/  IMAD.SHL.U32 R3, R3, 0x40, RZ ;  /* 0x0000004003037824 */ /* 0x000fe200078e00ff */
[----:B------:R-:W-:-:S03]  /*45710*/  IADD3 R61, R61, 0x1, RZ ;  /* 0x000000013d3d7810 */ /* 0x000fc60007ffe0ff */
[----:B------:R-:W-:-:S05]  /*45720*/  IMAD.SHL.U32 R3, R3, 0x2, RZ ;  /* 0x0000000203037824 */ /* 0x000fca00078e00ff */
[----:B------:R-:W-:Y:S01]  /*45730*/  IADD3 R15, P0, R40, R3, RZ ;  /* 0x00000003280f7210 */ /* 0x000fe20007f1e0ff */
[----:B------:R-:W-:Y:S01]  /*45740*/  IMAD.MOV.U32 R22, RZ, RZ, R48 ;  /* 0x000000ffff167224 */ /* 0x000fe200078e0030 */
[----:B--2---:R-:W-:Y:S07]  /*45750*/  HMMA.16816.F32.BF16 R4, R8, R50, R56 ;  /* 0x000000320804723c */ /* 0x004fee0000041838 */
[----:B------:R-:W-:-:S04]  /*45760*/  IMAD.MOV.U32 R56, RZ, RZ, c[0x0][0x188] ;  /* 0x00006200ff387624 */ /* 0x000fc800078e00ff */
[----:B------:R-:W-:-:S04]  /*45770*/  IMAD.SHL.U32 R56, R56, 0x40, RZ ;  /* 0x0000004038387824 */ /* 0x000fc800078e00ff */
[----:B------:R-:W-:Y:S01]  /*45780*/  IMAD.SHL.U32 R56, R56, 0x2, RZ ;  /* 0x0000000238387824 */ /* 0x000fe200078e00ff */
[----:B---3--:R-:W-:Y:S04]  /*45790*/  HMMA.16816.F32.BF16 R16, R8, R54, R16 ;  /* 0x000000360810723c */ /* 0x008fe80000041810 */
[----:B------:R-:W-:-:S03]  /*457a0*/  IADD3 R14, P2, R28, R56, RZ ;  /* 0x000000381c0e7210 */ /* 0x000fc60007f5e0ff */
[----:B------:R-:W-:Y:S01]  /*457b0*/  STL.64 [R1+0x840], R4 ;  /* 0x0008400401007387 */ /* 0x000fe20000100a00 */
[----:B------:R-:W-:Y:S02]  /*457c0*/  IMAD.MOV.U32 R35, RZ, RZ, R7 ;  /* 0x000000ffff237224 */ /* 0x000fe400078e0007 */
[----:B------:R0:W-:Y:S01]  /*457d0*/  STL.64 [R1+0x848], R6 ;  /* 0x0008480601007387 */ /* 0x0001e20000100a00 */
[----:B------:R-:W-:Y:S01]  /*457e0*/  IADD3 R12, P1, R36, R56, RZ ;  /* 0x00000038240c7210 */ /* 0x000fe20007f3e0ff */
[----:B------:R-:W-:Y:S02]  /*457f0*/  IMAD.MOV.U32 R43, RZ, RZ, R4 ;  /* 0x000000ffff2b7224 */ /* 0x000fe400078e0004 */
[--C-:B0-----:R-:W-:Y:S02]  /*45800*/  IMAD.X R7, R29, 0x1, R0.reuse, P2 ;  /* 0x000000011d077824 */ /* 0x101fe400010e0600 */
[----:B------:R-:W2:Y:S01]  /*45810*/  LDL R29, [R1+0x1dc4] ;  /* 0x001dc400011d7983 */ /* 0x000ea20000100800 */
[----:B------:R-:W3:Y:S02]  /*45820*/  LDL.LU R57, [R1+0x1c14] ;  /* 0x001c140001397983 */ /* 0x000ee40000300800 */
[----:B------:R-:W-:Y:S02]  /*45830*/  STL [R1+0xde0], R61 ;  /* 0x000de03d01007387 */ /* 0x000fe40000100800 */
[----:B------:R-:W4:Y:S01]  /*45840*/  LDL.LU R60, [R1+0x1c0c] ;  /* 0x001c0c00013c7983 */ /* 0x000f220000300800 */
[----:B------:R-:W3:Y:S01]  /*45850*/  LDL.LU R58, [R1+0x1c04] ;  /* 0x001c0400013a7983 */ /* 0x000ee20000300800 */
[----:B------:R-:W3:Y:S02]  /*45860*/  LDL.LU R59, [R1+0x1c28] ;  /* 0x001c2800013b7983 */ /* 0x000ee40000300800 */
[----:B------:R-:W3:Y:S02]  /*45870*/  LDL.LU R46, [R1+0x1bfc] ;  /* 0x001bfc00012e7983 */ /* 0x000ee40000300800 */
[----:B------:R-:W3:Y:S01]  /*45880*/  LDL.LU R47, [R1+0x1c20] ;  /* 0x001c2000012f7983 */ /* 0x000ee20000300800 */
[----:B------:R-:W3:Y:S01]  /*45890*/  LDL.LU R39, [R1+0x1bf4] ;  /* 0x001bf40001277983 */ /* 0x000ee20000300800 */
[----:B------:R-:W3:Y:S02]  /*458a0*/  LDL.LU R49, [R1+0x1c18] ;  /* 0x001c180001317983 */ /* 0x000ee40000300800 */
[----:B------:R-:W-:-:S02]  /*458b0*/  IMAD.X R4, R41, 0x1, R0, P0 ;  /* 0x0000000129047824 */ /* 0x000fc400000e0600 */
[----:B------:R-:W3:Y:S01]  /*458c0*/  LDL.LU R45, [R1+0x1bec] ;  /* 0x001bec00012d7983 */ /* 0x000ee20000300800 */
[----:B------:R-:W-:Y:S01]  /*458d0*/  IADD3 R13, P0, R32, R56, RZ ;  /* 0x00000038200d7210 */ /* 0x000fe20007f1e0ff */
[----:B------:R-:W3:Y:S01]  /*458e0*/  LDL.LU R48, [R1+0x1c10] ;  /* 0x001c100001307983 */ /* 0x000ee20000300800 */
[----:B------:R-:W-:Y:S02]  /*458f0*/  IMAD.MOV.U32 R50, RZ, RZ, R5 ;  /* 0x000000ffff327224 */ /* 0x000fe400078e0005 */
[----:B------:R-:W3:Y:S02]  /*45900*/  LDL.LU R44, [R1+0x1be4] ;  /* 0x001be400012c7983 */ /* 0x000ee40000300800 */
[----:B------:R-:W-:Y:S01]  /*45910*/  IMAD.X R5, R37, 0x1, R0, P1 ;  /* 0x0000000125057824 */ /* 0x000fe200008e0600 */
[----:B------:R-:W3:Y:S01]  /*45920*/  LDL.LU R41, [R1+0x1c08] ;  /* 0x001c080001297983 */ /* 0x000ee20000300800 */
[----:B------:R-:W3:Y:S02]  /*45930*/  LDL.LU R37, [R1+0x1bdc] ;  /* 0x001bdc0001257983 */ /* 0x000ee40000300800 */
[----:B------:R-:W-:-:S02]  /*45940*/  IMAD.MOV.U32 R51, RZ, RZ, R6 ;  /* 0x000000ffff337224 */ /* 0x000fc400078e0006 */
[----:B------:R-:W3:Y:S02]  /*45950*/  LDL.LU R40, [R1+0x1c00] ;  /* 0x001c000001287983 */ /* 0x000ee40000300800 */
[----:B------:R-:W-:Y:S01]  /*45960*/  IMAD.X R6, R33, 0x1, R0, P0 ;  /* 0x0000000121067824 */ /* 0x000fe200000e0600 */
[----:B------:R-:W3:Y:S01]  /*45970*/  LDL.LU R36, [R1+0x1bd4] ;  /* 0x001bd40001247983 */ /* 0x000ee20000300800 */
[----:B------:R-:W3:Y:S02]  /*45980*/  LDL.LU R33, [R1+0x1bf8] ;  /* 0x001bf80001217983 */ /* 0x000ee40000300800 */
[----:B------:R-:W3:Y:S02]  /*45990*/  LDL.LU R32, [R1+0x1bcc] ;  /* 0x001bcc0001207983 */ /* 0x000ee40000300800 */
[----:B------:R-:W3:Y:S01]  /*459a0*/  LDL.LU R3, [R1+0x1bf0] ;  /* 0x001bf00001037983 */ /* 0x000ee20000300800 */
[----:B------:R0:W-:Y:S01]  /*459b0*/  STL.64 [R1+0x830], R16 ;  /* 0x0008301001007387 */ /* 0x0001e20000100a00 */
[----:B------:R-:W-:-:S02]  /*459c0*/  IMAD.MOV.U32 R9, RZ, RZ, R17 ;  /* 0x000000ffff097224 */ /* 0x000fc400078e0011 */
[----:B------:R1:W-:Y:S02]  /*459d0*/  STL.64 [R1+0x838], R18 ;  /* 0x0008381201007387 */ /* 0x0003e40000100a00 */
[----:B------:R-:W-:Y:S02]  /*459e0*/  IMAD.MOV.U32 R10, RZ, RZ, R18 ;  /* 0x000000ffff0a7224 */ /* 0x000fe400078e0012 */
[----:B------:R-:W-:Y:S01]  /*459f0*/  IMAD.MOV.U32 R11, RZ, RZ, R19 ;  /* 0x000000ffff0b7224 */ /* 0x000fe200078e0013 */
[----:B0-----:R-:W3:Y:S01]  /*45a00*/  LDL.LU R17, [R1+0x1c2c] ;  /* 0x001c2c0001117983 */ /* 0x001ee20000300800 */
[----:B-1----:R-:W3:Y:S02]  /*45a10*/  LDL.LU R18, [R1+0x1c24] ;  /* 0x001c240001127983 */ /* 0x002ee40000300800 */
[----:B------:R-:W3:Y:S02]  /*45a20*/  LDL.LU R19, [R1+0x1c1c] ;  /* 0x001c1c0001137983 */ /* 0x000ee40000300800 */
[----:B------:R-:W3:Y:S02]  /*45a30*/  LDL.LU R28, [R1+0x1bc4] ;  /* 0x001bc400011c7983 */ /* 0x000ee40000300800 */
[----:B------:R-:W-:-:S02]  /*45a40*/  IMAD.MOV.U32 R54, RZ, RZ, R15 ;  /* 0x000000ffff367224 */ /* 0x000fc400078e000f */
[----:B------:R-:W-:Y:S02]  /*45a50*/  IMAD.MOV.U32 R55, RZ, RZ, R4 ;  /* 0x000000ffff377224 */ /* 0x000fe400078e0004 */
[----:B------:R-:W-:Y:S01]  /*45a60*/  IMAD.MOV.U32 R4, RZ, RZ, R12 ;  /* 0x000000ffff047224 */ /* 0x000fe200078e000c */
[----:B--2---:R-:W-:Y:S02]  /*45a70*/  ISETP.NE.U32.AND P0, PT, R61, R29, PT ;  /* 0x0000001d3d00720c */ /* 0x004fe40003f05070 */
[----:B------:R-:W2:Y:S01]  /*45a80*/  LDL.LU R29, [R1+0x1be8] ;  /* 0x001be800011d7983 */ /* 0x000ea20000300800 */
[----:B------:R-:W2:Y:S01]  /*45a90*/  LDL.LU R61, [R1+0x1bbc] ;  /* 0x001bbc00013d7983 */ /* 0x000ea20000300800 */
[-C--:B----4-:R-:W-:Y:S01]  /*45aa0*/  IADD3 R60, P6, R60, R56.reuse, RZ ;  /* 0x000000383c3c7210 */ /* 0x090fe20007fde0ff */
[----:B------:R-:W-:Y:S01]  /*45ab0*/  STL.64 [R1+0xb38], R54 ;  /* 0x000b383601007387 */ /* 0x000fe20000100a00 */
[----:B------:R-:W-:Y:S01]  /*45ac0*/  STL.64 [R1+0xb30], R4 ;  /* 0x000b300401007387 */ /* 0x000fe20000100a00 */
[----:B---3--:R-:W-:-:S02]  /*45ad0*/  IADD3 R57, P5, R57, R56, RZ ;  /* 0x0000003839397210 */ /* 0x008fc40007fbe0ff */
[----:B------:R-:W-:-:S03]  /*45ae0*/  IADD3 R58, P1, R58, R56, RZ ;  /* 0x000000383a3a7210 */ /* 0x000fc60007f3e0ff */
[--C-:B------:R-:W-:Y:S01]  /*45af0*/  IMAD.X R48, R48, 0x1, R0.reuse, P5 ;  /* 0x0000000130307824 */ /* 0x100fe200028e0600 */
[-C--:B------:R-:W-:Y:S01]  /*45b00*/  IADD3 R44, P5, R44, R56.reuse, RZ ;  /* 0x000000382c2c7210 */ /* 0x080fe20007fbe0ff */
[--C-:B------:R-:W-:Y:S01]  /*45b10*/  IMAD.X R41, R41, 0x1, R0.reuse, P6 ;  /* 0x0000000129297824 */ /* 0x100fe200030e0600 */
[-C--:B------:R-:W-:Y:S01]  /*45b20*/  IADD3 R37, P6, R37, R56.reuse, RZ ;  /* 0x0000003825257210 */ /* 0x080fe20007fde0ff */
[--C-:B------:R-:W-:Y:S01]  /*45b30*/  IMAD.X R40, R40, 0x1, R0.reuse, P1 ;  /* 0x0000000128287824 */ /* 0x100fe200008e0600 */
[-C--:B------:R-:W-:Y:S02]  /*45b40*/  IADD3 R17, P2, R17, R56.reuse, RZ ;  /* 0x0000003811117210 */ /* 0x080fe40007f5e0ff */
[-C--:B------:R-:W-:Y:S02]  /*45b50*/  IADD3 R18, P3, R18, R56.reuse, RZ ;  /* 0x0000003812127210 */ /* 0x080fe40007f7e0ff */
[-C--:B------:R-:W-:Y:S01]  /*45b60*/  IADD3 R19, P4, R19, R56.reuse, RZ ;  /* 0x0000003813137210 */ /* 0x080fe20007f9e0ff */
[----:B------:R-:W-:Y:S02]  /*45b70*/  STL [R1+0x1c2c], R17 ;  /* 0x001c2c1101007387 */ /* 0x000fe40000100800 */
[----:B------:R-:W-:Y:S02]  /*45b80*/  STL [R1+0x1c24], R18 ;  /* 0x001c241201007387 */ /* 0x000fe40000100800 */
[----:B------:R0:W-:Y:S02]  /*45b90*/  STL [R1+0x1c0c], R60 ;  /* 0x001c0c3c01007387 */ /* 0x0001e40000100800 */
[--C-:B------:R-:W-:Y:S01]  /*45ba0*/  IMAD.X R59, R59, 0x1, R0.reuse, P2 ;  /* 0x000000013b3b7824 */ /* 0x100fe200010e0600 */
[----:B------:R-:W-:Y:S01]  /*45bb0*/  STL [R1+0x1c1c], R19 ;  /* 0x001c1c1301007387 */ /* 0x000fe20000100800 */
[-C--:B------:R-:W-:Y:S01]  /*45bc0*/  IADD3 R46, P2, R46, R56.reuse, RZ ;  /* 0x000000382e2e7210 */ /* 0x080fe20007f5e0ff */
[--C-:B------:R-:W-:Y:S01]  /*45bd0*/  IMAD.X R47, R47, 0x1, R0.reuse, P3 ;  /* 0x000000012f2f7824 */ /* 0x100fe200018e0600 */
[-C--:B------:R-:W-:Y:S01]  /*45be0*/  IADD3 R39, P3, R39, R56.reuse, RZ ;  /* 0x0000003827277210 */ /* 0x080fe20007f7e0ff */
[--C-:B------:R-:W-:Y:S01]  /*45bf0*/  IMAD.X R49, R49, 0x1, R0.reuse, P4 ;  /* 0x0000000131317824 */ /* 0x100fe200020e0600 */
[-C--:B------:R-:W-:Y:S01]  /*45c00*/  IADD3 R45, P4, R45, R56.reuse, RZ ;  /* 0x000000382d2d7210 */ /* 0x080fe20007f9e0ff */
[----:B0-----:R-:W3:Y:S01]  /*45c10*/  LDL.LU R60, [R1+0x1be0] ;  /* 0x001be000013c7983 */ /* 0x001ee20000300800 */
        /* <DEDUP_REMOVED lines=8> */
[----:B------:R-:W-:Y:S01]  /*45ca0*/  STL [R1+0x1c10], R48 ;  /* 0x001c103001007387 */ /* 0x000fe20000100800 */
[----:B------:R-:W-:Y:S01]  /*45cb0*/  IADD3 R36, P1, R36, R56, RZ ;  /* 0x0000003824247210 */ /* 0x000fe20007f3e0ff */
[----:B------:R-:W-:Y:S01]  /*45cc0*/  STL [R1+0x1be4], R44 ;  /* 0x001be42c01007387 */ /* 0x000fe20000100800 */
[----:B------:R-:W-:Y:S01]  /*45cd0*/  STL [R1+0x1c08], R41 ;  /* 0x001c082901007387 */ /* 0x000fe20000100800 */
[----:B------:R-:W-:-:S02]  /*45ce0*/  IMAD.X R33, R33, 0x1, R0, P2 ;  /* 0x0000000121217824 */ /* 0x000fc400010e0600 */
[----:B------:R-:W-:Y:S01]  /*45cf0*/  STL [R1+0x1bdc], R37 ;  /* 0x001bdc2501007387 */ /* 0x000fe20000100800 */
[-C--:B------:R-:W-:Y:S01]  /*45d00*/  IADD3 R32, P2, R32, R56.reuse, RZ ;  /* 0x0000003820207210 */ /* 0x080fe20007f5e0ff */
[----:B------:R-:W-:Y:S01]  /*45d10*/  STL [R1+0x1c00], R40 ;  /* 0x001c002801007387 */ /* 0x000fe20000100800 */
[----:B------:R-:W-:Y:S02]  /*45d20*/  IMAD.X R3, R3, 0x1, R0, P3 ;  /* 0x0000000103037824 */ /* 0x000fe400018e0600 */
[----:B------:R-:W-:Y:S02]  /*45d30*/  STL [R1+0x1bd4], R36 ;  /* 0x001bd42401007387 */ /* 0x000fe40000100800 */
[----:B------:R-:W4:Y:S01]  /*45d40*/  LDL.LU R54, [R1+0x1bb4] ;  /* 0x001bb40001367983 */ /* 0x000f220000300800 */
[----:B------:R-:W-:Y:S01]  /*45d50*/  STL [R1+0x1bf8], R33 ;  /* 0x001bf82101007387 */ /* 0x000fe20000100800 */
[----:B------:R-:W4:Y:S02]  /*45d60*/  LDL.LU R55, [R1+0x1bd8] ;  /* 0x001bd80001377983 */ /* 0x000f240000300800 */
[----:B------:R-:W-:Y:S02]  /*45d70*/  STL [R1+0x1bcc], R32 ;  /* 0x001bcc2001007387 */ /* 0x000fe40000100800 */
[----:B------:R0:W-:Y:S01]  /*45d80*/  STL [R1+0x1bf0], R3 ;  /* 0x001bf00301007387 */ /* 0x0001e20000100800 */
[----:B------:R-:W-:Y:S01]  /*45d90*/  IADD3 R28, P3, R28, R56, RZ ;  /* 0x000000381c1c7210 */ /* 0x000fe20007f7e0ff */
[----:B0-----:R-:W4:Y:S01]  /*45da0*/  LDL.LU R3, [R1+0x1bac] ;  /* 0x001bac0001037983 */ /* 0x001f220000300800 */
[----:B------:R-:W4:Y:S03]  /*45db0*/  LDL.LU R32, [R1+0x1bd0] ;  /* 0x001bd00001207983 */ /* 0x000f260000300800 */
[----:B------:R0:W-:Y:S02]  /*45dc0*/  STL [R1+0x1bc4], R28 ;  /* 0x001bc41c01007387 */ /* 0x0001e40000100800 */
[----:B0-----:R-:W4:Y:S01]  /*45dd0*/  LDL.LU R28, [R1+0x1ba4] ;  /* 0x001ba400011c7983 */ /* 0x001f220000300800 */
[----:B------:R-:W-:-:S02]  /*45de0*/  IMAD.MOV.U32 R8, RZ, RZ, R16 ;  /* 0x000000ffff087224 */ /* 0x000fc400078e0010 */
[----:B------:R-:W4:Y:S02]  /*45df0*/  LDL.LU R16, [R1+0x1bc8] ;  /* 0x001bc80001107983 */ /* 0x000f240000300800 */
[----:B------:R-:W4:Y:S02]  /*45e00*/  LDL.LU R17, [R1+0x1b9c] ;  /* 0x001b9c0001117983 */ /* 0x000f240000300800 */
[----:B--2---:R-:W-:Y:S01]  /*45e10*/  IMAD.X R29, R29, 0x1, R0, P4 ;  /* 0x000000011d1d7824 */ /* 0x004fe200020e0600 */
[----:B------:R-:W-:-:S04]  /*45e20*/  IADD3 R61, P4, R61, R56, RZ ;  /* 0x000000383d3d7210 */ /* 0x000fc80007f9e0ff */
[----:B------:R-:W-:Y:S01]  /*45e30*/  STL [R1+0x1be8], R29 ;  /* 0x001be81d01007387 */ /* 0x000fe20000100800 */
[----:B------:R-:W2:Y:S02]  /*45e40*/  LDL.LU R18, [R1+0x1bc0] ;  /* 0x001bc00001127983 */ /* 0x000ea40000300800 */
[----:B------:R0:W-:Y:S02]  /*45e50*/  STL [R1+0x1bbc], R61 ;  /* 0x001bbc3d01007387 */ /* 0x0001e40000100800 */
[----:B------:R-:W2:Y:S01]  /*45e60*/  LDL.LU R19, [R1+0x1b94] ;  /* 0x001b940001137983 */ /* 0x000ea20000300800 */
[----:B------:R-:W2:Y:S04]  /*45e70*/  LDL.LU R57, [R1+0x1bb8] ;  /* 0x001bb80001397983 */ /* 0x000ea80000300800 */
[----:B0-----:R-:W2:Y:S01]  /*45e80*/  LDL.LU R61, [R1+0x1b8c] ;  /* 0x001b8c00013d7983 */ /* 0x001ea20000300800 */
[----:B------:R-:W2:Y:S02]  /*45e90*/  LDL.LU R58, [R1+0x1bb0] ;  /* 0x001bb000013a7983 */ /* 0x000ea40000300800 */
[----:B------:R-:W2:Y:S02]  /*45ea0*/  LDL.LU R59, [R1+0x1b84] ;  /* 0x001b8400013b7983 */ /* 0x000ea40000300800 */
[----:B------:R-:W2:Y:S02]  /*45eb0*/  LDL.LU R46, [R1+0x1ba8] ;  /* 0x001ba800012e7983 */ /* 0x000ea40000300800 */
[----:B---3--:R-:W-:-:S05]  /*45ec0*/  IMAD.X R60, R60, 0x1, R0, P5 ;  /* 0x000000013c3c7824 */ /* 0x008fca00028e0600 */
[----:B------:R0:W-:Y:S01]  /*45ed0*/  STL [R1+0x1be0], R60 ;  /* 0x001be03c01007387 */ /* 0x0001e20000100800 */
        /* <DEDUP_REMOVED lines=12> */
[----:B0-----:R-:W3:Y:S01]  /*45fa0*/  LDL.LU R60, [R1+0x1b4c] ;  /* 0x001b4c00013c7983 */ /* 0x001ee20000300800 */
[-C--:B----4-:R-:W-:Y:S01]  /*45fb0*/  IADD3 R54, P5, R54, R56.reuse, RZ ;  /* 0x0000003836367210 */ /* 0x090fe20007fbe0ff */
[--C-:B------:R-:W-:Y:S01]  /*45fc0*/  IMAD.X R55, R55, 0x1, R0.reuse, P6 ;  /* 0x0000000137377824 */ /* 0x100fe200030e0600 */
[----:B------:R-:W-:Y:S01]  /*45fd0*/  IADD3 R3, P6, R3, R56, RZ ;  /* 0x0000003803037210 */ /* 0x000fe20007fde0ff */
[----:B------:R-:W-:-:S04]  /*45fe0*/  IMAD.X R32, R32, 0x1, R0, P1 ;  /* 0x0000000120207824 */ /* 0x000fc800008e0600 */
[----:B------:R0:W-:Y:S01]  /*45ff0*/  STL [R1+0x1bac], R3 ;  /* 0x001bac0301007387 */ /* 0x0001e20000100800 */
[----:B------:R-:W-:Y:S01]  /*46000*/  STL [R1+0x1bb4], R54 ;  /* 0x001bb43601007387 */ /* 0x000fe20000100800 */
[-C--:B------:R-:W-:Y:S02]  /*46010*/  IADD3 R28, P1, R28, R56.reuse, RZ ;  /* 0x000000381c1c7210 */ /* 0x080fe40007f3e0ff */
[----:B0-----:R-:W4:Y:S01]  /*46020*/  LDL.LU R3, [R1+0x1b70] ;  /* 0x001b700001037983 */ /* 0x001f220000300800 */
[----:B------:R-:W-:Y:S02]  /*46030*/  STL [R1+0x1bd8], R55 ;  /* 0x001bd83701007387 */ /* 0x000fe40000100800 */
[----:B------:R0:W-:Y:S02]  /*46040*/  STL [R1+0x1bd0], R32 ;  /* 0x001bd02001007387 */ /* 0x0001e40000100800 */
[----:B0-----:R-:W4:Y:S01]  /*46050*/  LDL.LU R32, [R1+0x1b44] ;  /* 0x001b440001207983 */ /* 0x001f220000300800 */
[----:B------:R0:W-:Y:S03]  /*46060*/  STL [R1+0x1ba4], R28 ;  /* 0x001ba41c01007387 */ /* 0x0001e60000100800 */
[----:B0-----:R-:W4:Y:S01]  /*46070*/  LDL.LU R28, [R1+0x1b68] ;  /* 0x001b6800011c7983 */ /* 0x001f220000300800 */
[----:B------:R-:W-:Y:S01]  /*46080*/  IMAD.X R16, R16, 0x1, R0, P2 ;  /* 0x0000000110107824 */ /* 0x000fe200010e0600 */
[----:B------:R-:W-:-:S04]  /*46090*/  IADD3 R17, P2, R17, R56, RZ ;  /* 0x0000003811117210 */ /* 0x000fc80007f5e0ff */
[----:B------:R-:W-:Y:S01]  /*460a0*/  STL [R1+0x1bc8], R16 ;  /* 0x001bc81001007387 */ /* 0x000fe20000100800 */
[----:B------:R-:W-:Y:S02]  /*460b0*/  STL [R1+0x1b9c], R17 ;  /* 0x001b9c1101007387 */ /* 0x000fe40000100800 */
[--C-:B--2---:R-:W-:Y:S02]  /*460c0*/  IMAD.X R18, R18, 0x1, R0.reuse, P3 ;  /* 0x0000000112127824 */ /* 0x104fe400018e0600 */
[--C-:B------:R-:W-:Y:S01]  /*460d0*/  IMAD.X R57, R57, 0x1, R0.reuse, P4 ;  /* 0x0000000139397824 */ /* 0x100fe200020e0600 */
[-C--:B------:R-:W-:Y:S02]  /*460e0*/  IADD3 R19, P3, R19, R56.reuse, RZ ;  /* 0x0000003813137210 */ /* 0x080fe40007f7e0ff */
[----:B------:R-:W-:Y:S01]  /*460f0*/  STL [R1+0x1bc0], R18 ;  /* 0x001bc01201007387 */ /* 0x000fe20000100800 */
[-C--:B------:R-:W-:Y:S01]  /*46100*/  IADD3 R61, P4, R61, R56.reuse, RZ ;  /* 0x000000383d3d7210 */ /* 0x080fe20007f9e0ff */
[--C-:B------:R-:W-:Y:S01]  /*46110*/  IMAD.X R58, R58, 0x1, R0.reuse, P5 ;  /* 0x000000013a3a7824 */ /* 0x100fe200028e0600 */
[----:B------:R-:W-:Y:S01]  /*46120*/  IADD3 R59, P5, R59, R56, RZ ;  /* 0x000000383b3b7210 */ /* 0x000fe20007fbe0ff */
[----:B------:R-:W-:-:S02]  /*46130*/  IMAD.X R46, R46, 0x1, R0, P6 ;  /* 0x000000012e2e7824 */ /* 0x000fc400030e0600 */
[----:B------:R0:W-:Y:S01]  /*46140*/  STL [R1+0x1b8c], R61 ;  /* 0x001b8c3d01007387 */ /* 0x0001e20000100800 */
[----:B------:R-:W-:Y:S03]  /*46150*/  STL [R1+0x1b94], R19 ;  /* 0x001b941301007387 */ /* 0x000fe60000100800 */
[----:B0-----:R-:W2:Y:S01]  /*46160*/  LDL.LU R61, [R1+0x1b3c] ;  /* 0x001b3c00013d7983 */ /* 0x001ea20000300800 */
[----:B------:R-:W-:Y:S02]  /*46170*/  STL [R1+0x1bb8], R57 ;  /* 0x001bb83901007387 */ /* 0x000fe40000100800 */
[----:B------:R-:W-:Y:S02]  /*46180*/  STL [R1+0x1bb0], R58 ;  /* 0x001bb03a01007387 */ /* 0x000fe40000100800 */
[----:B------:R-:W-:Y:S01]  /*46190*/  STL [R1+0x1b84], R59 ;  /* 0x001b843b01007387 */ /* 0x000fe20000100800 */
[----:B------:R-:W-:Y:S01]  /*461a0*/  STL [R1+0x1ba8], R46 ;  /* 0x001ba82e01007387 */ /* 0x000fe20000100800 */
[-C--:B---3--:R-:W-:Y:S01]  /*461b0*/  IADD3 R47, P6, R47, R56.reuse, RZ ;  /* 0x000000382f2f7210 */ /* 0x088fe20007fde0ff */
[--C-:B------:R-:W-:Y:S01]  /*461c0*/  IMAD.X R39, R39, 0x1, R0.reuse, P1 ;  /* 0x0000000127277824 */ /* 0x100fe200008e0600 */
[-C--:B------:R-:W-:Y:S01]  /*461d0*/  IADD3 R49, P1, R49, R56.reuse, RZ ;  /* 0x0000003831317210 */ /* 0x080fe20007f3e0ff */
[--C-:B------:R-:W-:Y:S01]  /*461e0*/  IMAD.X R45, R45, 0x1, R0.reuse, P2 ;  /* 0x000000012d2d7824 */ /* 0x100fe200010e0600 */
[----:B------:R-:W-:Y:S01]  /*461f0*/  IADD3 R48, P2, R48, R56, RZ ;  /* 0x0000003830307210 */ /* 0x000fe20007f5e0ff */
[----:B------:R-:W-:Y:S01]  /*46200*/  STL [R1+0x1b7c], R47 ;  /* 0x001b7c2f01007387 */ /* 0x000fe20000100800 */
[----:B------:R-:W-:-:S02]  /*46210*/  IMAD.X R44, R44, 0x1, R0, P3 ;  /* 0x000000012c2c7824 */ /* 0x000fc400018e0600 */
[----:B------:R-:W-:Y:S01]  /*46220*/  STL [R1+0x1ba0], R39 ;  /* 0x001ba02701007387 */ /* 0x000fe20000100800 */
[-C--:B------:R-:W-:Y:S01]  /*46230*/  IADD3 R41, P3, R41, R56.reuse, RZ ;  /* 0x0000003829297210 */ /* 0x080fe20007f7e0ff */
[----:B------:R-:W-:Y:S01]  /*46240*/  STL [R1+0x1b74], R49 ;  /* 0x001b743101007387 */ /* 0x000fe20000100800 */
[--C-:B------:R-:W-:Y:S02]  /*46250*/  IMAD.X R37, R37, 0x1, R0.reuse, P4 ;  /* 0x0000000125257824 */ /* 0x100fe400020e0600 */
[----:B------:R-:W-:Y:S01]  /*46260*/  STL [R1+0x1b98], R45 ;  /* 0x001b982d01007387 */ /* 0x000fe20000100800 */
[-C--:B------:R-:W-:Y:S01]  /*46270*/  IADD3 R40, P4, R40, R56.reuse, RZ ;  /* 0x0000003828287210 */ /* 0x080fe20007f9e0ff */
[----:B------:R-:W-:Y:S01]  /*46280*/  STL [R1+0x1b6c], R48 ;  /* 0x001b6c3001007387 */ /* 0x000fe20000100800 */
[--C-:B------:R-:W-:Y:S02]  /*46290*/  IMAD.X R36, R36, 0x1, R0.reuse, P5 ;  /* 0x0000000124247824 */ /* 0x100fe400028e0600 */
[----:B------:R-:W-:Y:S02]  /*462a0*/  STL [R1+0x1b90], R44 ;  /* 0x001b902c01007387 */ /* 0x000fe40000100800 */
[----:B------:R-:W-:Y:S01]  /*462b0*/  STL [R1+0x1b64], R41 ;  /* 0x001b642901007387 */ /* 0x000fe20000100800 */
[----:B------:R-:W-:Y:S01]  /*462c0*/  IADD3 R33, P5, R33, R56, RZ ;  /* 0x0000003821217210 */ /* 0x000fe20007fbe0ff */
[----:B------:R-:W-:Y:S01]  /*462d0*/  STL [R1+0x1b88], R37 ;  /* 0x001b882501007387 */ /* 0x000fe20000100800 */
[----:B------:R-:W-:-:S02]  /*462e0*/  IMAD.X R29, R29, 0x1, R0, P6 ;  /* 0x000000011d1d7824 */ /* 0x000fc400030e0600 */
[----:B------:R-:W-:Y:S01]  /*462f0*/  STL [R1+0x1b5c], R40 ;  /* 0x001b5c2801007387 */ /* 0x000fe20000100800 */
[----:B------:R-:W-:Y:S01]  /*46300*/  IADD3 R60, P6, R60, R56, RZ ;  /* 0x000000383c3c7210 */ /* 0x000fe20007fde0ff */
[----:B------:R-:W-:Y:S01]  /*46310*/  STL [R1+0x1b80], R36 ;  /* 0x001b802401007387 */ /* 0x000fe20000100800 */
[----:B------:R-:W3:Y:S02]  /*46320*/  LDL.LU R54, [R1+0x1b60] ;  /* 0x001b600001367983 */ /* 0x000ee40000300800 */
[----:B------:R-:W-:Y:S02]  /*46330*/  STL [R1+0x1b54], R33 ;  /* 0x001b542101007387 */ /* 0x000fe40000100800 */
[----:B------:R-:W3:Y:S01]  /*46340*/  LDL.LU R55, [R1+0x1b34] ;  /* 0x001b340001377983 */ /* 0x000ee20000300800 */
[----:B------:R-:W-:Y:S01]  /*46350*/  STL [R1+0x1b78], R29 ;  /* 0x001b781d01007387 */ /* 0x000fe20000100800 */
[----:B------:R0:W-:Y:S03]  /*46360*/  STL [R1+0x1b4c], R60 ;  /* 0x001b4c3c01007387 */ /* 0x0001e60000100800 */
[----:B0-----:R-:W3:Y:S01]  /*46370*/  LDL.LU R60, [R1+0x1b58] ;  /* 0x001b5800013c7983 */ /* 0x001ee20000300800 */
[----:B------:R-:W3:Y:S02]  /*46380*/  LDL.LU R29, [R1+0x1b2c] ;  /* 0x001b2c00011d7983 */ /* 0x000ee40000300800 */
[----:B----4-:R-:W-:-:S05]  /*46390*/  IMAD.X R3, R3, 0x1, R0, P1 ;  /* 0x0000000103037824 */ /* 0x010fca00008e0600 */
[----:B------:R0:W-:Y:S01]  /*463a0*/  STL [R1+0x1b70], R3 ;  /* 0x001b700301007387 */ /* 0x0001e20000100800 */
[----:B------:R-:W-:-:S03]  /*463b0*/  IADD3 R32, P1, R32, R56, RZ ;  /* 0x0000003820207210 */ /* 0x000fc60007f3e0ff */
[----:B0-----:R-:W4:Y:S01]  /*463c0*/  LDL.LU R3, [R1+0x1b50] ;  /* 0x001b500001037983 */ /* 0x001f220000300800 */
[----:B------:R-:W4:Y:S02]  /*463d0*/  LDL.LU R16, [R1+0x1b24] ;  /* 0x001b240001107983 */ /* 0x000f240000300800 */
[----:B------:R-:W4:Y:S02]  /*463e0*/  LDL.LU R17, [R1+0x1b48] ;  /* 0x001b480001117983 */ /* 0x000f240000300800 */
[----:B------:R-:W-:Y:S01]  /*463f0*/  STL [R1+0x1b44], R32 ;  /* 0x001b442001007387 */ /* 0x000fe20000100800 */
[----:B------:R-:W4:Y:S01]  /*46400*/  LDL.LU R18, [R1+0x1b1c] ;  /* 0x001b1c0001127983 */ /* 0x000f220000300800 */
[----:B------:R-:W-:-:S05]  /*46410*/  IMAD.X R28, R28, 0x1, R0, P2 ;  /* 0x000000011c1c7824 */ /* 0x000fca00010e0600 */
[----:B------:R0:W-:Y:S01]  /*46420*/  STL [R1+0x1b68], R28 ;  /* 0x001b681c01007387 */ /* 0x0001e20000100800 */
[----:B------:R-:W4:Y:S02]  /*46430*/  LDL.LU R19, [R1+0x1b40] ;  /* 0x001b400001137983 */ /* 0x000f240000300800 */
[----:B------:R-:W4:Y:S01]  /*46440*/  LDL.LU R57, [R1+0x1b14] ;  /* 0x001b140001397983 */ /* 0x000f220000300800 */
[----:B0-----:R-:W4:Y:S01]  /*46450*/  LDL.LU R28, [R1+0x1b38] ;  /* 0x001b3800011c7983 */ /* 0x001f220000300800 */
[----:B------:R-:W4:Y:S02]  /*46460*/  LDL.LU R58, [R1+0x1b0c] ;  /* 0x001b0c00013a7983 */ /* 0x000f240000300800 */
[----:B------:R-:W4:Y:S02]  /*46470*/  LDL.LU R59, [R1+0x1b30] ;  /* 0x001b3000013b7983 */ /* 0x000f240000300800 */
[----:B------:R-:W4:Y:S01]  /*46480*/  LDL.LU R46, [R1+0x1b04] ;  /* 0x001b0400012e7983 */ /* 0x000f220000300800 */
[----:B--2---:R-:W-:-:S05]  /*46490*/  IADD3 R61, P2, R61, R56, RZ ;  /* 0x000000383d3d7210 */ /* 0x004fca0007f5e0ff */
[----:B------:R0:W-:Y:S01]  /*464a0*/  STL [R1+0x1b3c], R61 ;  /* 0x001b3c3d01007387 */ /* 0x0001e20000100800 */
        /* <DEDUP_REMOVED lines=12> */
[----:B0-----:R-:W2:Y:S02]  /*46570*/  LDL.LU R61, [R1+0x1af8] ;  /* 0x001af800013d7983 */ /* 0x001ea40000300800 */
[--C-:B---3--:R-:W-:Y:S01]  /*46580*/  IMAD.X R54, R54, 0x1, R0.reuse, P3 ;  /* 0x0000000136367824 */ /* 0x108fe200018e0600 */
[-C--:B------:R-:W-:Y:S01]  /*46590*/  IADD3 R55, P3, R55, R56.reuse, RZ ;  /* 0x0000003837377210 */ /* 0x080fe20007f7e0ff */
[----:B------:R-:W-:Y:S01]  /*465a0*/  IMAD.X R60, R60, 0x1, R0, P4 ;  /* 0x000000013c3c7824 */ /* 0x000fe200020e0600 */
[----:B------:R-:W-:-:S04]  /*465b0*/  IADD3 R29, P4, R29, R56, RZ ;  /* 0x000000381d1d7210 */ /* 0x000fc80007f9e0ff */
[----:B------:R0:W-:Y:S01]  /*465c0*/  STL [R1+0x1b58], R60 ;  /* 0x001b583c01007387 */ /* 0x0001e20000100800 */
[----:B------:R-:W-:Y:S03]  /*465d0*/  STL [R1+0x1b60], R54 ;  /* 0x001b603601007387 */ /* 0x000fe60000100800 */
[----:B0-----:R-:W3:Y:S01]  /*465e0*/  LDL.LU R60, [R1+0x1acc] ;  /* 0x001acc00013c7983 */ /* 0x001ee20000300800 */
[----:B------:R-:W-:Y:S02]  /*465f0*/  STL [R1+0x1b34], R55 ;  /* 0x001b343701007387 */ /* 0x000fe40000100800 */
[----:B------:R0:W-:Y:S02]  /*46600*/  STL [R1+0x1b2c], R29 ;  /* 0x001b2c1d01007387 */ /* 0x0001e40000100800 */
[--C-:B----4-:R-:W-:Y:S01]  /*46610*/  IMAD.X R3, R3, 0x1, R0.reuse, P5 ;  /* 0x0000000103037824 */ /* 0x110fe200028e0600 */
[-C--:B------:R-:W-:Y:S01]  /*46620*/  IADD3 R16, P5, R16, R56.reuse, RZ ;  /* 0x0000003810107210 */ /* 0x080fe20007fbe0ff */
[--C-:B------:R-:W-:Y:S01]  /*46630*/  IMAD.X R17, R17, 0x1, R0.reuse, P6 ;  /* 0x0000000111117824 */ /* 0x100fe200030e0600 */
[-C--:B------:R-:W-:Y:S01]  /*46640*/  IADD3 R18, P6, R18, R56.reuse, RZ ;  /* 0x0000003812127210 */ /* 0x080fe20007fde0ff */
[----:B0-----:R-:W4:Y:S01]  /*46650*/  LDL.LU R29, [R1+0x1af0] ;  /* 0x001af000011d7983 */ /* 0x001f220000300800 */
[----:B------:R0:W-:Y:S02]  /*46660*/  STL [R1+0x1b50], R3 ;  /* 0x001b500301007387 */ /* 0x0001e40000100800 */
[--C-:B------:R-:W-:Y:S01]  /*46670*/  IMAD.X R19, R19, 0x1, R0.reuse, P1 ;  /* 0x0000000113137824 */ /* 0x100fe200008e0600 */
[----:B0-----:R-:W4:Y:S01]  /*46680*/  LDL.LU R3, [R1+0x1ac4] ;  /* 0x001ac40001037983 */ /* 0x001f220000300800 */
[----:B------:R-:W-:Y:S02]  /*46690*/  STL [R1+0x1b24], R16 ;  /* 0x001b241001007387 */ /* 0x000fe40000100800 */
[----:B------:R-:W-:Y:S02]  /*466a0*/  STL [R1+0x1b48], R17 ;  /* 0x001b481101007387 */ /* 0x000fe40000100800 */
[----:B------:R-:W-:Y:S01]  /*466b0*/  IMAD.X R28, R28, 0x1, R0, P2 ;  /* 0x000000011c1c7824 */ /* 0x000fe200010e0600 */
[----:B------:R-:W-:Y:S04]  /*466c0*/  STL [R1+0x1b1c], R18 ;  /* 0x001b1c1201007387 */ /* 0x000fe80000100800 */
[----:B------:R0:W-:Y:S01]  /*466d0*/  STL [R1+0x1b38], R28 ;  /* 0x001b381c01007387 */ /* 0x0001e20000100800 */
[----:B------:R-:W-:Y:S03]  /*466e0*/  STL [R1+0x1b40], R19 ;  /* 0x001b401301007387 */ /* 0x000fe60000100800 */
[----:B0-----:R-:W4:Y:S01]  /*466f0*/  LDL.LU R28, [R1+0x1ae8] ;  /* 0x001ae800011c7983 */ /* 0x001f220000300800 */
[----:B------:R-:W-:-:S02]  /*46700*/  IADD3 R57, P1, R57, R56, RZ ;  /* 0x0000003839397210 */ /* 0x000fc40007f3e0ff */
[-C--:B------:R-:W-:Y:S01]  /*46710*/  IADD3 R58, P2, R58, R56.reuse, RZ ;  /* 0x000000383a3a7210 */ /* 0x080fe20007f5e0ff */
[--C-:B------:R-:W-:Y:S01]  /*46720*/  IMAD.X R59, R59, 0x1, R0.reuse, P3 ;  /* 0x000000013b3b7824 */ /* 0x100fe200018e0600 */
[-C--:B------:R-:W-:Y:S01]  /*46730*/  IADD3 R46, P3, R46, R56.reuse, RZ ;  /* 0x000000382e2e7210 */ /* 0x080fe20007f7e0ff */
[----:B------:R-:W-:Y:S02]  /*46740*/  STL [R1+0x1b14], R57 ;  /* 0x001b143901007387 */ /* 0x000fe40000100800 */
[----:B------:R-:W-:Y:S02]  /*46750*/  STL [R1+0x1b0c], R58 ;  /* 0x001b0c3a01007387 */ /* 0x000fe40000100800 */
[----:B------:R-:W-:Y:S02]  /*46760*/  STL [R1+0x1b30], R59 ;  /* 0x001b303b01007387 */ /* 0x000fe40000100800 */
[----:B------:R-:W-:Y:S02]  /*46770*/  STL [R1+0x1b04], R46 ;  /* 0x001b042e01007387 */ /* 0x000fe40000100800 */
[--C-:B--2---:R-:W-:Y:S01]  /*46780*/  IMAD.X R47, R47, 0x1, R0.reuse, P4 ;  /* 0x000000012f2f7824 */ /* 0x104fe200020e0600 */
[-C--:B------:R-:W-:Y:S01]  /*46790*/  IADD3 R39, P4, R39, R56.reuse, RZ ;  /* 0x0000003827277210 */ /* 0x080fe20007f9e0ff */
[--C-:B------:R-:W-:Y:S01]  /*467a0*/  IMAD.X R49, R49, 0x1, R0.reuse, P5 ;  /* 0x0000000131317824 */ /* 0x100fe200028e0600 */
[-C--:B------:R-:W-:Y:S01]  /*467b0*/  IADD3 R45, P5, R45, R56.reuse, RZ ;  /* 0x000000382d2d7210 */ /* 0x080fe20007fbe0ff */
[--C-:B------:R-:W-:Y:S01]  /*467c0*/  IMAD.X R48, R48, 0x1, R0.reuse, P6 ;  /* 0x0000000130307824 */ /* 0x100fe200030e0600 */
[----:B------:R-:W-:Y:S01]  /*467d0*/  STL [R1+0x1b28], R47 ;  /* 0x001b282f01007387 */ /* 0x000fe20000100800 */
[-C--:B------:R-:W-:Y:S01]  /*467e0*/  IADD3 R44, P6, R44, R56.reuse, RZ ;  /* 0x000000382c2c7210 */ /* 0x080fe20007fde0ff */
[----:B------:R-:W-:Y:S02]  /*467f0*/  STL [R1+0x1afc], R39 ;  /* 0x001afc2701007387 */ /* 0x000fe40000100800 */
        /* <DEDUP_REMOVED lines=8> */
[----:B------:R-:W-:Y:S02]  /*46880*/  STL [R1+0x1b10], R41 ;  /* 0x001b102901007387 */ /* 0x000fe40000100800 */
[--C-:B------:R-:W-:Y:S01]  /*46890*/  IMAD.X R33, R33, 0x1, R0.reuse, P3 ;  /* 0x0000000121217824 */ /* 0x100fe200018e0600 */
[----:B------:R-:W-:Y:S01]  /*468a0*/  STL [R1+0x1ae4], R37 ;  /* 0x001ae42501007387 */ /* 0x000fe20000100800 */
[-C--:B------:R-:W-:Y:S01]  /*468b0*/  IADD3 R32, P3, R32, R56.reuse, RZ ;  /* 0x0000003820207210 */ /* 0x080fe20007f7e0ff */
[----:B------:R-:W-:Y:S02]  /*468c0*/  STL [R1+0x1b08], R40 ;  /* 0x001b082801007387 */ /* 0x000fe40000100800 */
[----:B------:R-:W-:Y:S01]  /*468d0*/  IMAD.X R61, R61, 0x1, R0, P4 ;  /* 0x000000013d3d7824 */ /* 0x000fe200020e0600 */
[----:B------:R-:W-:Y:S01]  /*468e0*/  STL [R1+0x1adc], R36 ;  /* 0x001adc2401007387 */ /* 0x000fe20000100800 */
[----:B------:R-:W2:Y:S02]  /*468f0*/  LDL.LU R54, [R1+0x1abc] ;  /* 0x001abc0001367983 */ /* 0x000ea40000300800 */
[----:B------:R-:W-:Y:S02]  /*46900*/  STL [R1+0x1b00], R33 ;  /* 0x001b002101007387 */ /* 0x000fe40000100800 */
[----:B------:R-:W2:Y:S01]  /*46910*/  LDL.LU R55, [R1+0x1ae0] ;  /* 0x001ae00001377983 */ /* 0x000ea20000300800 */
[----:B------:R-:W-:Y:S01]  /*46920*/  STL [R1+0x1ad4], R32 ;  /* 0x001ad42001007387 */ /* 0x000fe20000100800 */
[----:B------:R0:W-:Y:S03]  /*46930*/  STL [R1+0x1af8], R61 ;  /* 0x001af83d01007387 */ /* 0x0001e60000100800 */
[----:B0-----:R-:W2:Y:S01]  /*46940*/  LDL.LU R61, [R1+0x1ab4] ;  /* 0x001ab400013d7983 */ /* 0x001ea20000300800 */
[----:B------:R-:W2:Y:S01]  /*46950*/  LDL.LU R32, [R1+0x1ad8] ;  /* 0x001ad80001207983 */ /* 0x000ea20000300800 */
[----:B---3--:R-:W-:-:S05]  /*46960*/  IADD3 R60, P4, R60, R56, RZ ;  /* 0x000000383c3c7210 */ /* 0x008fca0007f9e0ff */
[----:B------:R0:W-:Y:S01]  /*46970*/  STL [R1+0x1acc], R60 ;  /* 0x001acc3c01007387 */ /* 0x0001e20000100800 */
[----:B----4-:R-:W-:-:S03]  /*46980*/  IMAD.X R29, R29, 0x1, R0, P5 ;  /* 0x000000011d1d7824 */ /* 0x010fc600028e0600 */
[----:B0-----:R-:W3:Y:S01]  /*46990*/  LDL.LU R60, [R1+0x1aac] ;  /* 0x001aac00013c7983 */ /* 0x001ee20000300800 */
[----:B------:R-:W4:Y:S02]  /*469a0*/  LDL.LU R16, [R1+0x1ad0] ;  /* 0x001ad00001107983 */ /* 0x000f240000300800 */
[----:B------:R-:W4:Y:S01]  /*469b0*/  LDL.LU R17, [R1+0x1aa4] ;  /* 0x001aa40001117983 */ /* 0x000f220000300800 */
[----:B------:R-:W-:Y:S04]  /*469c0*/  STL [R1+0x1af0], R29 ;  /* 0x001af01d01007387 */ /* 0x000fe80000100800 */
[----:B------:R-:W4:Y:S01]  /*469d0*/  LDL.LU R18, [R1+0x1ac8] ;  /* 0x001ac80001127983 */ /* 0x000f220000300800 */
[----:B------:R-:W-:-:S05]  /*469e0*/  IADD3 R3, P5, R3, R56, RZ ;  /* 0x0000003803037210 */ /* 0x000fca0007fbe0ff */
[----:B------:R0:W-:Y:S01]  /*469f0*/  STL [R1+0x1ac4], R3 ;  /* 0x001ac40301007387 */ /* 0x0001e20000100800 */
[----:B------:R-:W4:Y:S02]  /*46a00*/  LDL.LU R19, [R1+0x1a9c] ;  /* 0x001a9c0001137983 */ /* 0x000f240000300800 */
[----:B------:R-:W4:Y:S01]  /*46a10*/  LDL.LU R57, [R1+0x1ac0] ;  /* 0x001ac00001397983 */ /* 0x000f220000300800 */
[----:B0-----:R-:W4:Y:S01]  /*46a20*/  LDL.LU R3, [R1+0x1a94] ;  /* 0x001a940001037983 */ /* 0x001f220000300800 */
[----:B------:R-:W4:Y:S02]  /*46a30*/  LDL.LU R58, [R1+0x1ab8] ;  /* 0x001ab800013a7983 */ /* 0x000f240000300800 */
[----:B------:R-:W4:Y:S02]  /*46a40*/  LDL.LU R59, [R1+0x1a8c] ;  /* 0x001a8c00013b7983 */ /* 0x000f240000300800 */
[----:B------:R-:W4:Y:S02]  /*46a50*/  LDL.LU R46, [R1+0x1ab0] ;  /* 0x001ab000012e7983 */ /* 0x000f240000300800 */
[----:B------:R-:W-:-:S05]  /*46a60*/  IMAD.X R28, R28, 0x1, R0, P6 ;  /* 0x000000011c1c7824 */ /* 0x000fca00030e0600 */
[----:B------:R0:W-:Y:S01]  /*46a70*/  STL [R1+0x1ae8], R28 ;  /* 0x001ae81c01007387 */ /* 0x0001e20000100800 */
        /* <DEDUP_REMOVED lines=12> */
[----:B0-----:R-:W4:Y:S01]  /*46b40*/  LDL.LU R28, [R1+0x1a54] ;  /* 0x001a5400011c7983 */ /* 0x001f220000300800 */
[-C--:B--2---:R-:W-:Y:S01]  /*46b50*/  IADD3 R54, P6, R54, R56.reuse, RZ ;  /* 0x0000003836367210 */ /* 0x084fe20007fde0ff */
[--C-:B------:R-:W-:Y:S01]  /*46b60*/  IMAD.X R55, R55, 0x1, R0.reuse, P1 ;  /* 0x0000000137377824 */ /* 0x100fe200008e0600 */
[----:B------:R-:W-:Y:S01]  /*46b70*/  IADD3 R61, P1, R61, R56, RZ ;  /* 0x000000383d3d7210 */ /* 0x000fe20007f3e0ff */
[----:B------:R-:W-:-:S04]  /*46b80*/  IMAD.X R32, R32, 0x1, R0, P2 ;  /* 0x0000000120207824 */ /* 0x000fc800010e0600 */
[----:B------:R0:W-:Y:S01]  /*46b90*/  STL [R1+0x1ab4], R61 ;  /* 0x001ab43d01007387 */ /* 0x0001e20000100800 */
[----:B------:R-:W-:Y:S03]  /*46ba0*/  STL [R1+0x1abc], R54 ;  /* 0x001abc3601007387 */ /* 0x000fe60000100800 */
[----:B0-----:R-:W2:Y:S01]  /*46bb0*/  LDL.LU R61, [R1+0x1a78] ;  /* 0x001a7800013d7983 */ /* 0x001ea20000300800 */
[----:B------:R-:W-:Y:S02]  /*46bc0*/  STL [R1+0x1ae0], R55 ;  /* 0x001ae03701007387 */ /* 0x000fe40000100800 */
[----:B------:R0:W-:Y:S02]  /*46bd0*/  STL [R1+0x1ad8], R32 ;  /* 0x001ad82001007387 */ /* 0x0001e40000100800 */
[----:B0-----:R-:W2:Y:S01]  /*46be0*/  LDL.LU R32, [R1+0x1a4c] ;  /* 0x001a4c0001207983 */ /* 0x001ea20000300800 */
[-C--:B---3--:R-:W-:Y:S01]  /*46bf0*/  IADD3 R60, P2, R60, R56.reuse, RZ ;  /* 0x000000383c3c7210 */ /* 0x088fe20007f5e0ff */
[----:B----4-:R-:W-:Y:S01]  /*46c00*/  IMAD.X R16, R16, 0x1, R0, P3 ;  /* 0x0000000110107824 */ /* 0x010fe200018e0600 */
[----:B------:R-:W-:-:S03]  /*46c10*/  IADD3 R17, P3, R17, R56, RZ ;  /* 0x0000003811117210 */ /* 0x000fc60007f7e0ff */
[----:B------:R0:W-:Y:S01]  /*46c20*/  STL [R1+0x1aac], R60 ;  /* 0x001aac3c01007387 */ /* 0x0001e20000100800 */
[----:B------:R-:W-:-:S03]  /*46c30*/  IMAD.X R18, R18, 0x1, R0, P4 ;  /* 0x0000000112127824 */ /* 0x000fc600020e0600 */
[----:B0-----:R-:W3:Y:S01]  /*46c40*/  LDL.LU R60, [R1+0x1a70] ;  /* 0x001a7000013c7983 */ /* 0x001ee20000300800 */
[----:B------:R-:W-:Y:S01]  /*46c50*/  IMAD.X R57, R57, 0x1, R0, P5 ;  /* 0x0000000139397824 */ /* 0x000fe200028e0600 */
[-C--:B------:R-:W-:Y:S01]  /*46c60*/  IADD3 R19, P4, R19, R56.reuse, RZ ;  /* 0x0000003813137210 */ /* 0x080fe20007f9e0ff */
[----:B------:R-:W-:Y:S01]  /*46c70*/  STL [R1+0x1ad0], R16 ;  /* 0x001ad01001007387 */ /* 0x000fe20000100800 */
[----:B------:R-:W-:Y:S01]  /*46c80*/  STL [R1+0x1aa4], R17 ;  /* 0x001aa41101007387 */ /* 0x000fe20000100800 */
[----:B------:R-:W-:-:S03]  /*46c90*/  IADD3 R3, P5, R3, R56, RZ ;  /* 0x0000003803037210 */ /* 0x000fc60007fbe0ff */
[----:B------:R-:W-:Y:S01]  /*46ca0*/  STL [R1+0x1ac8], R18 ;  /* 0x001ac81201007387 */ /* 0x000fe20000100800 */
[--C-:B------:R-:W-:Y:S01]  /*46cb0*/  IMAD.X R58, R58, 0x1, R0.reuse, P6 ;  /* 0x000000013a3a7824 */ /* 0x100fe200030e0600 */
[-C--:B------:R-:W-:Y:S01]  /*46cc0*/  IADD3 R59, P6, R59, R56.reuse, RZ ;  /* 0x000000383b3b7210 */ /* 0x080fe20007fde0ff */
[--C-:B------:R-:W-:Y:S01]  /*46cd0*/  IMAD.X R46, R46, 0x1, R0.reuse, P1 ;  /* 0x000000012e2e7824 */ /* 0x100fe200008e0600 */
[----:B------:R0:W-:Y:S01]  /*46ce0*/  STL [R1+0x1a94], R3 ;  /* 0x001a940301007387 */ /* 0x0001e20000100800 */
[----:B------:R-:W-:Y:S01]  /*46cf0*/  STL [R1+0x1a9c], R19 ;  /* 0x001a9c1301007387 */ /* 0x000fe20000100800 */
[-C--:B------:R-:W-:Y:S01]  /*46d00*/  IADD3 R47, P1, R47, R56.reuse, RZ ;  /* 0x000000382f2f7210 */ /* 0x080fe20007f3e0ff */
[--C-:B------:R-:W-:Y:S01]  /*46d10*/  IMAD.X R39, R39, 0x1, R0.reuse, P2 ;  /* 0x0000000127277824 */ /* 0x100fe200010e0600 */
[-C--:B------:R-:W-:Y:S01]  /*46d20*/  IADD3 R49, P2, R49, R56.reuse, RZ ;  /* 0x0000003831317210 */ /* 0x080fe20007f5e0ff */
[----:B0-----:R-:W4:Y:S01]  /*46d30*/  LDL.LU R3, [R1+0x1a44] ;  /* 0x001a440001037983 */ /* 0x001f220000300800 */
[----:B------:R-:W-:Y:S02]  /*46d40*/  STL [R1+0x1ac0], R57 ;  /* 0x001ac03901007387 */ /* 0x000fe40000100800 */
[----:B------:R-:W-:Y:S02]  /*46d50*/  STL [R1+0x1ab8], R58 ;  /* 0x001ab83a01007387 */ /* 0x000fe40000100800 */
        /* <DEDUP_REMOVED lines=15> */
[----:B------:R-:W-:Y:S01]  /*46e50*/  STL [R1+0x1a6c], R41 ;  /* 0x001a6c2901007387 */ /* 0x000fe20000100800 */
[-C--:B------:R-:W-:Y:S01]  /*46e60*/  IADD3 R33, P6, R33, R56.reuse, RZ ;  /* 0x0000003821217210 */ /* 0x080fe20007fde0ff */
[----:B------:R-:W-:Y:S02]  /*46e70*/  STL [R1+0x1a90], R37 ;  /* 0x001a902501007387 */ /* 0x000fe40000100800 */
[--C-:B------:R-:W-:Y:S01]  /*46e80*/  IMAD.X R29, R29, 0x1, R0.reuse, P1 ;  /* 0x000000011d1d7824 */ /* 0x100fe200008e0600 */
[----:B------:R-:W-:Y:S01]  /*46e90*/  STL [R1+0x1a64], R40 ;  /* 0x001a642801007387 */ /* 0x000fe20000100800 */
[----:B------:R-:W-:Y:S01]  /*46ea0*/  IADD3 R28, P1, R28, R56, RZ ;  /* 0x000000381c1c7210 */ /* 0x000fe20007f3e0ff */
[----:B------:R-:W-:Y:S02]  /*46eb0*/  STL [R1+0x1a88], R36 ;  /* 0x001a882401007387 */ /* 0x000fe40000100800 */
[----:B------:R-:W4:Y:S01]  /*46ec0*/  LDL.LU R54, [R1+0x1a68] ;  /* 0x001a680001367983 */ /* 0x000f220000300800 */
[----:B------:R-:W-:Y:S01]  /*46ed0*/  STL [R1+0x1a5c], R33 ;  /* 0x001a5c2101007387 */ /* 0x000fe20000100800 */
[----:B------:R-:W4:Y:S02]  /*46ee0*/  LDL.LU R55, [R1+0x1a3c] ;  /* 0x001a3c0001377983 */ /* 0x000f240000300800 */
[----:B------:R-:W-:Y:S02]  /*46ef0*/  STL [R1+0x1a80], R29 ;  /* 0x001a801d01007387 */ /* 0x000fe40000100800 */
[----:B------:R0:W-:Y:S02]  /*46f00*/  STL [R1+0x1a54], R28 ;  /* 0x001a541c01007387 */ /* 0x0001e40000100800 */
[----:B0-----:R-:W4:Y:S01]  /*46f10*/  LDL.LU R28, [R1+0x1a60] ;  /* 0x001a6000011c7983 */ /* 0x001f220000300800 */
[----:B------:R-:W4:Y:S02]  /*46f20*/  LDL.LU R29, [R1+0x1a34] ;  /* 0x001a3400011d7983 */ /* 0x000f240000300800 */
[----:B--2---:R-:W-:-:S05]  /*46f30*/  IMAD.X R61, R61, 0x1, R0, P2 ;  /* 0x000000013d3d7824 */ /* 0x004fca00010e0600 */
[----:B------:R0:W-:Y:S01]  /*46f40*/  STL [R1+0x1a78], R61 ;  /* 0x001a783d01007387 */ /* 0x0001e20000100800 */
[----:B------:R-:W-:-:S03]  /*46f50*/  IADD3 R32, P2, R32, R56, RZ ;  /* 0x0000003820207210 */ /* 0x000fc60007f5e0ff */
[----:B0-----:R-:W2:Y:S01]  /*46f60*/  LDL.LU R61, [R1+0x1a58] ;  /* 0x001a5800013d7983 */ /* 0x001ea20000300800 */
[----:B------:R-:W2:Y:S02]  /*46f70*/  LDL.LU R16, [R1+0x1a2c] ;  /* 0x001a2c0001107983 */ /* 0x000ea40000300800 */
[----:B------:R-:W2:Y:S02]  /*46f80*/  LDL.LU R17, [R1+0x1a50] ;  /* 0x001a500001117983 */ /* 0x000ea40000300800 */
[----:B------:R-:W-:Y:S01]  /*46f90*/  STL [R1+0x1a4c], R32 ;  /* 0x001a4c2001007387 */ /* 0x000fe20000100800 */
[----:B------:R-:W2:Y:S01]  /*46fa0*/  LDL.LU R18, [R1+0x1a24] ;  /* 0x001a240001127983 */ /* 0x000ea20000300800 */
[----:B---3--:R-:W-:-:S05]  /*46fb0*/  IMAD.X R60, R60, 0x1, R0, P3 ;  /* 0x000000013c3c7824 */ /* 0x008fca00018e0600 */
[----:B------:R0:W-:Y:S01]  /*46fc0*/  STL [R1+0x1a70], R60 ;  /* 0x001a703c01007387 */ /* 0x0001e20000100800 */
[----:B------:R-:W3:Y:S02]  /*46fd0*/  LDL.LU R19, [R1+0x1a48] ;  /* 0x001a480001137983 */ /* 0x000ee40000300800 */
[----:B------:R-:W3:Y:S01]  /*46fe0*/  LDL.LU R57, [R1+0x1a1c] ;  /* 0x001a1c0001397983 */ /* 0x000ee20000300800 */
[----:B0-----:R-:W3:Y:S01]  /*46ff0*/  LDL.LU R60, [R1+0x1a40] ;  /* 0x001a4000013c7983 */ /* 0x001ee20000300800 */
[----:B------:R-:W3:Y:S02]  /*47000*/  LDL.LU R58, [R1+0x1a14] ;  /* 0x001a1400013a7983 */ /* 0x000ee40000300800 */
[----:B------:R-:W3:Y:S02]  /*47010*/  LDL.LU R59, [R1+0x1a38] ;  /* 0x001a3800013b7983 */ /* 0x000ee40000300800 */
[----:B------:R-:W3:Y:S01]  /*47020*/  LDL.LU R46, [R1+0x1a0c] ;  /* 0x001a0c00012e7983 */ /* 0x000ee20000300800 */
[----:B----4-:R-:W-:-:S05]  /*47030*/  IADD3 R3, P3, R3, R56, RZ ;  /* 0x0000003803037210 */ /* 0x010fca0007f7e0ff */
        /* <DEDUP_REMOVED lines=13> */
[----:B0-----:R-:W4:Y:S02]  /*47110*/  LDL.LU R3, [R1+0x1a00] ;  /* 0x001a000001037983 */ /* 0x001f240000300800 */
[----:B------:R-:W-:-:S02]  /*47120*/  IMAD.X R54, R54, 0x1, R0, P4 ;  /* 0x0000000136367824 */ /* 0x000fc400020e0600 */
[----:B------:R-:W-:-:S05]  /*47130*/  IMAD.X R28, R28, 0x1, R0, P5 ;  /* 0x000000011c1c7824 */ /* 0x000fca00028e0600 */
[----:B------:R0:W-:Y:S01]  /*47140*/  STL [R1+0x1a60], R28 ;  /* 0x001a601c01007387 */ /* 0x0001e20000100800 */
[----:B------:R-:W-:Y:S03]  /*47150*/  STL [R1+0x1a68], R54 ;  /* 0x001a683601007387 */ /* 0x000fe60000100800 */
[----:B0-----:R-:W4:Y:S01]  /*47160*/  LDL.LU R28, [R1+0x19d4] ;  /* 0x0019d400011c7983 */ /* 0x001f220000300800 */
[-C--:B------:R-:W-:Y:S02]  /*47170*/  IADD3 R55, P4, R55, R56.reuse, RZ ;  /* 0x0000003837377210 */ /* 0x080fe40007f9e0ff */
[----:B------:R-:W-:-:S03]  /*47180*/  IADD3 R29, P5, R29, R56, RZ ;  /* 0x000000381d1d7210 */ /* 0x000fc60007fbe0ff */
[----:B------:R-:W-:Y:S02]  /*47190*/  STL [R1+0x1a3c], R55 ;  /* 0x001a3c3701007387 */ /* 0x000fe40000100800 */
[----:B------:R0:W-:Y:S02]  /*471a0*/  STL [R1+0x1a34], R29 ;  /* 0x001a341d01007387 */ /* 0x0001e40000100800 */
[----:B0-----:R-:W4:Y:S01]  /*471b0*/  LDL.LU R29, [R1+0x19f8] ;  /* 0x0019f800011d7983 */ /* 0x001f220000300800 */
[--C-:B--2---:R-:W-:Y:S01]  /*471c0*/  IMAD.X R61, R61, 0x1, R0.reuse, P6 ;  /* 0x000000013d3d7824 */ /* 0x104fe200030e0600 */
[----:B------:R-:W-:Y:S01]  /*471d0*/  IADD3 R16, P6, R16, R56, RZ ;  /* 0x0000003810107210 */ /* 0x000fe20007fde0ff */
[----:B------:R-:W-:-:S03]  /*471e0*/  IMAD.X R17, R17, 0x1, R0, P1 ;  /* 0x0000000111117824 */ /* 0x000fc600008e0600 */
[----:B------:R0:W-:Y:S01]  /*471f0*/  STL [R1+0x1a58], R61 ;  /* 0x001a583d01007387 */ /* 0x0001e20000100800 */
[----:B------:R-:W-:-:S03]  /*47200*/  IADD3 R18, P1, R18, R56, RZ ;  /* 0x0000003812127210 */ /* 0x000fc60007f3e0ff */
[----:B0-----:R-:W2:Y:S01]  /*47210*/  LDL.LU R61, [R1+0x19cc] ;  /* 0x0019cc00013d7983 */ /* 0x001ea20000300800 */
[----:B------:R-:W-:Y:S02]  /*47220*/  STL [R1+0x1a2c], R16 ;  /* 0x001a2c1001007387 */ /* 0x000fe40000100800 */
[----:B------:R-:W-:Y:S02]  /*47230*/  STL [R1+0x1a50], R17 ;  /* 0x001a501101007387 */ /* 0x000fe40000100800 */
[----:B------:R-:W-:Y:S02]  /*47240*/  STL [R1+0x1a24], R18 ;  /* 0x001a241201007387 */ /* 0x000fe40000100800 */
[--C-:B---3--:R-:W-:Y:S01]  /*47250*/  IMAD.X R19, R19, 0x1, R0.reuse, P2 ;  /* 0x0000000113137824 */ /* 0x108fe200010e0600 */
[-C--:B------:R-:W-:Y:S01]  /*47260*/  IADD3 R57, P2, R57, R56.reuse, RZ ;  /* 0x0000003839397210 */ /* 0x080fe20007f5e0ff */
[--C-:B------:R-:W-:Y:S01]  /*47270*/  IMAD.X R60, R60, 0x1, R0.reuse, P3 ;  /* 0x000000013c3c7824 */ /* 0x100fe200018e0600 */
[-C--:B------:R-:W-:Y:S01]  /*47280*/  IADD3 R58, P3, R58, R56.reuse, RZ ;  /* 0x000000383a3a7210 */ /* 0x080fe20007f7e0ff */
[----:B------:R-:W-:Y:S01]  /*47290*/  IMAD.X R59, R59, 0x1, R0, P4 ;  /* 0x000000013b3b7824 */ /* 0x000fe200020e0600 */
[----:B------:R-:W-:-:S02]  /*472a0*/  IADD3 R46, P4, R46, R56, RZ ;  /* 0x000000382e2e7210 */ /* 0x000fc40007f9e0ff */
[----:B------:R0:W-:Y:S01]  /*472b0*/  STL [R1+0x1a40], R60 ;  /* 0x001a403c01007387 */ /* 0x0001e20000100800 */
[----:B------:R-:W-:Y:S02]  /*472c0*/  STL [R1+0x1a48], R19 ;  /* 0x001a481301007387 */ /* 0x000fe40000100800 */
[--C-:B----4-:R-:W-:Y:S01]  /*472d0*/  IMAD.X R47, R47, 0x1, R0.reuse, P5 ;  /* 0x000000012f2f7824 */ /* 0x110fe200028e0600 */
[----:B0-----:R-:W3:Y:S01]  /*472e0*/  LDL.LU R60, [R1+0x19f0] ;  /* 0x0019f000013c7983 */ /* 0x001ee20000300800 */
        /* <DEDUP_REMOVED lines=26> */
[----:B------:R-:W4:Y:S02]  /*47490*/  LDL.LU R54, [R1+0x19c4] ;  /* 0x0019c40001367983 */ /* 0x000f240000300800 */
[----:B------:R-:W-:Y:S02]  /*474a0*/  STL [R1+0x1a08], R33 ;  /* 0x001a082101007387 */ /* 0x000fe40000100800 */
[----:B------:R-:W4:Y:S01]  /*474b0*/  LDL.LU R55, [R1+0x19e8] ;  /* 0x0019e80001377983 */ /* 0x000f220000300800 */
[----:B------:R-:W-:Y:S01]  /*474c0*/  STL [R1+0x19dc], R32 ;  /* 0x0019dc2001007387 */ /* 0x000fe20000100800 */
[----:B------:R0:W-:Y:S03]  /*474d0*/  STL [R1+0x1a00], R3 ;  /* 0x001a000301007387 */ /* 0x0001e60000100800 */
[----:B0-----:R-:W4:Y:S01]  /*474e0*/  LDL.LU R3, [R1+0x19bc] ;  /* 0x0019bc0001037983 */ /* 0x001f220000300800 */
[----:B------:R-:W4:Y:S01]  /*474f0*/  LDL.LU R32, [R1+0x19e0] ;  /* 0x0019e00001207983 */ /* 0x000f220000300800 */
[----:B------:R-:W-:-:S05]  /*47500*/  IADD3 R28, P5, R28, R56, RZ ;  /* 0x000000381c1c7210 */ /* 0x000fca0007fbe0ff */
[----:B------:R0:W-:Y:S04]  /*47510*/  STL [R1+0x19d4], R28 ;  /* 0x0019d41c01007387 */ /* 0x0001e80000100800 */
[----:B0-----:R-:W4:Y:S01]  /*47520*/  LDL.LU R28, [R1+0x19b4] ;  /* 0x0019b400011c7983 */ /* 0x001f220000300800 */
[----:B------:R-:W4:Y:S02]  /*47530*/  LDL.LU R16, [R1+0x19d8] ;  /* 0x0019d80001107983 */ /* 0x000f240000300800 */
[----:B------:R-:W-:Y:S02]  /*47540*/  IMAD.X R29, R29, 0x1, R0, P6 ;  /* 0x000000011d1d7824 */ /* 0x000fe400030e0600 */
[----:B------:R-:W4:Y:S03]  /*47550*/  LDL.LU R17, [R1+0x19ac] ;  /* 0x0019ac0001117983 */ /* 0x000f260000300800 */
[----:B------:R-:W-:Y:S01]  /*47560*/  STL [R1+0x19f8], R29 ;  /* 0x0019f81d01007387 */ /* 0x000fe20000100800 */
[----:B------:R-:W4:Y:S01]  /*47570*/  LDL.LU R18, [R1+0x19d0] ;  /* 0x0019d00001127983 */ /* 0x000f220000300800 */
[----:B--2---:R-:W-:-:S05]  /*47580*/  IADD3 R61, P6, R61, R56, RZ ;  /* 0x000000383d3d7210 */ /* 0x004fca0007fde0ff */
[----:B------:R0:W-:Y:S01]  /*47590*/  STL [R1+0x19cc], R61 ;  /* 0x0019cc3d01007387 */ /* 0x0001e20000100800 */
[----:B------:R-:W2:Y:S02]  /*475a0*/  LDL.LU R19, [R1+0x19a4] ;  /* 0x0019a40001137983 */ /* 0x000ea40000300800 */
[----:B------:R-:W2:Y:S01]  /*475b0*/  LDL.LU R57, [R1+0x19c8] ;  /* 0x0019c80001397983 */ /* 0x000ea20000300800 */
        /* <DEDUP_REMOVED lines=24> */
[----:B------:R-:W-:Y:S03]  /*47740*/  STL [R1+0x19c4], R54 ;  /* 0x0019c43601007387 */ /* 0x000fe60000100800 */
[----:B0-----:R-:W4:Y:S01]  /*47750*/  LDL.LU R3, [R1+0x1980] ;  /* 0x0019800001037983 */ /* 0x001f220000300800 */
[----:B------:R-:W-:Y:S02]  /*47760*/  STL [R1+0x19e8], R55 ;  /* 0x0019e83701007387 */ /* 0x000fe40000100800 */
[----:B------:R0:W-:Y:S01]  /*47770*/  STL [R1+0x19e0], R32 ;  /* 0x0019e02001007387 */ /* 0x0001e20000100800 */
[-C--:B------:R-:W-:Y:S01]  /*47780*/  IADD3 R28, P3, R28, R56.reuse, RZ ;  /* 0x000000381c1c7210 */ /* 0x080fe20007f7e0ff */
[----:B0-----:R-:W4:Y:S04]  /*47790*/  LDL.LU R32, [R1+0x1954] ;  /* 0x0019540001207983 */ /* 0x001f280000300800 */
[----:B------:R0:W-:Y:S02]  /*477a0*/  STL [R1+0x19b4], R28 ;  /* 0x0019b41c01007387 */ /* 0x0001e40000100800 */
[----:B0-----:R-:W4:Y:S01]  /*477b0*/  LDL.LU R28, [R1+0x1978] ;  /* 0x00197800011c7983 */ /* 0x001f220000300800 */
[--C-:B------:R-:W-:Y:S01]  /*477c0*/  IMAD.X R16, R16, 0x1, R0.reuse, P4 ;  /* 0x0000000110107824 */ /* 0x100fe200020e0600 */
[----:B------:R-:W-:Y:S01]  /*477d0*/  IADD3 R17, P4, R17, R56, RZ ;  /* 0x0000003811117210 */ /* 0x000fe20007f9e0ff */
[----:B------:R-:W-:-:S03]  /*477e0*/  IMAD.X R18, R18, 0x1, R0, P5 ;  /* 0x0000000112127824 */ /* 0x000fc600028e0600 */
[----:B------:R-:W-:Y:S01]  /*477f0*/  STL [R1+0x19d8], R16 ;  /* 0x0019d81001007387 */ /* 0x000fe20000100800 */
[----:B------:R-:W-:Y:S02]  /*47800*/  STL [R1+0x19ac], R17 ;  /* 0x0019ac1101007387 */ /* 0x000fe40000100800 */
[----:B------:R-:W-:Y:S02]  /*47810*/  STL [R1+0x19d0], R18 ;  /* 0x0019d01201007387 */ /* 0x000fe40000100800 */
[--C-:B--2---:R-:W-:Y:S01]  /*47820*/  IMAD.X R57, R57, 0x1, R0.reuse, P6 ;  /* 0x0000000139397824 */ /* 0x104fe200030e0600 */
[-C--:B------:R-:W-:Y:S02]  /*47830*/  IADD3 R19, P5, R19, R56.reuse, RZ ;  /* 0x0000003813137210 */ /* 0x080fe40007fbe0ff */
        /* <DEDUP_REMOVED lines=81> */
[----:B0-----:R-:W3:Y:S01]  /*47d50*/  LDL.LU R29, [R1+0x1900] ;  /* 0x00190000011d7983 */ /* 0x001ee20000300800 */
[--C-:B----4-:R-:W-:Y:S01]  /*47d60*/  IMAD.X R3, R3, 0x1, R0.reuse, P1 ;  /* 0x0000000103037824 */ /* 0x110fe200008e0600 */
[----:B------:R-:W-:Y:S01]  /*47d70*/  IADD3 R16, P1, R16, R56, RZ ;  /* 0x0000003810107210 */ /* 0x000fe20007f3e0ff */
[----:B------:R-:W-:-:S03]  /*47d80*/  IMAD.X R17, R17, 0x1, R0, P2 ;  /* 0x0000000111117824 */ /* 0x000fc600010e0600 */
[----:B------:R0:W-:Y:S01]  /*47d90*/  STL [R1+0x1960], R3 ;  /* 0x0019600301007387 */ /* 0x0001e20000100800 */
[----:B------:R-:W-:-:S03]  /*47da0*/  IADD3 R18, P2, R18, R56, RZ ;  /* 0x0000003812127210 */ /* 0x000fc60007f5e0ff */
[----:B0-----:R-:W4:Y:S01]  /*47db0*/  LDL.LU R3, [R1+0x18d4] ;  /* 0x0018d40001037983 */ /* 0x001f220000300800 */
[--C-:B------:R-:W-:Y:S02]  /*47dc0*/  IMAD.X R19, R19, 0x1, R0.reuse, P3 ;  /* 0x0000000113137824 */ /* 0x100fe400018e0600 */
[----:B------:R-:W-:Y:S02]  /*47dd0*/  STL [R1+0x1934], R16 ;  /* 0x0019341001007387 */ /* 0x000fe40000100800 */
[----:B------:R-:W-:Y:S01]  /*47de0*/  STL [R1+0x1958], R17 ;  /* 0x0019581101007387 */ /* 0x000fe20000100800 */
[----:B------:R-:W-:Y:S01]  /*47df0*/  STL [R1+0x192c], R18 ;  /* 0x00192c1201007387 */ /* 0x000fe20000100800 */
[----:B------:R-:W-:-:S05]  /*47e00*/  IMAD.X R28, R28, 0x1, R0, P4 ;  /* 0x000000011c1c7824 */ /* 0x000fca00020e0600 */
[----:B------:R0:W-:Y:S01]  /*47e10*/  STL [R1+0x1948], R28 ;  /* 0x0019481c01007387 */ /* 0x0001e20000100800 */
[----:B------:R-:W-:Y:S03]  /*47e20*/  STL [R1+0x1950], R19 ;  /* 0x0019501301007387 */ /* 0x000fe60000100800 */
[----:B0-----:R-:W4:Y:S01]  /*47e30*/  LDL.LU R28, [R1+0x18f8] ;  /* 0x0018f800011c7983 */ /* 0x001f220000300800 */
[-C--:B------:R-:W-:Y:S02]  /*47e40*/  IADD3 R57, P3, R57, R56.reuse, RZ ;  /* 0x0000003839397210 */ /* 0x080fe40007f7e0ff */
        /* <DEDUP_REMOVED lines=39> */
[----:B------:R-:W-:-:S03]  /*480c0*/  IMAD.X R29, R29, 0x1, R0, P1 ;  /* 0x000000011d1d7824 */ /* 0x000fc600008e0600 */
[----:B0-----:R-:W3:Y:S01]  /*480d0*/  LDL.LU R60, [R1+0x18bc] ;  /* 0x0018bc00013c7983 */ /* 0x001ee20000300800 */
[----:B------:R-:W3:Y:S02]  /*480e0*/  LDL.LU R16, [R1+0x18e0] ;  /* 0x0018e00001107983 */ /* 0x000ee40000300800 */
[----:B------:R-:W3:Y:S02]  /*480f0*/  LDL.LU R17, [R1+0x18b4] ;  /* 0x0018b40001117983 */ /* 0x000ee40000300800 */
[----:B------:R-:W-:Y:S01]  /*48100*/  STL [R1+0x1900], R29 ;  /* 0x0019001d01007387 */ /* 0x000fe20000100800 */
[----:B------:R-:W3:Y:S01]  /*48110*/  LDL.LU R18, [R1+0x18d8] ;  /* 0x0018d80001127983 */ /* 0x000ee20000300800 */
[----:B----4-:R-:W-:-:S05]  /*48120*/  IADD3 R3, P1, R3, R56, RZ ;  /* 0x0000003803037210 */ /* 0x010fca0007f3e0ff */
        /* <DEDUP_REMOVED lines=33> */
[----:B------:R-:W-:Y:S01]  /*48340*/  IMAD.X R16, R16, 0x1, R0, P5 ;  /* 0x0000000110107824 */ /* 0x000fe200028e0600 */
[----:B------:R-:W-:-:S03]  /*48350*/  IADD3 R17, P5, R17, R56, RZ ;  /* 0x0000003811117210 */ /* 0x000fc60007fbe0ff */
[----:B------:R0:W-:Y:S01]  /*48360*/  STL [R1+0x18bc], R60 ;  /* 0x0018bc3c01007387 */ /* 0x0001e20000100800 */
[----:B------:R-:W-:-:S03]  /*48370*/  IMAD.X R18, R18, 0x1, R0, P6 ;  /* 0x0000000112127824 */ /* 0x000fc600030e0600 */
[----:B0-----:R-:W3:Y:S01]  /*48380*/  LDL.LU R60, [R1+0x1880] ;  /* 0x00188000013c7983 */ /* 0x001ee20000300800 */
[----:B------:R-:W-:Y:S02]  /*48390*/  STL [R1+0x18e0], R16 ;  /* 0x0018e01001007387 */ /* 0x000fe40000100800 */
[--C-:B----4-:R-:W-:Y:S01]  /*483a0*/  IMAD.X R57, R57, 0x1, R0.reuse, P1 ;  /* 0x0000000139397824 */ /* 0x110fe200008e0600 */
[-C--:B------:R-:W-:Y:S01]  /*483b0*/  IADD3 R19, P6, R19, R56.reuse, RZ ;  /* 0x0000003813137210 */ /* 0x080fe20007fde0ff */
[----:B------:R-:W-:Y:S01]  /*483c0*/  STL [R1+0x18b4], R17 ;  /* 0x0018b41101007387 */ /* 0x000fe20000100800 */
[----:B------:R-:W-:Y:S01]  /*483d0*/  STL [R1+0x18d8], R18 ;  /* 0x0018d81201007387 */ /* 0x000fe20000100800 */
[-C--:B------:R-:W-:Y:S01]  /*483e0*/  IADD3 R3, P1, R3, R56.reuse, RZ ;  /* 0x0000003803037210 */ /* 0x080fe20007f3e0ff */
[--C-:B------:R-:W-:Y:S01]  /*483f0*/  IMAD.X R58, R58, 0x1, R0.reuse, P2 ;  /* 0x000000013a3a7824 */ /* 0x100fe200010e0600 */
[----:B------:R-:W-:Y:S01]  /*48400*/  IADD3 R59, P2, R59, R56, RZ ;  /* 0x000000383b3b7210 */ /* 0x000fe20007f5e0ff */
[----:B------:R-:W-:-:S02]  /*48410*/  IMAD.X R46, R46, 0x1, R0, P3 ;  /* 0x000000012e2e7824 */ /* 0x000fc400018e0600 */
[----:B------:R0:W-:Y:S01]  /*48420*/  STL [R1+0x18a4], R3 ;  /* 0x0018a40301007387 */ /* 0x0001e20000100800 */
[----:B------:R-:W-:Y:S01]  /*48430*/  STL [R1+0x18ac], R19 ;  /* 0x0018ac1301007387 */ /* 0x000fe20000100800 */
[-C--:B------:R-:W-:Y:S02]  /*48440*/  IADD3 R47, P3, R47, R56.reuse, RZ ;  /* 0x000000382f2f7210 */ /* 0x080fe40007f7e0ff */
[----:B0-----:R-:W4:Y:S01]  /*48450*/  LDL.LU R3, [R1+0x1854] ;  /* 0x0018540001037983 */ /* 0x001f220000300800 */
[----:B------:R-:W-:Y:S02]  /*48460*/  STL [R1+0x18d0], R57 ;  /* 0x0018d03901007387 */ /* 0x000fe40000100800 */
[--C-:B------:R-:W-:Y:S02]  /*48470*/  IMAD.X R39, R39, 0x1, R0.reuse, P4 ;  /* 0x0000000127277824 */ /* 0x100fe400020e0600 */
[----:B------:R-:W-:Y:S01]  /*48480*/  STL [R1+0x18c8], R58 ;  /* 0x0018c83a01007387 */ /* 0x000fe20000100800 */
        /* <DEDUP_REMOVED lines=11> */
[----:B------:R-:W-:Y:S01]  /*48540*/  STL [R1+0x18b0], R45 ;  /* 0x0018b02d01007387 */ /* 0x000fe20000100800 */
[----:B------:R-:W-:Y:S01]  /*48550*/  IADD3 R40, P1, R40, R56, RZ ;  /* 0x0000003828287210 */ /* 0x000fe20007f3e0ff */
[----:B------:R-:W-:Y:S01]  /*48560*/  STL [R1+0x1884], R48 ;  /* 0x0018843001007387 */ /* 0x000fe20000100800 */
[----:B------:R-:W-:-:S02]  /*48570*/  IMAD.X R36, R36, 0x1, R0, P2 ;  /* 0x0000000124247824 */ /* 0x000fc400010e0600 */
[----:B------:R-:W-:Y:S02]  /*48580*/  STL [R1+0x18a8], R44 ;  /* 0x0018a82c01007387 */ /* 0x000fe40000100800 */
[----:B------:R-:W-:Y:S01]  /*48590*/  STL [R1+0x187c], R41 ;  /* 0x00187c2901007387 */ /* 0x000fe20000100800 */
[-C--:B------:R-:W-:Y:S01]  /*485a0*/  IADD3 R33, P2, R33, R56.reuse, RZ ;  /* 0x0000003821217210 */ /* 0x080fe20007f5e0ff */
[----:B------:R-:W-:Y:S01]  /*485b0*/  STL [R1+0x18a0], R37 ;  /* 0x0018a02501007387 */ /* 0x000fe20000100800 */
[--C-:B------:R-:W-:Y:S02]  /*485c0*/  IMAD.X R29, R29, 0x1, R0.reuse, P3 ;  /* 0x000000011d1d7824 */ /* 0x100fe400018e0600 */
[----:B------:R-:W-:Y:S01]  /*485d0*/  STL [R1+0x1874], R40 ;  /* 0x0018742801007387 */ /* 0x000fe20000100800 */
[----:B------:R-:W-:Y:S01]  /*485e0*/  IADD3 R28, P3, R28, R56, RZ ;  /* 0x000000381c1c7210 */ /* 0x000fe20007f7e0ff */
[----:B------:R-:W-:Y:S01]  /*485f0*/  STL [R1+0x1898], R36 ;  /* 0x0018982401007387 */ /* 0x000fe20000100800 */
[----:B------:R-:W4:Y:S02]  /*48600*/  LDL.LU R54, [R1+0x1878] ;  /* 0x0018780001367983 */ /* 0x000f240000300800 */
[----:B------:R-:W-:Y:S02]  /*48610*/  STL [R1+0x186c], R33 ;  /* 0x00186c2101007387 */ /* 0x000fe40000100800 */
[----:B------:R-:W4:Y:S01]  /*48620*/  LDL.LU R55, [R1+0x184c] ;  /* 0x00184c0001377983 */ /* 0x000f220000300800 */
[----:B------:R-:W-:Y:S01]  /*48630*/  STL [R1+0x1890], R29 ;  /* 0x0018901d01007387 */ /* 0x000fe20000100800 */
[----:B------:R0:W-:Y:S03]  /*48640*/  STL [R1+0x1864], R28 ;  /* 0x0018641c01007387 */ /* 0x0001e60000100800 */
        /* <DEDUP_REMOVED lines=59> */
[----:B------:R-:W-:Y:S03]  /*48a00*/  STL [R1+0x1858], R19 ;  /* 0x0018581301007387 */ /* 0x000fe60000100800 */
[----:B0-----:R-:W3:Y:S01]  /*48a10*/  LDL.LU R60, [R1+0x1800] ;  /* 0x00180000013c7983 */ /* 0x001ee20000300800 */
[----:B------:R-:W-:Y:S02]  /*48a20*/  STL [R1+0x182c], R57 ;  /* 0x00182c3901007387 */ /* 0x000fe40000100800 */
[----:B------:R-:W-:Y:S02]  /*48a30*/  STL [R1+0x1824], R58 ;  /* 0x0018243a01007387 */ /* 0x000fe40000100800 */
[--C-:B----4-:R-:W-:Y:S01]  /*48a40*/  IMAD.X R47, R47, 0x1, R0.reuse, P1 ;  /* 0x000000012f2f7824 */ /* 0x110fe200008e0600 */
        /* <DEDUP_REMOVED lines=73> */
[----:B------:R0:W-:Y:S04]  /*48ee0*/  STL [R1+0x17c4], R28 ;  /* 0x0017c41c01007387 */ /* 0x0001e80000100800 */
        /* <DEDUP_REMOVED lines=97> */
[----:B------:R-:W-:Y:S02]  /*49500*/  STL [R1+0x1744], R16 ;  /* 0x0017441001007387 */ /* 0x000fe40000100800 */
[--C-:B------:R-:W-:Y:S02]  /*49510*/  IMAD.X R19, R19, 0x1, R0.reuse, P5 ;  /* 0x0000000113137824 */ /* 0x100fe400028e0600 */
        /* <DEDUP_REMOVED lines=92> */
[----:B------:R-:W-:Y:S02]  /*49ae0*/  STL [R1+0x16c4], R17 ;  /* 0x0016c41101007387 */ /* 0x000fe40000100800 */
[--C-:B----4-:R-:W-:Y:S01]  /*49af0*/  IMAD.X R57, R57, 0x1, R0.reuse, P3 ;  /* 0x0000000139397824 */ /* 0x110fe200018e0600 */
[-C--:B------:R-:W-:Y:S01]  /*49b00*/  IADD3 R19, P2, R19, R56.reuse, RZ ;  /* 0x0000003813137210 */ /* 0x080fe20007f5e0ff */
[----:B------:R-:W-:Y:S01]  /*49b10*/  STL [R1+0x16e8], R18 ;  /* 0x0016e81201007387 */ /* 0x000fe20000100800 */
[-C--:B------:R-:W-:Y:S01]  /*49b20*/  IADD3 R3, P3, R3, R56.reuse, RZ ;  /* 0x0000003803037210 */ /* 0x080fe20007f7e0ff */
[--C-:B------:R-:W-:Y:S01]  /*49b30*/  IMAD.X R58, R58, 0x1, R0.reuse, P4 ;  /* 0x000000013a3a7824 */ /* 0x100fe200020e0600 */
[----:B------:R-:W-:Y:S01]  /*49b40*/  IADD3 R59, P4, R59, R56, RZ ;  /* 0x000000383b3b7210 */ /* 0x000fe20007f9e0ff */
[----:B------:R-:W-:-:S02]  /*49b50*/  IMAD.X R46, R46, 0x1, R0, P5 ;  /* 0x000000012e2e7824 */ /* 0x000fc400028e0600 */
[----:B------:R0:W-:Y:S01]  /*49b60*/  STL [R1+0x16b4], R3 ;  /* 0x0016b40301007387 */ /* 0x0001e20000100800 */
[----:B------:R-:W-:Y:S03]  /*49b70*/  STL [R1+0x16bc], R19 ;  /* 0x0016bc1301007387 */ /* 0x000fe60000100800 */
[----:B0-----:R-:W4:Y:S01]  /*49b80*/  LDL.LU R3, [R1+0x1664] ;  /* 0x0016640001037983 */ /* 0x001f220000300800 */
[----:B------:R-:W-:Y:S01]  /*49b90*/  STL [R1+0x16e0], R57 ;  /* 0x0016e03901007387 */ /* 0x000fe20000100800 */
        /* <DEDUP_REMOVED lines=94> */
[----:B------:R-:W-:Y:S02]  /*4a180*/  STL [R1+0x1658], R59 ;  /* 0x0016583b01007387 */ /* 0x000fe40000100800 */
[--C-:B----4-:R-:W-:Y:S01]  /*4a190*/  IMAD.X R47, R47, 0x1, R0.reuse, P3 ;  /* 0x000000012f2f7824 */ /* 0x110fe200018e0600 */
        /* <DEDUP_REMOVED lines=16> */
[----:B------:R-:W-:Y:S02]  /*4a2a0*/  STL [R1+0x1638], R41 ;  /* 0x0016382901007387 */ /* 0x000fe40000100800 */
        /* <DEDUP_REMOVED lines=10> */
[----:B------:R0:W-:Y:S02]  /*4a350*/  STL [R1+0x1620], R3 ;  /* 0x0016200301007387 */ /* 0x0001e40000100800 */
        /* <DEDUP_REMOVED lines=41> */
[----:B------:R0:W-:Y:S02]  /*4a5f0*/  STL [R1+0x1600], R32 ;  /* 0x0016002001007387 */ /* 0x0001e40000100800 */
[----:B0-----:R-:W4:Y:S01]  /*4a600*/  LDL.LU R32, [R1+0x1574] ;  /* 0x0015740001207983 */ /* 0x001f220000300800 */
[----:B------:R-:W-:-:S05]  /*4a610*/  IADD3 R28, P1, R28, R56, RZ ;  /* 0x000000381c1c7210 */ /* 0x000fca0007f3e0ff */
        /* <DEDUP_REMOVED lines=57> */
[----:B------:R0:W-:Y:S01]  /*4a9b0*/  STL [R1+0x1574], R32 ;  /* 0x0015742001007387 */ /* 0x0001e20000100800 */
[----:B------:R-:W4:Y:S01]  /*4a9c0*/  LDL.LU R18, [R1+0x154c] ;  /* 0x00154c0001127983 */ /* 0x000f220000300800 */
[----:B------:R-:W-:-:S05]  /*4a9d0*/  IMAD.X R28, R28, 0x1, R0, P2 ;  /* 0x000000011c1c7824 */ /* 0x000fca00010e0600 */
[----:B------:R1:W-:Y:S01]  /*4a9e0*/  STL [R1+0x1598], R28 ;  /* 0x0015981c01007387 */ /* 0x0003e20000100800 */
[----:B------:R-:W4:Y:S02]  /*4a9f0*/  LDL.LU R19, [R1+0x1570] ;  /* 0x0015700001137983 */ /* 0x000f240000300800 */
[----:B------:R-:W4:Y:S02]  /*4aa00*/  LDL.LU R57, [R1+0x1544] ;  /* 0x0015440001397983 */ /* 0x000f240000300800 */
[----:B0-----:R-:W4:Y:S01]  /*4aa10*/  LDL.LU R32, [R1+0x1568] ;  /* 0x0015680001207983 */ /* 0x001f220000300800 */
[----:B------:R-:W4:Y:S01]  /*4aa20*/  LDL.LU R58, [R1+0x153c] ;  /* 0x00153c00013a7983 */ /* 0x000f220000300800 */
        /* <DEDUP_REMOVED lines=15> */
[----:B-1----:R-:W2:Y:S01]  /*4ab20*/  LDL.LU R28, [R1+0x1504] ;  /* 0x00150400011c7983 */ /* 0x002ea20000300800 */
        /* <DEDUP_REMOVED lines=18> */
[----:B------:R-:W-:Y:S02]  /*4ac50*/  STL [R1+0x1578], R17 ;  /* 0x0015781101007387 */ /* 0x000fe40000100800 */
[--C-:B------:R-:W-:Y:S02]  /*4ac60*/  IMAD.X R19, R19, 0x1, R0.reuse, P1 ;  /* 0x0000000113137824 */ /* 0x100fe400008e0600 */
        /* <DEDUP_REMOVED lines=34> */
[----:B------:R-:W-:Y:S02]  /*4ae90*/  STL [R1+0x150c], R36 ;  /* 0x00150c2401007387 */ /* 0x000fe40000100800 */
[----:B------:R-:W-:Y:S01]  /*4aea0*/  IMAD.X R61, R61, 0x1, R0, P4 ;  /* 0x000000013d3d7824 */ /* 0x000fe200020e0600 */
[----:B------:R-:W2:Y:S01]  /*4aeb0*/  LDL.LU R54, [R1+0x14ec] ;  /* 0x0014ec0001367983 */ /* 0x000ea20000300800 */
[----:B------:R-:W-:Y:S02]  /*4aec0*/  STL [R1+0x1530], R33 ;  /* 0x0015302101007387 */ /* 0x000fe40000100800 */
[----:B------:R-:W2:Y:S02]  /*4aed0*/  LDL.LU R55, [R1+0x1510] ;  /* 0x0015100001377983 */ /* 0x000ea40000300800 */
[----:B------:R0:W-:Y:S02]  /*4aee0*/  STL [R1+0x1504], R28 ;  /* 0x0015041c01007387 */ /* 0x0001e40000100800 */
[----:B0-----:R-:W2:Y:S01]  /*4aef0*/  LDL.LU R28, [R1+0x14e4] ;  /* 0x0014e400011c7983 */ /* 0x001ea20000300800 */
[----:B------:R0:W-:Y:S03]  /*4af00*/  STL [R1+0x1528], R61 ;  /* 0x0015283d01007387 */ /* 0x0001e60000100800 */
[----:B0-----:R-:W2:Y:S01]  /*4af10*/  LDL.LU R61, [R1+0x1508] ;  /* 0x00150800013d7983 */ /* 0x001ea20000300800 */
        /* <DEDUP_REMOVED lines=32> */
[----:B------:R-:W-:Y:S01]  /*4b120*/  IMAD.X R55, R55, 0x1, R0, P1 ;  /* 0x0000000137377824 */ /* 0x000fe200008e0600 */
[----:B------:R-:W-:-:S05]  /*4b130*/  IADD3 R28, P1, R28, R56, RZ ;  /* 0x000000381c1c7210 */ /* 0x000fca0007f3e0ff */
[----:B------:R0:W-:Y:S01]  /*4b140*/  STL [R1+0x14e4], R28 ;  /* 0x0014e41c01007387 */ /* 0x0001e20000100800 */
[----:B------:R-:W-:Y:S02]  /*4b150*/  STL [R1+0x14ec], R54 ;  /* 0x0014ec3601007387 */ /* 0x000fe40000100800 */
[--C-:B------:R-:W-:Y:S01]  /*4b160*/  IMAD.X R61, R61, 0x1, R0.reuse, P2 ;  /* 0x000000013d3d7824 */ /* 0x100fe200010e0600 */
[----:B0-----:R-:W2:Y:S01]  /*4b170*/  LDL.LU R28, [R1+0x14a8] ;  /* 0x0014a800011c7983 */ /* 0x001ea20000300800 */
[----:B------:R-:W-:Y:S03]  /*4b180*/  STL [R1+0x1510], R55 ;  /* 0x0015103701007387 */ /* 0x000fe60000100800 */
[----:B------:R0:W-:Y:S02]  /*4b190*/  STL [R1+0x1508], R61 ;  /* 0x0015083d01007387 */ /* 0x0001e40000100800 */
[----:B0-----:R-:W2:Y:S01]  /*4b1a0*/  LDL.LU R61, [R1+0x147c] ;  /* 0x00147c00013d7983 */ /* 0x001ea20000300800 */
[-C--:B---3--:R-:W-:Y:S01]  /*4b1b0*/  IADD3 R60, P2, R60, R56.reuse, RZ ;  /* 0x000000383c3c7210 */ /* 0x088fe20007f5e0ff */
[--C-:B------:R-:W-:Y:S01]  /*4b1c0*/  IMAD.X R16, R16, 0x1, R0.reuse, P3 ;  /* 0x0000000110107824 */ /* 0x100fe200018e0600 */
[----:B------:R-:W-:Y:S01]  /*4b1d0*/  IADD3 R17, P3, R17, R56, RZ ;  /* 0x0000003811117210 */ /* 0x000fe20007f7e0ff */
[----:B------:R-:W-:-:S02]  /*4b1e0*/  IMAD.X R18, R18, 0x1, R0, P4 ;  /* 0x0000000112127824 */ /* 0x000fc400020e0600 */
[----:B------:R0:W-:Y:S04]  /*4b1f0*/  STL [R1+0x14dc], R60 ;  /* 0x0014dc3c01007387 */ /* 0x0001e80000100800 */
[----:B0-----:R-:W3:Y:S01]  /*4b200*/  LDL.LU R60, [R1+0x14a0] ;  /* 0x0014a000013c7983 */ /* 0x001ee20000300800 */
[----:B------:R-:W-:Y:S02]  /*4b210*/  STL [R1+0x1500], R16 ;  /* 0x0015001001007387 */ /* 0x000fe40000100800 */
[----:B------:R-:W-:Y:S02]  /*4b220*/  STL [R1+0x14d4], R17 ;  /* 0x0014d41101007387 */ /* 0x000fe40000100800 */
[----:B------:R-:W-:Y:S02]  /*4b230*/  STL [R1+0x14f8], R18 ;  /* 0x0014f81201007387 */ /* 0x000fe40000100800 */
[----:B----4-:R-:W-:Y:S01]  /*4b240*/  IMAD.X R57, R57, 0x1, R0, P5 ;  /* 0x0000000139397824 */ /* 0x010fe200028e0600 */
[----:B------:R-:W-:-:S02]  /*4b250*/  IADD3 R19, P4, R19, R56, RZ ;  /* 0x0000003813137210 */ /* 0x000fc40007f9e0ff */
[-C--:B------:R-:W-:Y:S01]  /*4b260*/  IADD3 R3, P5, R3, R56.reuse, RZ ;  /* 0x0000003803037210 */ /* 0x080fe20007fbe0ff */
[--C-:B------:R-:W-:Y:S01]  /*4b270*/  IMAD.X R58, R58, 0x1, R0.reuse, P6 ;  /* 0x000000013a3a7824 */ /* 0x100fe200030e0600 */
[-C--:B------:R-:W-:Y:S01]  /*4b280*/  IADD3 R59, P6, R59, R56.reuse, RZ ;  /* 0x000000383b3b7210 */ /* 0x080fe20007fde0ff */
[--C-:B------:R-:W-:Y:S02]  /*4b290*/  IMAD.X R46, R46, 0x1, R0.reuse, P1 ;  /* 0x000000012e2e7824 */ /* 0x100fe400008e0600 */
[----:B------:R0:W-:Y:S01]  /*4b2a0*/  STL [R1+0x14c4], R3 ;  /* 0x0014c40301007387 */ /* 0x0001e20000100800 */
[----:B------:R1:W-:Y:S01]  /*4b2b0*/  STL [R1+0x14cc], R19 ;  /* 0x0014cc1301007387 */ /* 0x0003e20000100800 */
[-C--:B------:R-:W-:Y:S01]  /*4b2c0*/  IADD3 R47, P1, R47, R56.reuse, RZ ;  /* 0x000000382f2f7210 */ /* 0x080fe20007f3e0ff */
[--C-:B------:R-:W-:Y:S01]  /*4b2d0*/  IMAD.X R39, R39, 0x1, R0.reuse, P2 ;  /* 0x0000000127277824 */ /* 0x100fe200010e0600 */
[----:B0-----:R-:W2:Y:S01]  /*4b2e0*/  LDL.LU R3, [R1+0x1474] ;  /* 0x0014740001037983 */ /* 0x001ea20000300800 */
[----:B------:R0:W-:Y:S02]  /*4b2f0*/  STL [R1+0x14f0], R57 ;  /* 0x0014f03901007387 */ /* 0x0001e40000100800 */
[----:B------:R0:W-:Y:S01]  /*4b300*/  STL [R1+0x14e8], R58 ;  /* 0x0014e83a01007387 */ /* 0x0001e20000100800 */
[----:B------:R-:W-:Y:S01]  /*4b310*/  IADD3 R49, P2, R49, R56, RZ ;  /* 0x0000003831317210 */ /* 0x000fe20007f5e0ff */
[----:B------:R0:W-:Y:S01]  /*4b320*/  STL [R1+0x14bc], R59 ;  /* 0x0014bc3b01007387 */ /* 0x0001e20000100800 */
[----:B------:R-:W-:-:S02]  /*4b330*/  IMAD.X R45, R45, 0x1, R0, P3 ;  /* 0x000000012d2d7824 */ /* 0x000fc400018e0600 */
[----:B------:R0:W-:Y:S01]  /*4b340*/  STL [R1+0x14e0], R46 ;  /* 0x0014e02e01007387 */ /* 0x0001e20000100800 */
[-C--:B------:R-:W-:Y:S01]  /*4b350*/  IADD3 R48, P3, R48, R56.reuse, RZ ;  /* 0x0000003830307210 */ /* 0x080fe20007f7e0ff */
[----:B------:R0:W-:Y:S01]  /*4b360*/  STL [R1+0x14b4], R47 ;  /* 0x0014b42f01007387 */ /* 0x0001e20000100800 */
[--C-:B------:R-:W-:Y:S02]  /*4b370*/  IMAD.X R44, R44, 0x1, R0.reuse, P4 ;  /* 0x000000012c2c7824 */ /* 0x100fe400020e0600 */
[----:B------:R0:W-:Y:S01]  /*4b380*/  STL [R1+0x14d8], R39 ;  /* 0x0014d82701007387 */ /* 0x0001e20000100800 */
[-C--:B------:R-:W-:Y:S01]  /*4b390*/  IADD3 R41, P4, R41, R56.reuse, RZ ;  /* 0x0000003829297210 */ /* 0x080fe20007f9e0ff */
[----:B------:R0:W-:Y:S01]  /*4b3a0*/  STL [R1+0x14ac], R49 ;  /* 0x0014ac3101007387 */ /* 0x0001e20000100800 */
[--C-:B------:R-:W-:Y:S02]  /*4b3b0*/  IMAD.X R37, R37, 0x1, R0.reuse, P5 ;  /* 0x0000000125257824 */ /* 0x100fe400028e0600 */
[----:B------:R0:W-:Y:S01]  /*4b3c0*/  STL [R1+0x14d0], R45 ;  /* 0x0014d02d01007387 */ /* 0x0001e20000100800 */
[----:B------:R-:W-:Y:S01]  /*4b3d0*/  IADD3 R40, P5, R40, R56, RZ ;  /* 0x0000003828287210 */ /* 0x000fe20007fbe0ff */
[----:B------:R0:W-:Y:S01]  /*4b3e0*/  STL [R1+0x14a4], R48 ;  /* 0x0014a43001007387 */ /* 0x0001e20000100800 */
[----:B------:R-:W-:-:S02]  /*4b3f0*/  IMAD.X R36, R36, 0x1, R0, P6 ;  /* 0x0000000124247824 */ /* 0x000fc400030e0600 */
[----:B------:R0:W-:Y:S02]  /*4b400*/  STL [R1+0x14c8], R44 ;  /* 0x0014c82c01007387 */ /* 0x0001e40000100800 */
[----:B------:R0:W-:Y:S01]  /*4b410*/  STL [R1+0x149c], R41 ;  /* 0x00149c2901007387 */ /* 0x0001e20000100800 */
[-C--:B------:R-:W-:Y:S01]  /*4b420*/  IADD3 R33, P6, R33, R56.reuse, RZ ;  /* 0x0000003821217210 */ /* 0x080fe20007fde0ff */
[----:B------:R0:W-:Y:S01]  /*4b430*/  STL [R1+0x14c0], R37 ;  /* 0x0014c02501007387 */ /* 0x0001e20000100800 */
[--C-:B------:R-:W-:Y:S02]  /*4b440*/  IMAD.X R29, R29, 0x1, R0.reuse, P1 ;  /* 0x000000011d1d7824 */ /* 0x100fe400008e0600 */
[----:B------:R0:W-:Y:S02]  /*4b450*/  STL [R1+0x1494], R40 ;  /* 0x0014942801007387 */ /* 0x0001e40000100800 */
[----:B------:R0:W-:Y:S01]  /*4b460*/  STL [R1+0x14b8], R36 ;  /* 0x0014b82401007387 */ /* 0x0001e20000100800 */
[----:B------:R-:W-:Y:S01]  /*4b470*/  IADD3 R32, P1, R32, R56, RZ ;  /* 0x0000003820207210 */ /* 0x000fe20007f3e0ff */
[----:B------:R-:W2:Y:S01]  /*4b480*/  LDL.LU R54, [R1+0x1498] ;  /* 0x0014980001367983 */ /* 0x000ea20000300800 */
[----:B------:R0:W-:Y:S02]  /*4b490*/  STL [R1+0x148c], R33 ;  /* 0x00148c2101007387 */ /* 0x0001e40000100800 */
[----:B------:R-:W2:Y:S02]  /*4b4a0*/  LDL.LU R55, [R1+0x146c] ;  /* 0x00146c0001377983 */ /* 0x000ea40000300800 */
[----:B------:R0:W-:Y:S01]  /*4b4b0*/  STL [R1+0x14b0], R29 ;  /* 0x0014b01d01007387 */ /* 0x0001e20000100800 */
[----:B------:R-:W2:Y:S01]  /*4b4c0*/  LDL.LU R18, [R1+0x1490] ;  /* 0x0014900001127983 */ /* 0x000ea20000300800 */
[----:B------:R0:W-:Y:S02]  /*4b4d0*/  STL [R1+0x1484], R32 ;  /* 0x0014842001007387 */ /* 0x0001e40000100800 */
[----:B------:R-:W2:Y:S02]  /*4b4e0*/  LDL.LU R16, [R1+0x1464] ;  /* 0x0014640001107983 */ /* 0x000ea40000300800 */
[----:B------:R-:W2:Y:S02]  /*4b4f0*/  LDL.LU R17, [R1+0x1488] ;  /* 0x0014880001117983 */ /* 0x000ea40000300800 */
[----:B--2---:R-:W-:-:S05]  /*4b500*/  IMAD.X R28, R28, 0x1, R0, P2 ;  /* 0x000000011c1c7824 */ /* 0x004fca00010e0600 */
[----:B------:R2:W-:Y:S01]  /*4b510*/  STL [R1+0x14a8], R28 ;  /* 0x0014a81c01007387 */ /* 0x0005e20000100800 */
[----:B-1----:R-:W4:Y:S02]  /*4b520*/  LDL.LU R19, [R1+0x1480] ;  /* 0x0014800001137983 */ /* 0x002f240000300800 */
[----:B0-----:R-:W4:Y:S01]  /*4b530*/  LDL.LU R57, [R1+0x1454] ;  /* 0x0014540001397983 */ /* 0x001f220000300800 */
[----:B------:R-:W-:-:S05]  /*4b540*/  IADD3 R61, P2, R61, R56, RZ ;  /* 0x000000383d3d7210 */ /* 0x000fca0007f5e0ff */
[----:B------:R0:W-:Y:S01]  /*4b550*/  STL [R1+0x147c], R61 ;  /* 0x00147c3d01007387 */ /* 0x0001e20000100800 */
[----:B------:R-:W4:Y:S02]  /*4b560*/  LDL.LU R58, [R1+0x1478] ;  /* 0x00147800013a7983 */ /* 0x000f240000300800 */
[----:B---3--:R-:W-:-:S05]  /*4b570*/  IMAD.X R60, R60, 0x1, R0, P3 ;  /* 0x000000013c3c7824 */ /* 0x008fca00018e0600 */
[----:B------:R1:W-:Y:S01]  /*4b580*/  STL [R1+0x14a0], R60 ;  /* 0x0014a03c01007387 */ /* 0x0003e20000100800 */
[----:B------:R-:W3:Y:S02]  /*4b590*/  LDL.LU R59, [R1+0x144c] ;  /* 0x00144c00013b7983 */ /* 0x000ee40000300800 */
[----:B------:R-:W3:Y:S02]  /*4b5a0*/  LDL.LU R46, [R1+0x1470] ;  /* 0x00147000012e7983 */ /* 0x000ee40000300800 */
[----:B------:R-:W3:Y:S01]  /*4b5b0*/  LDL.LU R47, [R1+0x1444] ;  /* 0x00144400012f7983 */ /* 0x000ee20000300800 */
[----:B------:R-:W3:Y:S01]  /*4b5c0*/  LDL.LU R39, [R1+0x143c] ;  /* 0x00143c0001277983 */ /* 0x000ee20000300800 */
[----:B------:R-:W3:Y:S02]  /*4b5d0*/  LDL.LU R49, [R1+0x1460] ;  /* 0x0014600001317983 */ /* 0x000ee40000300800 */
[----:B------:R-:W3:Y:S01]  /*4b5e0*/  LDL.LU R45, [R1+0x1434] ;  /* 0x00143400012d7983 */ /* 0x000ee20000300800 */
[----:B--2---:R-:W-:-:S05]  /*4b5f0*/  IADD3 R3, P3, R3, R56, RZ ;  /* 0x0000003803037210 */ /* 0x004fca0007f7e0ff */
        /* <DEDUP_REMOVED lines=11> */
[----:B0-----:R-:W3:Y:S01]  /*4b6b0*/  LDL.LU R61, [R1+0x1430] ;  /* 0x00143000013d7983 */ /* 0x001ee20000300800 */
[----:B-1----:R-:W3:Y:S01]  /*4b6c0*/  LDL.LU R60, [R1+0x1404] ;  /* 0x00140400013c7983 */ /* 0x002ee20000300800 */
[----:B--2---:R-:W2:Y:S02]  /*4b6d0*/  LDL.LU R3, [R1+0x1428] ;  /* 0x0014280001037983 */ /* 0x004ea40000300800 */
[--C-:B------:R-:W-:Y:S01]  /*4b6e0*/  IMAD.X R54, R54, 0x1, R0.reuse, P4 ;  /* 0x0000000136367824 */ /* 0x100fe200020e0600 */
[----:B------:R-:W-:Y:S01]  /*4b6f0*/  IADD3 R55, P4, R55, R56, RZ ;  /* 0x0000003837377210 */ /* 0x000fe20007f9e0ff */
[----:B------:R-:W-:-:S02]  /*4b700*/  IMAD.X R18, R18, 0x1, R0, P5 ;  /* 0x0000000112127824 */ /* 0x000fc400028e0600 */
[----:B------:R-:W-:Y:S01]  /*4b710*/  IMAD.X R17, R17, 0x1, R0, P6 ;  /* 0x0000000111117824 */ /* 0x000fe200030e0600 */
[-C--:B------:R-:W-:Y:S02]  /*4b720*/  IADD3 R2, P6, R2, R56.reuse, RZ ;  /* 0x0000003802027210 */ /* 0x080fe40007fde0ff */
[----:B------:R-:W-:Y:S01]  /*4b730*/  IADD3 R16, P5, R16, R56, RZ ;  /* 0x0000003810107210 */ /* 0x000fe20007fbe0ff */
[----:B------:R-:W-:Y:S01]  /*4b740*/  STL [R1+0x1490], R18 ;  /* 0x0014901201007387 */ /* 0x000fe20000100800 */
[----:B------:R-:W-:Y:S02]  /*4b750*/  STL [R1+0x1498], R54 ;  /* 0x0014983601007387 */ /* 0x000fe40000100800 */
[----:B------:R-:W-:Y:S02]  /*4b760*/  STL [R1+0x146c], R55 ;  /* 0x00146c3701007387 */ /* 0x000fe40000100800 */
[----:B------:R0:W-:Y:S01]  /*4b770*/  STL [R1+0x145c], R2 ;  /* 0x00145c0201007387 */ /* 0x0001e20000100800 */
[----:B------:R-:W-:Y:S04]  /*4b780*/  STL [R1+0x1464], R16 ;  /* 0x0014641001007387 */ /* 0x000fe80000100800 */
[----:B0-----:R-:W2:Y:S01]  /*4b790*/  LDL.LU R2, [R1+0x2014] ;  /* 0x0020140001027983 */ /* 0x001ea20000300800 */
[----:B------:R-:W-:-:S04]  /*4b7a0*/  IMAD.MOV.U32 R18, RZ, RZ, c[0x0][0x18c] ;  /* 0x00006300ff127624 */ /* 0x000fc800078e00ff */
[----:B------:R-:W-:-:S04]  /*4b7b0*/  IMAD.SHL.U32 R4, R18, 0x40, RZ ;  /* 0x0000004012047824 */ /* 0x000fc800078e00ff */
[----:B------:R-:W-:Y:S01]  /*4b7c0*/  IMAD.SHL.U32 R4, R4, 0x2, RZ ;  /* 0x0000000204047824 */ /* 0x000fe200078e00ff */
[----:B------:R-:W-:Y:S01]  /*4b7d0*/  STL [R1+0x1488], R17 ;  /* 0x0014881101007387 */ /* 0x000fe20000100800 */
[----:B----4-:R-:W-:Y:S01]  /*4b7e0*/  IMAD.X R19, R19, 0x1, R0, P1 ;  /* 0x0000000113137824 */ /* 0x010fe200008e0600 */
[----:B------:R-:W-:-:S04]  /*4b7f0*/  IADD3 R57, P1, R57, R56, RZ ;  /* 0x0000003839397210 */ /* 0x000fc80007f3e0ff */
[----:B------:R-:W-:Y:S01]  /*4b800*/  STL [R1+0x1480], R19 ;  /* 0x0014801301007387 */ /* 0x000fe20000100800 */
[----:B------:R-:W-:Y:S02]  /*4b810*/  STL [R1+0x1454], R57 ;  /* 0x0014543901007387 */ /* 0x000fe40000100800 */
[----:B------:R-:W-:-:S05]  /*4b820*/  IMAD.X R58, R58, 0x1, R0, P2 ;  /* 0x000000013a3a7824 */ /* 0x000fca00010e0600 */
[----:B------:R-:W-:Y:S01]  /*4b830*/  STL [R1+0x1478], R58 ;  /* 0x0014783a01007387 */ /* 0x000fe20000100800 */
[----:B---3--:R-:W-:Y:S01]  /*4b840*/  IADD3 R59, P2, R59, R4, RZ ;  /* 0x000000043b3b7210 */ /* 0x008fe20007f5e0ff */
[----:B------:R-:W-:-:S04]  /*4b850*/  IMAD.X R46, R46, 0x1, R0, P3 ;  /* 0x000000012e2e7824 */ /* 0x000fc800018e0600 */
[----:B------:R-:W-:Y:S01]  /*4b860*/  STL [R1+0x144c], R59 ;  /* 0x00144c3b01007387 */ /* 0x000fe20000100800 */
[----:B--2---:R-:W-:-:S05]  /*4b870*/  IMAD.X R2, R2, 0x1, R0, P4 ;  /* 0x0000000102027824 */ /* 0x004fca00020e0600 */
[----:B------:R0:W-:Y:S01]  /*4b880*/  STL [R1+0x1468], R2 ;  /* 0x0014680201007387 */ /* 0x0001e20000100800 */
[----:B------:R1:W-:Y:S03]  /*4b890*/  STL [R1+0x1470], R46 ;  /* 0x0014702e01007387 */ /* 0x0003e60000100800 */
[----:B0-----:R-:W2:Y:S01]  /*4b8a0*/  LDL.LU R2, [R1+0x2010] ;  /* 0x0020100001027983 */ /* 0x001ea20000300800 */
[-C--:B------:R-:W-:Y:S02]  /*4b8b0*/  IADD3 R47, P3, R47, R4.reuse, RZ ;  /* 0x000000042f2f7210 */ /* 0x080fe40007f7e0ff */
[-C--:B------:R-:W-:Y:S01]  /*4b8c0*/  IADD3 R39, P4, R39, R4.reuse, RZ ;  /* 0x0000000427277210 */ /* 0x080fe20007f9e0ff */
[--C-:B------:R-:W-:Y:S01]  /*4b8d0*/  IMAD.X R49, R49, 0x1, R0.reuse, P5 ;  /* 0x0000000131317824 */ /* 0x100fe200028e0600 */
[-C--:B------:R-:W-:Y:S01]  /*4b8e0*/  IADD3 R45, P5, R45, R4.reuse, RZ ;  /* 0x000000042d2d7210 */ /* 0x080fe20007fbe0ff */
[--C-:B------:R-:W-:Y:S01]  /*4b8f0*/  IMAD.X R48, R48, 0x1, R0.reuse, P6 ;  /* 0x0000000130307824 */ /* 0x100fe200030e0600 */
[----:B------:R0:W-:Y:S01]  /*4b900*/  STL [R1+0x1444], R47 ;  /* 0x0014442f01007387 */ /* 0x0001e20000100800 */
[-C--:B------:R-:W-:Y:S01]  /*4b910*/  IADD3 R44, P6, R44, R4.reuse, RZ ;  /* 0x000000042c2c7210 */ /* 0x080fe20007fde0ff */
[----:B------:R3:W-:Y:S02]  /*4b920*/  STL [R1+0x143c], R39 ;  /* 0x00143c2701007387 */ /* 0x0007e40000100800 */
[----:B------:R-:W-:Y:S01]  /*4b930*/  IMAD.X R41, R41, 0x1, R0, P1 ;  /* 0x0000000129297824 */ /* 0x000fe200008e0600 */
[----:B------:R4:W-:Y:S01]  /*4b940*/  STL [R1+0x1460], R49 ;  /* 0x0014603101007387 */ /* 0x0009e20000100800 */
[-C--:B------:R-:W-:Y:S01]  /*4b950*/  IADD3 R37, P1, R37, R4.reuse, RZ ;  /* 0x0000000425257210 */ /* 0x080fe20007f3e0ff */
[----:B------:R0:W-:Y:S02]  /*4b960*/  STL [R1+0x1434], R45 ;  /* 0x0014342d01007387 */ /* 0x0001e40000100800 */
[----:B------:R0:W-:Y:S01]  /*4b970*/  STL [R1+0x1458], R48 ;  /* 0x0014583001007387 */ /* 0x0001e20000100800 */
[----:B------:R0:W-:Y:S01]  /*4b980*/  STL [R1+0x142c], R44 ;  /* 0x00142c2c01007387 */ /* 0x0001e20000100800 */
[----:B------:R0:W-:Y:S02]  /*4b990*/  STL [R1+0x1450], R41 ;  /* 0x0014502901007387 */ /* 0x0001e40000100800 */
[----:B------:R0:W-:Y:S02]  /*4b9a0*/  STL [R1+0x1424], R37 ;  /* 0x0014242501007387 */ /* 0x0001e40000100800 */
[--C-:B--2---:R-:W-:Y:S01]  /*4b9b0*/  IMAD.X R40, R40, 0x1, R2.reuse, P2 ;  /* 0x0000000128287824 */ /* 0x104fe200010e0602 */
[-C--:B------:R-:W-:Y:S01]  /*4b9c0*/  IADD3 R36, P2, R36, R4.reuse, RZ ;  /* 0x0000000424247210 */ /* 0x080fe20007f5e0ff */
[--C-:B------:R-:W-:Y:S01]  /*4b9d0*/  IMAD.X R33, R33, 0x1, R2.reuse, P3 ;  /* 0x0000000121217824 */ /* 0x100fe200018e0602 */
[-C--:B------:R-:W-:Y:S01]  /*4b9e0*/  IADD3 R29, P3, R29, R4.reuse, RZ ;  /* 0x000000041d1d7210 */ /* 0x080fe20007f7e0ff */
[--C-:B------:R-:W-:Y:S01]  /*4b9f0*/  IMAD.X R32, R32, 0x1, R2.reuse, P4 ;  /* 0x0000000120207824 */ /* 0x100fe200020e0602 */
[----:B------:R3:W-:Y:S01]  /*4ba00*/  STL [R1+0x1448], R40 ;  /* 0x0014482801007387 */ /* 0x0007e20000100800 */
[-C--:B------:R-:W-:Y:S01]  /*4ba10*/  IADD3 R28, P4, R28, R4.reuse, RZ ;  /* 0x000000041c1c7210 */ /* 0x080fe20007f9e0ff */
[----:B------:R0:W-:Y:S02]  /*4ba20*/  STL [R1+0x141c], R36 ;  /* 0x00141c2401007387 */ /* 0x0001e40000100800 */
[----:B------:R0:W-:Y:S02]  /*4ba30*/  STL [R1+0x1440], R33 ;  /* 0x0014402101007387 */ /* 0x0001e40000100800 */
[--C-:B------:R-:W-:Y:S01]  /*4ba40*/  IMAD.X R61, R61, 0x1, R2.reuse, P5 ;  /* 0x000000013d3d7824 */ /* 0x100fe200028e0602 */
[----:B------:R0:W-:Y:S01]  /*4ba50*/  STL [R1+0x1414], R29 ;  /* 0x0014141d01007387 */ /* 0x0001e20000100800 */
[-C--:B------:R-:W-:Y:S01]  /*4ba60*/  IADD3 R60, P5, R60, R4.reuse, RZ ;  /* 0x000000043c3c7210 */ /* 0x080fe20007fbe0ff */
[----:B------:R0:W-:Y:S02]  /*4ba70*/  STL [R1+0x1438], R32 ;  /* 0x0014382001007387 */ /* 0x0001e40000100800 */
[----:B------:R0:W-:Y:S02]  /*4ba80*/  STL [R1+0x140c], R28 ;  /* 0x00140c1c01007387 */ /* 0x0001e40000100800 */
[--C-:B------:R-:W-:Y:S01]  /*4ba90*/  IMAD.X R3, R3, 0x1, R2.reuse, P6 ;  /* 0x0000000103037824 */ /* 0x100fe200030e0602 */
[----:B------:R-:W2:Y:S01]  /*4baa0*/  LDL.LU R12, [R1+0x13fc] ;  /* 0x0013fc00010c7983 */ /* 0x000ea20000300800 */
[----:B------:R0:W-:Y:S02]  /*4bab0*/  STL [R1+0x1430], R61 ;  /* 0x0014303d01007387 */ /* 0x0001e40000100800 */
[----:B------:R-:W2:Y:S02]  /*4bac0*/  LDL.LU R5, [R1+0x1420] ;  /* 0x0014200001057983 */ /* 0x000ea40000300800 */
[----:B------:R0:W-:Y:S01]  /*4bad0*/  STL [R1+0x1404], R60 ;  /* 0x0014043c01007387 */ /* 0x0001e20000100800 */
[----:B------:R-:W2:Y:S01]  /*4bae0*/  LDL.LU R15, [R1+0x13f4] ;  /* 0x0013f400010f7983 */ /* 0x000ea20000300800 */
[----:B------:R0:W-:Y:S02]  /*4baf0*/  STL [R1+0x1428], R3 ;  /* 0x0014280301007387 */ /* 0x0001e40000100800 */
        /* <DEDUP_REMOVED lines=12> */
[----:B---3--:R-:W3:Y:S02]  /*4bbc0*/  LDL.LU R39, [R1+0x13e8] ;  /* 0x0013e80001277983 */ /* 0x008ee40000300800 */
[----:B----4-:R-:W4:Y:S01]  /*4bbd0*/  LDL.LU R49, [R1+0x13bc] ;  /* 0x0013bc0001317983 */ /* 0x010f220000300800 */
        /* <DEDUP_REMOVED lines=10> */
[----:B------:R-:W4:Y:S02]  /*4bc80*/  LDL.LU R28, [R1+0x13b8] ;  /* 0x0013b800011c7983 */ /* 0x000f240000300800 */
[----:B------:R-:W4:Y:S01]  /*4bc90*/  LDL.LU R61, [R1+0x138c] ;  /* 0x00138c00013d7983 */ /* 0x000f220000300800 */
[----:B------:R-:W4:Y:S01]  /*4bca0*/  LDL.LU R60, [R1+0x13b0] ;  /* 0x0013b000013c7983 */ /* 0x000f220000300800 */
[----:B------:R-:W4:Y:S01]  /*4bcb0*/  LDL.LU R3, [R1+0x1384] ;  /* 0x0013840001037983 */ /* 0x000f220000300800 */
[-C--:B--2---:R-:W-:Y:S01]  /*4bcc0*/  IADD3 R12, P6, R12, R4.reuse, RZ ;  /* 0x000000040c0c7210 */ /* 0x084fe20007fde0ff */
[--C-:B------:R-:W-:Y:S01]  /*4bcd0*/  IMAD.X R5, R5, 0x1, R2.reuse, P1 ;  /* 0x0000000105057824 */ /* 0x100fe200008e0602 */
[-C--:B------:R-:W-:Y:S01]  /*4bce0*/  IADD3 R15, P1, R15, R4.reuse, RZ ;  /* 0x000000040f0f7210 */ /* 0x080fe20007f3e0ff */
[--C-:B------:R-:W-:Y:S01]  /*4bcf0*/  IMAD.X R54, R54, 0x1, R2.reuse, P2 ;  /* 0x0000000136367824 */ /* 0x100fe200010e0602 */
        /* <DEDUP_REMOVED lines=22> */
[--C-:B---3--:R-:W-:Y:S02]  /*4be60*/  IMAD.X R39, R39, 0x1, R2.reuse, P2 ;  /* 0x0000000127277824 */ /* 0x108fe400010e0602 */
[----:B------:R3:W-:Y:S01]  /*4be70*/  STL [R1+0x13f8], R58 ;  /* 0x0013f83a01007387 */ /* 0x0007e20000100800 */
[----:B----4-:R-:W-:Y:S01]  /*4be80*/  IADD3 R49, P2, R49, R4, RZ ;  /* 0x0000000431317210 */ /* 0x010fe20007f5e0ff */
        /* <DEDUP_REMOVED lines=22> */
[----:B------:R1:W-:Y:S02]  /*4bff0*/  STL [R1+0x13c8], R36 ;  /* 0x0013c82401007387 */ /* 0x0003e40000100800 */
[----:B------:R2:W-:Y:S01]  /*4c000*/  STL [R1+0x139c], R33 ;  /* 0x00139c2101007387 */ /* 0x0005e20000100800 */
[----:B------:R-:W-:Y:S01]  /*4c010*/  IADD3 R61, P2, R61, R4, RZ ;  /* 0x000000043d3d7210 */ /* 0x000fe20007f5e0ff */
[----:B------:R3:W-:Y:S01]  /*4c020*/  STL [R1+0x13c0], R29 ;  /* 0x0013c01d01007387 */ /* 0x0007e20000100800 */
[----:B------:R-:W-:-:S02]  /*4c030*/  IMAD.X R60, R60, 0x1, R2, P3 ;  /* 0x000000013c3c7824 */ /* 0x000fc400018e0602 */
[----:B------:R3:W-:Y:S02]  /*4c040*/  STL [R1+0x1394], R32 ;  /* 0x0013942001007387 */ /* 0x0007e40000100800 */
[----:B------:R3:W-:Y:S01]  /*4c050*/  STL [R1+0x13b8], R28 ;  /* 0x0013b81c01007387 */ /* 0x0007e20000100800 */
[-C--:B------:R-:W-:Y:S01]  /*4c060*/  IADD3 R3, P3, R3, R4.reuse, RZ ;  /* 0x0000000403037210 */ /* 0x080fe20007f7e0ff */
[----:B0-----:R-:W4:Y:S01]  /*4c070*/  LDL.LU R12, [R1+0x13a8] ;  /* 0x0013a800010c7983 */ /* 0x001f220000300800 */
[----:B------:R0:W-:Y:S02]  /*4c080*/  STL [R1+0x138c], R61 ;  /* 0x00138c3d01007387 */ /* 0x0001e40000100800 */
[----:B-1----:R-:W4:Y:S02]  /*4c090*/  LDL.LU R5, [R1+0x137c] ;  /* 0x00137c0001057983 */ /* 0x002f240000300800 */
[----:B------:R1:W-:Y:S01]  /*4c0a0*/  STL [R1+0x13b0], R60 ;  /* 0x0013b03c01007387 */ /* 0x0003e20000100800 */
[----:B--2---:R-:W2:Y:S01]  /*4c0b0*/  LDL.LU R15, [R1+0x13a0] ;  /* 0x0013a000010f7983 */ /* 0x004ea20000300800 */
        /* <DEDUP_REMOVED lines=9> */
[----:B---3--:R-:W3:Y:S02]  /*4c150*/  LDL.LU R58, [R1+0x1354] ;  /* 0x00135400013a7983 */ /* 0x008ee40000300800 */
        /* <DEDUP_REMOVED lines=18> */
[----:B------:R-:W3:Y:S02]  /*4c280*/  LDL.LU R3, [R1+0x1330] ;  /* 0x0013300001037983 */ /* 0x000ee40000300800 */
[--C-:B----4-:R-:W-:Y:S01]  /*4c290*/  IMAD.X R12, R12, 0x1, R2.reuse, P4 ;  /* 0x000000010c0c7824 */ /* 0x110fe200020e0602 */
[-C--:B------:R-:W-:Y:S01]  /*4c2a0*/  IADD3 R5, P4, R5, R4.reuse, RZ ;  /* 0x0000000405057210 */ /* 0x080fe20007f9e0ff */
[--C-:B--2---:R-:W-:Y:S01]  /*4c2b0*/  IMAD.X R15, R15, 0x1, R2.reuse, P5 ;  /* 0x000000010f0f7824 */ /* 0x104fe200028e0602 */
[-C--:B------:R-:W-:Y:S01]  /*4c2c0*/  IADD3 R54, P5, R54, R4.reuse, RZ ;  /* 0x0000000436367210 */ /* 0x080fe20007fbe0ff */
[--C-:B------:R-:W-:Y:S01]  /*4c2d0*/  IMAD.X R55, R55, 0x1, R2.reuse, P6 ;  /* 0x0000000137377824 */ /* 0x100fe200030e0602 */
[----:B------:R0:W-:Y:S01]  /*4c2e0*/  STL [R1+0x13a8], R12 ;  /* 0x0013a80c01007387 */ /* 0x0001e20000100800 */
[-C--:B------:R-:W-:Y:S01]  /*4c2f0*/  IADD3 R16, P6, R16, R4.reuse, RZ ;  /* 0x0000000410107210 */ /* 0x080fe20007fde0ff */
[----:B------:R1:W-:Y:S02]  /*4c300*/  STL [R1+0x137c], R5 ;  /* 0x00137c0501007387 */ /* 0x0003e40000100800 */
        /* <DEDUP_REMOVED lines=8> */
[----:B------:R-:W-:Y:S01]  /*4c390*/  IMAD.X R57, R57, 0x1, R2, P3 ;  /* 0x0000000139397824 */ /* 0x000fe200018e0602 */
[----:B------:R0:W-:Y:S01]  /*4c3a0*/  STL [R1+0x1390], R17 ;  /* 0x0013901101007387 */ /* 0x0001e20000100800 */
[----:B---3--:R-:W-:-:S03]  /*4c3b0*/  IADD3 R58, P3, R58, R4, RZ ;  /* 0x000000043a3a7210 */ /* 0x008fc60007f7e0ff */
[----:B------:R4:W-:Y:S01]  /*4c3c0*/  STL [R1+0x1364], R18 ;  /* 0x0013641201007387 */ /* 0x0009e20000100800 */
[----:B------:R-:W-:-:S03]  /*4c3d0*/  IMAD.X R59, R59, 0x1, R2, P4 ;  /* 0x000000013b3b7824 */ /* 0x000fc600020e0602 */
        /* <DEDUP_REMOVED lines=38> */
[----:B0-----:R-:W3:Y:S01]  /*4c640*/  LDL.LU R12, [R1+0x1304] ;  /* 0x00130400010c7983 */ /* 0x001ee20000300800 */
[----:B------:R0:W-:Y:S02]  /*4c650*/  STL [R1+0x1338], R61 ;  /* 0x0013383d01007387 */ /* 0x0001e40000100800 */
[----:B-1----:R-:W3:Y:S02]  /*4c660*/  LDL.LU R5, [R1+0x1328] ;  /* 0x0013280001057983 */ /* 0x002ee40000300800 */
[----:B------:R1:W-:Y:S01]  /*4c670*/  STL [R1+0x130c], R60 ;  /* 0x00130c3c01007387 */ /* 0x0003e20000100800 */
[----:B--2---:R-:W2:Y:S01]  /*4c680*/  LDL.LU R15, [R1+0x12fc] ;  /* 0x0012fc00010f7983 */ /* 0x004ea20000300800 */
[----:B------:R0:W-:Y:S02]  /*4c690*/  STL [R1+0x1330], R3 ;  /* 0x0013300301007387 */ /* 0x0001e40000100800 */
[----:B----4-:R-:W4:Y:S02]  /*4c6a0*/  LDL.LU R54, [R1+0x1320] ;  /* 0x0013200001367983 */ /* 0x010f240000300800 */
        /* <DEDUP_REMOVED lines=24> */
[----:B0-----:R-:W4:Y:S01]  /*4c830*/  LDL.LU R61, [R1+0x1294] ;  /* 0x00129400013d7983 */ /* 0x001f220000300800 */
[----:B-1----:R-:W4:Y:S01]  /*4c840*/  LDL.LU R60, [R1+0x12b8] ;  /* 0x0012b800013c7983 */ /* 0x002f220000300800 */
[----:B------:R-:W4:Y:S01]  /*4c850*/  LDL.LU R3, [R1+0x128c] ;  /* 0x00128c0001037983 */ /* 0x000f220000300800 */
[-C--:B---3--:R-:W-:Y:S01]  /*4c860*/  IADD3 R12, P1, R12, R4.reuse, RZ ;  /* 0x000000040c0c7210 */ /* 0x088fe20007f3e0ff */
[--C-:B------:R-:W-:Y:S01]  /*4c870*/  IMAD.X R5, R5, 0x1, R2.reuse, P2 ;  /* 0x0000000105057824 */ /* 0x100fe200010e0602 */
[-C--:B--2---:R-:W-:Y:S01]  /*4c880*/  IADD3 R15, P2, R15, R4.reuse, RZ ;  /* 0x000000040f0f7210 */ /* 0x084fe20007f5e0ff */
[--C-:B----4-:R-:W-:Y:S01]  /*4c890*/  IMAD.X R54, R54, 0x1, R2.reuse, P3 ;  /* 0x0000000136367824 */ /* 0x110fe200018e0602 */
        /* <DEDUP_REMOVED lines=92> */
[-C--:B---3--:R-:W-:Y:S01]  /*4ce60*/  IADD3 R54, P6, R54, R4.reuse, RZ ;  /* 0x0000000436367210 */ /* 0x088fe20007fde0ff */
        /* <DEDUP_REMOVED lines=88> */
[----:B------:R-:W3:Y:S01]  /*4d3f0*/  LDL.LU R3, [R1+0x1194] ;  /* 0x0011940001037983 */ /* 0x000ee20000300800 */
[-C--:B----4-:R-:W-:Y:S01]  /*4d400*/  IADD3 R12, P2, R12, R4.reuse, RZ ;  /* 0x000000040c0c7210 */ /* 0x090fe20007f5e0ff */
[--C-:B------:R-:W-:Y:S01]  /*4d410*/  IMAD.X R5, R5, 0x1, R2.reuse, P3 ;  /* 0x0000000105057824 */ /* 0x100fe200018e0602 */
[-C--:B--2---:R-:W-:Y:S01]  /*4d420*/  IADD3 R15, P3, R15, R4.reuse, RZ ;  /* 0x000000040f0f7210 */ /* 0x084fe20007f7e0ff */
[--C-:B---3--:R-:W-:Y:S01]  /*4d430*/  IMAD.X R54, R54, 0x1, R2.reuse, P4 ;  /* 0x0000000136367824 */ /* 0x108fe200020e0602 */
        /* <DEDUP_REMOVED lines=965> */
[----:B------:R0:W-:Y:S01]  /*51090*/  STL [R1+0x1cf0], R45 ;  /* 0x001cf02d01007387 */ /* 0x0001e20000100800 */
[----:B------:R-:W-:Y:S01]  /*510a0*/  IADD3 R40, P6, R40, R4, RZ ;  /* 0x0000000428287210 */ /* 0x000fe20007fde0ff */
[----:B------:R-:W-:Y:S01]  /*510b0*/  STL [R1+0x1d2c], R48 ;  /* 0x001d2c3001007387 */ /* 0x000fe20000100800 */
[----:B------:R-:W-:-:S02]  /*510c0*/  IMAD.X R36, R36, 0x1, R2, P1 ;  /* 0x0000000124247824 */ /* 0x000fc400008e0602 */
[----:B------:R1:W-:Y:S01]  /*510d0*/  STL [R1+0x1cf8], R44 ;  /* 0x001cf82c01007387 */ /* 0x0003e20000100800 */
[-C--:B------:R-:W-:Y:S01]  /*510e0*/  IADD3 R33, P1, R33, R4.reuse, RZ ;  /* 0x0000000421217210 */ /* 0x080fe20007f3e0ff */
[----:B------:R-:W-:Y:S01]  /*510f0*/  STL [R1+0x1d34], R41 ;  /* 0x001d342901007387 */ /* 0x000fe20000100800 */
[--C-:B------:R-:W-:Y:S02]  /*51100*/  IMAD.X R29, R29, 0x1, R2.reuse, P2 ;  /* 0x000000011d1d7824 */ /* 0x100fe400010e0602 */
[----:B------:R2:W-:Y:S01]  /*51110*/  STL [R1+0x1d00], R37 ;  /* 0x001d002501007387 */ /* 0x0005e20000100800 */
[-C--:B------:R-:W-:Y:S01]  /*51120*/  IADD3 R32, P2, R32, R4.reuse, RZ ;  /* 0x0000000420207210 */ /* 0x080fe20007f5e0ff */
[----:B------:R-:W-:Y:S01]  /*51130*/  STL [R1+0x1d3c], R40 ;  /* 0x001d3c2801007387 */ /* 0x000fe20000100800 */
[--C-:B------:R-:W-:Y:S02]  /*51140*/  IMAD.X R28, R28, 0x1, R2.reuse, P3 ;  /* 0x000000011c1c7824 */ /* 0x100fe400018e0602 */
[----:B------:R3:W-:Y:S02]  /*51150*/  STL [R1+0x1d08], R36 ;  /* 0x001d082401007387 */ /* 0x0007e40000100800 */
[----:B------:R-:W-:Y:S01]  /*51160*/  STL [R1+0x1d44], R33 ;  /* 0x001d442101007387 */ /* 0x000fe20000100800 */
[----:B------:R-:W-:Y:S01]  /*51170*/  IADD3 R61, P3, R61, R4, RZ ;  /* 0x000000043d3d7210 */ /* 0x000fe20007f7e0ff */
[----:B------:R2:W-:Y:S01]  /*51180*/  STL [R1+0x1d10], R29 ;  /* 0x001d101d01007387 */ /* 0x0005e20000100800 */
[----:B------:R-:W-:-:S02]  /*51190*/  IMAD.X R60, R60, 0x1, R2, P4 ;  /* 0x000000013c3c7824 */ /* 0x000fc400020e0602 */
[----:B------:R-:W-:Y:S02]  /*511a0*/  STL [R1+0x1d4c], R32 ;  /* 0x001d4c2001007387 */ /* 0x000fe40000100800 */
[----:B------:R3:W-:Y:S01]  /*511b0*/  STL [R1+0x1d18], R28 ;  /* 0x001d181c01007387 */ /* 0x0007e20000100800 */
[-C--:B------:R-:W-:Y:S01]  /*511c0*/  IADD3 R3, P4, R3, R4.reuse, RZ ;  /* 0x0000000403037210 */ /* 0x080fe20007f9e0ff */
[----:B0-----:R-:W4:Y:S01]  /*511d0*/  LDL.LU R45, [R1+0x1d28] ;  /* 0x001d2800012d7983 */ /* 0x001f220000300800 */
[----:B------:R-:W-:Y:S02]  /*511e0*/  STL [R1+0x1d54], R61 ;  /* 0x001d543d01007387 */ /* 0x000fe40000100800 */
[----:B------:R-:W4:Y:S02]  /*511f0*/  LDL.LU R49, [R1+0x1d64] ;  /* 0x001d640001317983 */ /* 0x000f240000300800 */
[----:B------:R0:W-:Y:S01]  /*51200*/  STL [R1+0x1d20], R60 ;  /* 0x001d203c01007387 */ /* 0x0001e20000100800 */
[----:B-1----:R-:W4:Y:S01]  /*51210*/  LDL.LU R44, [R1+0x1d30] ;  /* 0x001d3000012c7983 */ /* 0x002f220000300800 */
[----:B------:R1:W-:Y:S02]  /*51220*/  STL [R1+0x1d5c], R3 ;  /* 0x001d5c0301007387 */ /* 0x0003e40000100800 */
[----:B------:R-:W4:Y:S02]  /*51230*/  LDL.LU R48, [R1+0x1d6c] ;  /* 0x001d6c0001307983 */ /* 0x000f240000300800 */
[----:B--2---:R-:W2:Y:S01]  /*51240*/  LDL.LU R37, [R1+0x1d38] ;  /* 0x001d380001257983 */ /* 0x004ea20000300800 */
[----:B------:R-:W2:Y:S01]  /*51250*/  LDL.LU R41, [R1+0x1d74] ;  /* 0x001d740001297983 */ /* 0x000ea20000300800 */
[----:B---3--:R-:W3:Y:S02]  /*51260*/  LDL.LU R36, [R1+0x1d40] ;  /* 0x001d400001247983 */ /* 0x008ee40000300800 */
[----:B------:R-:W3:Y:S02]  /*51270*/  LDL.LU R40, [R1+0x1d7c] ;  /* 0x001d7c0001287983 */ /* 0x000ee40000300800 */
[----:B------:R-:W3:Y:S01]  /*51280*/  LDL.LU R29, [R1+0x1d48] ;  /* 0x001d4800011d7983 */ /* 0x000ee20000300800 */
[----:B------:R-:W3:Y:S01]  /*51290*/  LDL.LU R33, [R1+0x1d84] ;  /* 0x001d840001217983 */ /* 0x000ee20000300800 */
[----:B------:R-:W3:Y:S02]  /*512a0*/  LDL.LU R28, [R1+0x1d50] ;  /* 0x001d5000011c7983 */ /* 0x000ee40000300800 */
[----:B------:R-:W3:Y:S02]  /*512b0*/  LDL.LU R32, [R1+0x1d8c] ;  /* 0x001d8c0001207983 */ /* 0x000ee40000300800 */
[----:B0-----:R-:W3:Y:S01]  /*512c0*/  LDL.LU R60, [R1+0x1d58] ;  /* 0x001d5800013c7983 */ /* 0x001ee20000300800 */
[----:B------:R-:W3:Y:S01]  /*512d0*/  LDL.LU R61, [R1+0x1d94] ;  /* 0x001d9400013d7983 */ /* 0x000ee20000300800 */
[----:B-1----:R-:W3:Y:S02]  /*512e0*/  LDL.LU R3, [R1+0x1d60] ;  /* 0x001d600001037983 */ /* 0x002ee40000300800 */
        /* <DEDUP_REMOVED lines=16> */
[--C-:B----4-:R-:W-:Y:S01]  /*513f0*/  IMAD.X R45, R45, 0x1, R2.reuse, P5 ;  /* 0x000000012d2d7824 */ /* 0x110fe200028e0602 */
[----:B------:R-:W-:Y:S01]  /*51400*/  IADD3 R49, P5, R49, R4, RZ ;  /* 0x0000000431317210 */ /* 0x000fe20007fbe0ff */
[----:B------:R-:W-:-:S03]  /*51410*/  IMAD.X R44, R44, 0x1, R2, P6 ;  /* 0x000000012c2c7824 */ /* 0x000fc600030e0602 */
[----:B------:R0:W-:Y:S01]  /*51420*/  STL [R1+0x1d28], R45 ;  /* 0x001d282d01007387 */ /* 0x0001e20000100800 */
[-C--:B------:R-:W-:Y:S01]  /*51430*/  IADD3 R48, P6, R48, R4.reuse, RZ ;  /* 0x0000000430307210 */ /* 0x080fe20007fde0ff */
[--C-:B--2---:R-:W-:Y:S01]  /*51440*/  IMAD.X R37, R37, 0x1, R2.reuse, P1 ;  /* 0x0000000125257824 */ /* 0x104fe200008e0602 */
[-C--:B------:R-:W-:Y:S01]  /*51450*/  IADD3 R41, P1, R41, R4.reuse, RZ ;  /* 0x0000000429297210 */ /* 0x080fe20007f3e0ff */
[--C-:B---3--:R-:W-:Y:S01]  /*51460*/  IMAD.X R36, R36, 0x1, R2.reuse, P2 ;  /* 0x0000000124247824 */ /* 0x108fe200010e0602 */
[----:B0-----:R0:W5:Y:S01]  /*51470*/  LDL.LU R45, [R1+0x200c] ;  /* 0x00200c00012d7983 */ /* 0x0011620000300800 */
[----:B------:R1:W-:Y:S01]  /*51480*/  STL [R1+0x1d64], R49 ;  /* 0x001d643101007387 */ /* 0x0003e20000100800 */
[-C--:B------:R-:W-:Y:S01]  /*51490*/  IADD3 R40, P2, R40, R4.reuse, RZ ;  /* 0x0000000428287210 */ /* 0x080fe20007f5e0ff */
[----:B------:R-:W-:Y:S01]  /*514a0*/  IMAD.X R29, R29, 0x1, R2, P3 ;  /* 0x000000011d1d7824 */ /* 0x000fe200018e0602 */
[----:B-1----:R0:W5:Y:S01]  /*514b0*/  LDL.LU R49, [R1+0x2008] ;  /* 0x0020080001317983 */ /* 0x0021620000300800 */
[----:B------:R1:W-:Y:S01]  /*514c0*/  STL [R1+0x1d30], R44 ;  /* 0x001d302c01007387 */ /* 0x0003e20000100800 */
[----:B------:R-:W-:-:S02]  /*514d0*/  IADD3 R33, P3, R33, R4, RZ ;  /* 0x0000000421217210 */ /* 0x000fc40007f7e0ff */
[----:B-1----:R0:W5:Y:S01]  /*514e0*/  LDL.LU R44, [R1+0x2004] ;  /* 0x00200400012c7983 */ /* 0x0021620000300800 */
[----:B------:R1:W-:Y:S02]  /*514f0*/  STL [R1+0x1d6c], R48 ;  /* 0x001d6c3001007387 */ /* 0x0003e40000100800 */
[--C-:B------:R-:W-:Y:S01]  /*51500*/  IMAD.X R28, R28, 0x1, R2.reuse, P4 ;  /* 0x000000011c1c7824 */ /* 0x100fe200020e0602 */
[----:B-1----:R0:W5:Y:S01]  /*51510*/  LDL.LU R48, [R1+0x2000] ;  /* 0x0020000001307983 */ /* 0x0021620000300800 */
[----:B------:R1:W-:Y:S01]  /*51520*/  STL [R1+0x1d38], R37 ;  /* 0x001d382501007387 */ /* 0x0003e20000100800 */
[-C--:B------:R-:W-:Y:S02]  /*51530*/  IADD3 R32, P4, R32, R4.reuse, RZ ;  /* 0x0000000420207210 */ /* 0x080fe40007f9e0ff */
[----:B-1----:R0:W5:Y:S01]  /*51540*/  LDL.LU R37, [R1+0x1ffc] ;  /* 0x001ffc0001257983 */ /* 0x0021620000300800 */
[----:B------:R1:W-:Y:S02]  /*51550*/  STL [R1+0x1d74], R41 ;  /* 0x001d742901007387 */ /* 0x0003e40000100800 */
        /* <DEDUP_REMOVED lines=8> */
[----:B------:R1:W-:Y:S03]  /*515e0*/  STL [R1+0x1d48], R29 ;  /* 0x001d481d01007387 */ /* 0x0003e60000100800 */
        /* <DEDUP_REMOVED lines=12> */
[----:B-1----:R-:W2:Y:S01]  /*516b0*/  LDL.LU R3, [R1+0x1fd4] ;  /* 0x001fd40001037983 */ /* 0x002ea20000300800 */
[-C--:B------:R-:W-:Y:S01]  /*516c0*/  IADD3 R12, P6, R12, R4.reuse, RZ ;  /* 0x000000040c0c7210 */ /* 0x080fe20007fde0ff */
        /* <DEDUP_REMOVED lines=8> */
[----:B------:R-:W-:Y:S01]  /*51750*/  STL [R1+0x1da4], R15 ;  /* 0x001da40f01007387 */ /* 0x000fe20000100800 */
[--C-:B------:R-:W-:Y:S02]  /*51760*/  IMAD.X R18, R18, 0x1, R2.reuse, P4 ;  /* 0x0000000112127824 */ /* 0x100fe400020e0602 */
[----:B------:R-:W-:Y:S01]  /*51770*/  STL [R1+0x1d70], R54 ;  /* 0x001d703601007387 */ /* 0x000fe20000100800 */
[-C--:B------:R-:W-:Y:S01]  /*51780*/  IADD3 R19, P4, R19, R4.reuse, RZ ;  /* 0x0000000413137210 */ /* 0x080fe20007f9e0ff */
[--C-:B------:R-:W-:Y:S01]  /*51790*/  IMAD.X R56, R56, 0x1, R2.reuse, P5 ;  /* 0x0000000138387824 */ /* 0x100fe200028e0602 */
[----:B------:R-:W-:Y:S01]  /*517a0*/  STL [R1+0x1dac], R55 ;  /* 0x001dac3701007387 */ /* 0x000fe20000100800 */
[----:B------:R-:W-:Y:S01]  /*517b0*/  IADD3 R57, P5, R57, R4, RZ ;  /* 0x0000000439397210 */ /* 0x000fe20007fbe0ff */
[----:B------:R-:W-:Y:S02]  /*517c0*/  STL [R1+0x1d78], R16 ;  /* 0x001d781001007387 */ /* 0x000fe40000100800 */
[----:B------:R-:W-:Y:S02]  /*517d0*/  STL [R1+0x1db4], R17 ;  /* 0x001db41101007387 */ /* 0x000fe40000100800 */
[--C-:B------:R-:W-:Y:S01]  /*517e0*/  IMAD.X R58, R58, 0x1, R2.reuse, P6 ;  /* 0x000000013a3a7824 */ /* 0x100fe200030e0602 */
[----:B------:R-:W-:Y:S01]  /*517f0*/  STL [R1+0x1d80], R18 ;  /* 0x001d801201007387 */ /* 0x000fe20000100800 */
[----:B------:R-:W-:-:S02]  /*51800*/  IMAD.X R59, R59, 0x1, R2, P1 ;  /* 0x000000013b3b7824 */ /* 0x000fc400008e0602 */
[----:B------:R-:W-:Y:S02]  /*51810*/  STL [R1+0x1dbc], R19 ;  /* 0x001dbc1301007387 */ /* 0x000fe40000100800 */
[--C-:B------:R-:W-:Y:S01]  /*51820*/  IMAD.X R46, R46, 0x1, R2.reuse, P2 ;  /* 0x000000012e2e7824 */ /* 0x100fe200010e0602 */
[----:B------:R-:W-:Y:S01]  /*51830*/  STL [R1+0x1d88], R56 ;  /* 0x001d883801007387 */ /* 0x000fe20000100800 */
[----:B------:R-:W-:Y:S02]  /*51840*/  STL [R1+0x1dc0], R57 ;  /* 0x001dc03901007387 */ /* 0x000fe40000100800 */
[----:B------:R-:W-:Y:S02]  /*51850*/  STL [R1+0x1d90], R58 ;  /* 0x001d903a01007387 */ /* 0x000fe40000100800 */
[----:B------:R-:W-:Y:S01]  /*51860*/  STL [R1+0x1d98], R59 ;  /* 0x001d983b01007387 */ /* 0x000fe20000100800 */
[----:B------:R-:W-:Y:S01]  /*51870*/  STL [R1+0x1da0], R46 ;  /* 0x001da02e01007387 */ /* 0x000fe20000100800 */
[----:B------:R-:W-:-:S02]  /*51880*/  IMAD.X R47, R47, 0x1, R2, P3 ;  /* 0x000000012f2f7824 */ /* 0x000fc400018e0602 */
[----:B------:R-:W-:Y:S02]  /*51890*/  IMAD.X R39, R39, 0x1, R2, P4 ;  /* 0x0000000127277824 */ /* 0x000fe400020e0602 */
[----:B-1----:R-:W-:Y:S02]  /*518a0*/  IMAD.MOV.U32 R12, RZ, RZ, R13 ;  /* 0x000000ffff0c7224 */ /* 0x002fe400078e000d */
[----:B------:R-:W-:Y:S02]  /*518b0*/  IMAD.MOV.U32 R4, RZ, RZ, R14 ;  /* 0x000000ffff047224 */ /* 0x000fe400078e000e */
[----:B---3--:R-:W-:Y:S02]  /*518c0*/  IMAD.MOV.U32 R5, RZ, RZ, R7 ;  /* 0x000000ffff057224 */ /* 0x008fe400078e0007 */
[----:B------:R-:W-:Y:S02]  /*518d0*/  IMAD.MOV.U32 R13, RZ, RZ, R6 ;  /* 0x000000ffff0d7224 */ /* 0x000fe400078e0006 */
[----:B--2---:R-:W-:-:S05]  /*518e0*/  IMAD.X R3, R3, 0x1, R2, P5 ;  /* 0x0000000103037824 */ /* 0x004fca00028e0602 */
[----:B------:R1:W-:Y:S01]  /*518f0*/  STL [R1+0x1db8], R3 ;  /* 0x001db80301007387 */ /* 0x0003e20000100800 */
[----:B------:R0:W-:Y:S02]  /*51900*/  STL [R1+0x1da8], R47 ;  /* 0x001da82f01007387 */ /* 0x0001e40000100800 */
[----:B------:R0:W-:Y:S01]  /*51910*/  STL [R1+0x1db0], R39 ;  /* 0x001db02701007387 */ /* 0x0001e20000100800 */
[----:B-1----:R-:W1:Y:S01]  /*51920*/  S2R R3, SR_TID.X ;  /* 0x0000000000037919 */ /* 0x002e620000002100 */
[----:B------:R0:W-:Y:S02]  /*51930*/  STL.64 [R1+0xb20], R4 ;  /* 0x000b200401007387 */ /* 0x0001e40000100a00 */
[----:B------:R0:W-:Y:S01]  /*51940*/  STL.64 [R1+0xb28], R12 ;  /* 0x000b280c01007387 */ /* 0x0001e20000100a00 */
[----:B-1----:R-:W-:-:S05]  /*51950*/  LOP3.LUT R3, R3, 0x1f, RZ, 0xc0, !PT ;  /* 0x0000001f03037812 */ /* 0x002fca00078ec0ff */
[----:B------:R-:W-:Y:S01]  /*51960*/  IMAD.SHL.U32 R3, R3, 0x2, RZ ;  /* 0x0000000203037824 */ /* 0x000fe200078e00ff */
[----:B0-----:R-:W-:Y:S01]  /*51970*/  @!P0 CALL.REL.NOINC `(.L_x_1) ;  /* 0x0000001000008944 */ /* 0x001fe20003c00000 */
[----:B------:R-:W-:Y:S05]  /*51980*/  BRA `(.L_x_2) ;  /* 0xfffc79c000007947 */ /* 0x000fea000383ffff */
.L_x_1:
[----:B------:R-:W2:Y:S01]  /*51990*/  LDL.LU R16, [R1+0x23c] ;  /* 0x00023c0001107983 */ /* 0x000ea20000300800 */
[----:B------:R-:W-:Y:S02]  /*519a0*/  IMAD.MOV.U32 R56, RZ, RZ, R34 ;  /* 0x000000ffff387224 */ /* 0x000fe400078e0022 */
[----:B------:R-:W-:Y:S01]  /*519b0*/  IMAD.MOV.U32 R19, RZ, RZ, R35 ;  /* 0x000000ffff137224 */ /* 0x000fe200078e0023 */
[----:B------:R-:W2:Y:S01]  /*519c0*/  LDL.LU R17, [R1+0x238] ;  /* 0x0002380001117983 */ /* 0x000ea20000300800 */
[----:B------:R-:W-:Y:S02]  /*519d0*/  IMAD.MOV.U32 R58, RZ, RZ, R30 ;  /* 0x000000ffff3a7224 */ /* 0x000fe400078e001e */
[----:B------:R-:W-:Y:S01]  /*519e0*/  IMAD.MOV.U32 R57, RZ, RZ, R31 ;  /* 0x000000ffff397224 */ /* 0x000fe200078e001f */
[----:B------:R-:W3:Y:S01]  /*519f0*/  LDL.LU R46, [R1+0x26c] ;  /* 0x00026c00012e7983 */ /* 0x000ee20000300800 */
[----:B------:R-:W-:-:S02]  /*51a00*/  IMAD.MOV.U32 R54, RZ, RZ, R26 ;  /* 0x000000ffff367224 */ /* 0x000fc400078e001a */
[----:B------:R-:W-:Y:S01]  /*51a10*/  IMAD.MOV.U32 R59, RZ, RZ, R27 ;  /* 0x000000ffff3b7224 */ /* 0x000fe200078e001b */
[----:B------:R-:W3:Y:S01]  /*51a20*/  LDL.LU R47, [R1+0x268] ;  /* 0x00026800012f7983 */ /* 0x000ee20000300800 */
[----:B------:R-:W-:-:S03]  /*51a30*/  IMAD.MOV.U32 R55, RZ, RZ, R23 ;  /* 0x000000ffff377224 */ /* 0x000fc600078e0017 */
        /* <DEDUP_REMOVED lines=8> */
[----:B------:R-:W-:-:S02]  /*51ac0*/  F2FP.BF16.PACK_AB R0, R11, R10 ;  /* 0x0000000a0b00723e */ /* 0x000fc400000010ff */
[----:B------:R-:W-:Y:S01]  /*51ad0*/  F2FP.BF16.PACK_AB R3, R19, R51 ;  /* 0x000000331303723e */ /* 0x000fe200000010ff */
[----:B------:R-:W-:Y:S01]  /*51ae0*/  STL [R1+0x20c4], R21 ;  /* 0x0020c41501007387 */ /* 0x000fe20000100800 */
[----:B------:R-:W-:-:S03]  /*51af0*/  F2FP.BF16.PACK_AB R2, R56, R57 ;  /* 0x000000393802723e */ /* 0x000fc600000010ff */
[----:B------:R-:W-:Y:S04]  /*51b00*/  STL [R1+0x20c0], R20 ;  /* 0x0020c01401007387 */ /* 0x000fe80000100800 */
[----:B-----5:R-:W-:Y:S04]  /*51b10*/  STL [R1+0x1fd8], R60 ;  /* 0x001fd83c01007387 */ /* 0x020fe80000100800 */
[----:B------:R-:W-:Y:S04]  /*51b20*/  STL [R1+0x1fd4], R61 ;  /* 0x001fd43d01007387 */ /* 0x000fe80000100800 */
[----:B------:R0:W-:Y:S04]  /*51b30*/  STL [R1+0x36c], R0 ;  /* 0x00036c0001007387 */ /* 0x0001e80000100800 */
[----:B------:R1:W-:Y:S01]  /*51b40*/  STL [R1+0x368], R3 ;  /* 0x0003680301007387 */ /* 0x0003e20000100800 */
[----:B0-----:R-:W-:-:S03]  /*51b50*/  F2FP.BF16.PACK_AB R0, R58, R59 ;  /* 0x0000003b3a00723e */ /* 0x001fc600000010ff */
[----:B------:R0:W-:Y:S01]  /*51b60*/  STL [R1+0x364], R2 ;  /* 0x0003640201007387 */ /* 0x0001e20000100800 */
[----:B-1----:R-:W-:-:S03]  /*51b70*/  F2FP.BF16.PACK_AB R3, R9, R8 ;  /* 0x000000080903723e */ /* 0x002fc600000010ff */
[----:B------:R1:W-:Y:S01]  /*51b80*/  STL [R1+0x360], R0 ;  /* 0x0003600001007387 */ /* 0x0003e20000100800 */
[----:B0-----:R-:W-:-:S03]  /*51b90*/  F2FP.BF16.PACK_AB R2, R50, R43 ;  /* 0x0000002b3202723e */ /* 0x001fc600000010ff */
[----:B------:R-:W-:Y:S01]  /*51ba0*/  STL [R1+0x35c], R3 ;  /* 0x00035c0301007387 */ /* 0x000fe20000100800 */
[----:B-1----:R-:W-:-:S03]  /*51bb0*/  F2FP.BF16.PACK_AB R0, R42, R38 ;  /* 0x000000262a00723e */ /* 0x002fc600000010ff */
[----:B------:R-:W4:Y:S04]  /*51bc0*/  LDL.LU R6, [R1+0x284] ;  /* 0x0002840001067983 */ /* 0x000f280000300800 */
[----:B------:R-:W-:Y:S04]  /*51bd0*/  STL [R1+0x358], R2 ;  /* 0x0003580201007387 */ /* 0x000fe80000100800 */
[----:B------:R-:W4:Y:S04]  /*51be0*/  LDL.LU R12, [R1+0x280] ;  /* 0x00028000010c7983 */ /* 0x000f280000300800 */
[----:B------:R0:W-:Y:S04]  /*51bf0*/  STL [R1+0x354], R0 ;  /* 0x0003540001007387 */ /* 0x0001e80000100800 */
        /* <DEDUP_REMOVED lines=10> */
[----:B0-----:R-:W-:-:S03]  /*51ca0*/  F2FP.BF16.PACK_AB R0, R54, R55 ;  /* 0x000000373600723e */ /* 0x001fc600000010ff */
        /* <DEDUP_REMOVED lines=8> */
[----:B------:R4:W-:Y:S01]  /*51d30*/  STL [R1+0x350], R0 ;  /* 0x0003500001007387 */ /* 0x0009e20000100800 */
[----:B--2---:R-:W-:-:S05]  /*51d40*/  F2FP.BF16.PACK_AB R3, R16, R17 ;  /* 0x000000111003723e */ /* 0x004fca00000010ff */
[----:B------:R0:W-:Y:S01]  /*51d50*/  STL [R1+0x34c], R3 ;  /* 0x00034c0301007387 */ /* 0x0001e20000100800 */
[----:B---3--:R-:W-:-:S05]  /*51d60*/  F2FP.BF16.PACK_AB R2, R46, R47 ;  /* 0x0000002f2e02723e */ /* 0x008fca00000010ff */
[----:B------:R1:W-:Y:S01]  /*51d70*/  STL [R1+0x348], R2 ;  /* 0x0003480201007387 */ /* 0x0003e20000100800 */
[----:B----4-:R-:W-:-:S05]  /*51d80*/  F2FP.BF16.PACK_AB R0, R39, R34 ;  /* 0x000000222700723e */ /* 0x010fca00000010ff */
[----:B------:R2:W-:Y:S01]  /*51d90*/  STL [R1+0x344], R0 ;  /* 0x0003440001007387 */ /* 0x0005e20000100800 */
[----:B0-----:R-:W-:-:S05]  /*51da0*/  F2FP.BF16.PACK_AB R3, R35, R30 ;  /* 0x0000001e2303723e */ /* 0x001fca00000010ff */
[----:B------:R-:W-:Y:S01]  /*51db0*/  STL [R1+0x340], R3 ;  /* 0x0003400301007387 */ /* 0x000fe20000100800 */
[----:B-1----:R-:W-:-:S03]  /*51dc0*/  F2FP.BF16.PACK_AB R2, R31, R26 ;  /* 0x0000001a1f02723e */ /* 0x002fc600000010ff */
[----:B------:R-:W3:Y:S04]  /*51dd0*/  LDL.LU R54, [R1+0x16c] ;  /* 0x00016c0001367983 */ /* 0x000ee80000300800 */
[----:B------:R-:W-:Y:S01]  /*51de0*/  STL [R1+0x33c], R2 ;  /* 0x00033c0201007387 */ /* 0x000fe20000100800 */
[----:B--2---:R-:W-:-:S03]  /*51df0*/  F2FP.BF16.PACK_AB R0, R27, R23 ;  /* 0x000000171b00723e */ /* 0x004fc600000010ff */
[----:B------:R-:W3:Y:S04]  /*51e00*/  LDL.LU R55, [R1+0x168] ;  /* 0x0001680001377983 */ /* 0x000ee80000300800 */
[----:B------:R0:W-:Y:S04]  /*51e10*/  STL [R1+0x338], R0 ;  /* 0x0003380001007387 */ /* 0x0001e80000100800 */
[----:B------:R-:W2:Y:S04]  /*51e20*/  LDL.LU R16, [R1+0x50c] ;  /* 0x00050c0001107983 */ /* 0x000ea80000300800 */
[----:B------:R-:W2:Y:S04]  /*51e30*/  LDL.LU R17, [R1+0x508] ;  /* 0x0005080001117983 */ /* 0x000ea80000300800 */
        /* <DEDUP_REMOVED lines=10> */
[----:B0-----:R-:W-:-:S05]  /*51ee0*/  F2FP.BF16.PACK_AB R0, R6, R12 ;  /* 0x0000000c0600723e */ /* 0x001fca00000010ff */
[----:B------:R0:W-:Y:S01]  /*51ef0*/  STL [R1+0x334], R0 ;  /* 0x0003340001007387 */ /* 0x0001e20000100800 */
[----:B------:R-:W-:-:S05]  /*51f00*/  F2FP.BF16.PACK_AB R3, R5, R15 ;  /* 0x0000000f0503723e */ /* 0x000fca00000010ff */
[----:B------:R1:W-:Y:S01]  /*51f10*/  STL [R1+0x330], R3 ;  /* 0x0003300301007387 */ /* 0x0003e20000100800 */
[----:B------:R-:W-:-:S05]  /*51f20*/  F2FP.BF16.PACK_AB R2, R4, R8 ;  /* 0x000000080402723e */ /* 0x000fca00000010ff */
[----:B------:R1:W-:Y:S01]  /*51f30*/  STL [R1+0x32c], R2 ;  /* 0x00032c0201007387 */ /* 0x0003e20000100800 */
[----:B0-----:R-:W-:-:S05]  /*51f40*/  F2FP.BF16.PACK_AB R0, R9, R10 ;  /* 0x0000000a0900723e */ /* 0x001fca00000010ff */
[----:B------:R0:W-:Y:S01]  /*51f50*/  STL [R1+0x328], R0 ;  /* 0x0003280001007387 */ /* 0x0001e20000100800 */
[----:B-1----:R-:W-:-:S05]  /*51f60*/  F2FP.BF16.PACK_AB R3, R11, R18 ;  /* 0x000000120b03723e */ /* 0x002fca00000010ff */
[----:B------:R1:W-:Y:S01]  /*51f70*/  STL [R1+0x324], R3 ;  /* 0x0003240301007387 */ /* 0x0003e20000100800 */
[----:B------:R-:W-:-:S05]  /*51f80*/  F2FP.BF16.PACK_AB R2, R19, R50 ;  /* 0x000000321302723e */ /* 0x000fca00000010ff */
[----:B------:R1:W-:Y:S01]  /*51f90*/  STL [R1+0x320], R2 ;  /* 0x0003200201007387 */ /* 0x0003e20000100800 */
[----:B0-----:R-:W-:-:S05]  /*51fa0*/  F2FP.BF16.PACK_AB R0, R51, R56 ;  /* 0x000000383300723e */ /* 0x001fca00000010ff */
[----:B------:R0:W-:Y:S01]  /*51fb0*/  STL [R1+0x31c], R0 ;  /* 0x00031c0001007387 */ /* 0x0001e20000100800 */
[----:B-1----:R-:W-:-:S05]  /*51fc0*/  F2FP.BF16.PACK_AB R3, R57, R58 ;  /* 0x0000003a3903723e */ /* 0x002fca00000010ff */
[----:B------:R-:W-:Y:S01]  /*51fd0*/  STL [R1+0x318], R3 ;  /* 0x0003180301007387 */ /* 0x000fe20000100800 */
[----:B------:R-:W-:-:S03]  /*51fe0*/  F2FP.BF16.PACK_AB R2, R59, R42 ;  /* 0x0000002a3b02723e */ /* 0x000fc600000010ff */
[----:B------:R-:W4:Y:S04]  /*51ff0*/  LDL.LU R9, [R1+0x524] ;  /* 0x0005240001097983 */ /* 0x000f280000300800 */
[----:B------:R-:W-:Y:S01]  /*52000*/  STL [R1+0x314], R2 ;  /* 0x0003140201007387 */ /* 0x000fe20000100800 */
[----:B0-----:R-:W-:-:S03]  /*52010*/  F2FP.BF16.PACK_AB R0, R43, R38 ;  /* 0x000000262b00723e */ /* 0x001fc600000010ff */
        /* <DEDUP_REMOVED lines=14> */
[----:B---3--:R-:W-:-:S05]  /*52100*/  F2FP.BF16.PACK_AB R0, R54, R55 ;  /* 0x000000373600723e */ /* 0x008fca00000010ff */
[----:B------:R0:W-:Y:S01]  /*52110*/  STL [R1+0x30c], R0 ;  /* 0x00030c0001007387 */ /* 0x0001e20000100800 */
[----:B--2---:R-:W-:-:S05]  /*52120*/  F2FP.BF16.PACK_AB R3, R16, R17 ;  /* 0x000000111003723e */ /* 0x004fca00000010ff */
[----:B------:R1:W-:Y:S01]  /*52130*/  STL [R1+0x308], R3 ;  /* 0x0003080301007387 */ /* 0x0003e20000100800 */
[----:B----4-:R-:W-:-:S05]  /*52140*/  F2FP.BF16.PACK_AB R2, R46, R47 ;  /* 0x0000002f2e02723e */ /* 0x010fca00000010ff */
[----:B------:R2:W-:Y:S01]  /*52150*/  STL [R1+0x304], R2 ;  /* 0x0003040201007387 */ /* 0x0005e20000100800 */
[----:B0-----:R-:W-:-:S05]  /*52160*/  F2FP.BF16.PACK_AB R0, R39, R34 ;  /* 0x000000222700723e */ /* 0x001fca00000010ff */
[----:B------:R0:W-:Y:S01]  /*52170*/  STL [R1+0x300], R0 ;  /* 0x0003000001007387 */ /* 0x0001e20000100800 */
[----:B-1----:R-:W-:-:S05]  /*52180*/  F2FP.BF16.PACK_AB R3, R35, R30 ;  /* 0x0000001e2303723e */ /* 0x002fca00000010ff */
[----:B------:R-:W-:Y:S01]  /*52190*/  STL [R1+0x2fc], R3 ;  /* 0x0002fc0301007387 */ /* 0x000fe20000100800 */
[----:B--2---:R-:W-:-:S03]  /*521a0*/  F2FP.BF16.PACK_AB R2, R31, R26 ;  /* 0x0000001a1f02723e */ /* 0x004fc600000010ff */
[----:B------:R-:W2:Y:S04]  /*521b0*/  LDL.LU R6, [R1+0x854] ;  /* 0x0008540001067983 */ /* 0x000ea80000300800 */
[----:B------:R-:W-:Y:S01]  /*521c0*/  STL [R1+0x2f8], R2 ;  /* 0x0002f80201007387 */ /* 0x000fe20000100800 */
[----:B0-----:R-:W-:-:S03]  /*521d0*/  F2FP.BF16.PACK_AB R0, R27, R23 ;  /* 0x000000171b00723e */ /* 0x001fc600000010ff */
[----:B------:R-:W2:Y:S04]  /*521e0*/  LDL.LU R12, [R1+0x850] ;  /* 0x00085000010c7983 */ /* 0x000ea80000300800 */
[----:B------:R0:W-:Y:S04]  /*521f0*/  STL [R1+0x2f4], R0 ;  /* 0x0002f40001007387 */ /* 0x0001e80000100800 */
[----:B------:R-:W3:Y:S04]  /*52200*/  LDL.LU R5, [R1+0x864] ;  /* 0x0008640001057983 */ /* 0x000ee80000300800 */
        /* <DEDUP_REMOVED lines=45> */
[----:B--2---:R-:W-:-:S05]  /*524e0*/  F2FP.BF16.PACK_AB R0, R6, R12 ;  /* 0x0000000c0600723e */ /* 0x004fca00000010ff */
[----:B------:R0:W-:Y:S01]  /*524f0*/  STL [R1+0x294], R0 ;  /* 0x0002940001007387 */ /* 0x0001e20000100800 */
[----:B---3--:R-:W-:-:S05]  /*52500*/  F2FP.BF16.PACK_AB R3, R5, R15 ;  /* 0x0000000f0503723e */ /* 0x008fca00000010ff */
[----:B------:R1:W-:Y:S01]  /*52510*/  STL [R1+0x290], R3 ;  /* 0x0002900301007387 */ /* 0x0003e20000100800 */
[----:B----4-:R-:W-:-:S05]  /*52520*/  F2FP.BF16.PACK_AB R2, R4, R8 ;  /* 0x000000080402723e */ /* 0x010fca00000010ff */
[----:B------:R2:W-:Y:S01]  /*52530*/  STL [R1+0x28c], R2 ;  /* 0x00028c0201007387 */ /* 0x0005e20000100800 */
[----:B0-----:R-:W-:-:S05]  /*52540*/  F2FP.BF16.PACK_AB R0, R54, R55 ;  /* 0x000000373600723e */ /* 0x001fca00000010ff */
[----:B------:R0:W-:Y:S01]  /*52550*/  STL [R1+0x288], R0 ;  /* 0x0002880001007387 */ /* 0x0001e20000100800 */
[----:B-1----:R-:W-:-:S05]  /*52560*/  F2FP.BF16.PACK_AB R3, R16, R17 ;  /* 0x000000111003723e */ /* 0x002fca00000010ff */
[----:B------:R1:W-:Y:S01]  /*52570*/  STL [R1+0x284], R3 ;  /* 0x0002840301007387 */ /* 0x0003e20000100800 */
[----:B--2---:R-:W-:-:S05]  /*52580*/  F2FP.BF16.PACK_AB R2, R46, R47 ;  /* 0x0000002f2e02723e */ /* 0x004fca00000010ff */
        /* <DEDUP_REMOVED lines=101> */
[----:B------:R-:W4:Y:S01]  /*52be0*/  LDL.LU R12, [R1+0x2d4] ;  /* 0x0002d400010c7983 */ /* 0x000f220000300800 */
[----:B0-----:R-:W-:-:S03]  /*52bf0*/  F2FP.BF16.PACK_AB R0, R38, R22 ;  /* 0x000000162600723e */ /* 0x001fc600000010ff */
        /* <DEDUP_REMOVED lines=61> */
[----:B------:R2:W-:Y:S01]  /*52fd0*/  STL [R1+0x1cc], R2 ;  /* 0x0001cc0201007387 */ /* 0x0005e20000100800 */
        /* <DEDUP_REMOVED lines=13> */
[----:B--2---:R-:W-:-:S03]  /*530b0*/  F2FP.BF16.PACK_AB R2, R15, R23 ;  /* 0x000000170f02723e */ /* 0x004fc600000010ff */
[----:B------:R-:W2:Y:S04]  /*530c0*/  LDL.LU R23, [R1+0x904] ;  /* 0x0009040001177983 */ /* 0x000ea80000300800 */
[----:B------:R4:W-:Y:S01]  /*530d0*/  STL [R1+0x1c4], R2 ;  /* 0x0001c40201007387 */ /* 0x0009e20000100800 */
[----:B---3--:R-:W-:-:S03]  /*530e0*/  F2FP.BF16.PACK_AB R0, R4, R39 ;  /* 0x000000270400723e */ /* 0x008fc600000010ff */
[----:B------:R-:W3:Y:S04]  /*530f0*/  LDL.LU R39, [R1+0x924] ;  /* 0x0009240001277983 */ /* 0x000ee80000300800 */
[----:B------:R0:W-:Y:S01]  /*53100*/  STL [R1+0x1c0], R0 ;  /* 0x0001c00001007387 */ /* 0x0001e20000100800 */
[----:B----4-:R-:W-:-:S05]  /*53110*/  F2FP.BF16.PACK_AB R2, R8, R9 ;  /* 0x000000090802723e */ /* 0x010fca00000010ff */
[----:B------:R1:W-:Y:S01]  /*53120*/  STL [R1+0x1bc], R2 ;  /* 0x0001bc0201007387 */ /* 0x0003e20000100800 */
[----:B0-----:R-:W-:-:S05]  /*53130*/  F2FP.BF16.PACK_AB R0, R10, R11 ;  /* 0x0000000b0a00723e */ /* 0x001fca00000010ff */
[----:B------:R0:W-:Y:S01]  /*53140*/  STL [R1+0x1b8], R0 ;  /* 0x0001b80001007387 */ /* 0x0001e20000100800 */
[----:B------:R-:W-:-:S05]  /*53150*/  F2FP.BF16.PACK_AB R3, R54, R55 ;  /* 0x000000373603723e */ /* 0x000fca00000010ff */
[----:B------:R4:W-:Y:S01]  /*53160*/  STL [R1+0x1b4], R3 ;  /* 0x0001b40301007387 */ /* 0x0009e20000100800 */
[----:B-1----:R-:W-:-:S05]  /*53170*/  F2FP.BF16.PACK_AB R2, R16, R17 ;  /* 0x000000111002723e */ /* 0x002fca00000010ff */
[----:B------:R1:W-:Y:S01]  /*53180*/  STL [R1+0x1b0], R2 ;  /* 0x0001b00201007387 */ /* 0x0003e20000100800 */
[----:B0-----:R-:W-:-:S05]  /*53190*/  F2FP.BF16.PACK_AB R0, R46, R47 ;  /* 0x0000002f2e00723e */ /* 0x001fca00000010ff */
[----:B------:R0:W-:Y:S01]  /*531a0*/  STL [R1+0x1ac], R0 ;  /* 0x0001ac0001007387 */ /* 0x0001e20000100800 */
[----:B----4-:R-:W-:-:S05]  /*531b0*/  F2FP.BF16.PACK_AB R3, R34, R35 ;  /* 0x000000232203723e */ /* 0x010fca00000010ff */
[----:B------:R-:W-:Y:S01]  /*531c0*/  STL [R1+0x1a8], R3 ;  /* 0x0001a80301007387 */ /* 0x000fe20000100800 */
[----:B-1----:R-:W-:-:S03]  /*531d0*/  F2FP.BF16.PACK_AB R2, R30, R31 ;  /* 0x0000001f1e02723e */ /* 0x002fc600000010ff */
[----:B------:R-:W4:Y:S04]  /*531e0*/  LDL.LU R46, [R1+0x93c] ;  /* 0x00093c00012e7983 */ /* 0x000f280000300800 */
[----:B------:R-:W-:Y:S01]  /*531f0*/  STL [R1+0x1a4], R2 ;  /* 0x0001a40201007387 */ /* 0x000fe20000100800 */
[----:B0-----:R-:W-:-:S03]  /*53200*/  F2FP.BF16.PACK_AB R0, R26, R27 ;  /* 0x0000001b1a00723e */ /* 0x001fc600000010ff */
[----:B------:R-:W4:Y:S04]  /*53210*/  LDL.LU R47, [R1+0x938] ;  /* 0x00093800012f7983 */ /* 0x000f280000300800 */
[----:B------:R-:W-:Y:S04]  /*53220*/  STL [R1+0x1a0], R0 ;  /* 0x0001a00001007387 */ /* 0x000fe80000100800 */
[----:B------:R-:W4:Y:S04]  /*53230*/  LDL.LU R34, [R1+0x94c] ;  /* 0x00094c0001227983 */ /* 0x000f280000300800 */
[----:B------:R-:W4:Y:S04]  /*53240*/  LDL.LU R35, [R1+0x948] ;  /* 0x0009480001237983 */ /* 0x000f280000300800 */
[----:B------:R-:W4:Y:S04]  /*53250*/  LDL.LU R30, [R1+0x95c] ;  /* 0x00095c00011e7983 */ /* 0x000f280000300800 */
[----:B------:R-:W4:Y:S04]  /*53260*/  LDL.LU R31, [R1+0x67c] ;  /* 0x00067c00011f7983 */ /* 0x000f280000300800 */
[----:B------:R-:W4:Y:S04]  /*53270*/  LDL.LU R26, [R1+0x934] ;  /* 0x00093400011a7983 */ /* 0x000f280000300800 */
[----:B------:R-:W4:Y:S01]  /*53280*/  LDL.LU R27, [R1+0x930] ;  /* 0x00093000011b7983 */ /* 0x000f220000300800 */
[----:B------:R-:W-:-:S05]  /*53290*/  F2FP.BF16.PACK_AB R59, R18, R59 ;  /* 0x0000003b123b723e */ /* 0x000fca00000010ff */
[----:B------:R-:W-:Y:S01]  /*532a0*/  STL [R1+0x1fdc], R59 ;  /* 0x001fdc3b01007387 */ /* 0x000fe20000100800 */
[----:B------:R-:W-:Y:S02]  /*532b0*/  F2FP.BF16.PACK_AB R58, R19, R58 ;  /* 0x0000003a133a723e */ /* 0x000fe400000010ff */
[----:B------:R-:W-:-:S03]  /*532c0*/  F2FP.BF16.PACK_AB R57, R50, R57 ;  /* 0x000000393239723e */ /* 0x000fc600000010ff */
[----:B------:R-:W-:Y:S01]  /*532d0*/  STL [R1+0x1fe0], R58 ;  /* 0x001fe03a01007387 */ /* 0x000fe20000100800 */
[----:B------:R-:W-:-:S03]  /*532e0*/  F2FP.BF16.PACK_AB R56, R51, R56 ;  /* 0x000000383338723e */ /* 0x000fc600000010ff */
[----:B------:R-:W-:Y:S01]  /*532f0*/  STL [R1+0x1fe4], R57 ;  /* 0x001fe43901007387 */ /* 0x000fe20000100800 */
[----:B------:R-:W-:-:S03]  /*53300*/  F2FP.BF16.PACK_AB R55, R42, R43 ;  /* 0x0000002b2a37723e */ /* 0x000fc600000010ff */
[----:B------:R-:W-:Y:S01]  /*53310*/  STL [R1+0x1fe8], R56 ;  /* 0x001fe83801007387 */ /* 0x000fe20000100800 */
[----:B------:R-:W-:-:S03]  /*53320*/  F2FP.BF16.PACK_AB R54, R38, R22 ;  /* 0x000000162636723e */ /* 0x000fc600000010ff */
[----:B------:R-:W-:Y:S04]  /*53330*/  STL [R1+0x1fec], R55 ;  /* 0x001fec3701007387 */ /* 0x000fe80000100800 */
[----:B------:R-:W-:Y:S04]  /*53340*/  STL [R1+0x1ff0], R54 ;  /* 0x001ff03601007387 */ /* 0x000fe80000100800 */
[----:B------:R-:W4:Y:S01]  /*53350*/  LDL.LU R22, [R1+0x944] ;  /* 0x0009440001167983 */ /* 0x000f220000300800 */
[----:B--2---:R-:W-:-:S03]  /*53360*/  F2FP.BF16.PACK_AB R53, R23, R53 ;  /* 0x000000351735723e */ /* 0x004fc600000010ff */
[----:B------:R-:W2:Y:S04]  /*53370*/  LDL.LU R23, [R1+0x940] ;  /* 0x0009400001177983 */ /* 0x000ea80000300800 */
[----:B------:R-:W-:Y:S04]  /*53380*/  STL [R1+0x1ff4], R53 ;  /* 0x001ff43501007387 */ /* 0x000fe80000100800 */
[----:B------:R-:W2:Y:S04]  /*53390*/  LDL.LU R12, [R1+0x954] ;  /* 0x00095400010c7983 */ /* 0x000ea80000300800 */
[----:B------:R-:W2:Y:S04]  /*533a0*/  LDL.LU R5, [R1+0x674] ;  /* 0x0006740001057983 */ /* 0x000ea80000300800 */
[----:B------:R-:W2:Y:S04]  /*533b0*/  LDL.LU R15, [R1+0x6bc] ;  /* 0x0006bc00010f7983 */ /* 0x000ea80000300800 */
[----:B------:R-:W2:Y:S01]  /*533c0*/  LDL.LU R43, [R1+0x6b8] ;  /* 0x0006b800012b7983 */ /* 0x000ea20000300800 */
[----:B---3--:R-:W-:-:S03]  /*533d0*/  F2FP.BF16.PACK_AB R52, R39, R52 ;  /* 0x000000342734723e */ /* 0x008fc600000010ff */
        /* <DEDUP_REMOVED lines=8> */
[----:B------:R-:W-:Y:S01]  /*53460*/  STL [R1+0x1ff8], R52 ;  /* 0x001ff83401007387 */ /* 0x000fe20000100800 */
[----:B----4-:R-:W-:-:S05]  /*53470*/  F2FP.BF16.PACK_AB R51, R46, R47 ;  /* 0x0000002f2e33723e */ /* 0x010fca00000010ff */
[----:B------:R-:W-:Y:S01]  /*53480*/  STL [R1+0x1ffc], R51 ;  /* 0x001ffc3301007387 */ /* 0x000fe20000100800 */
[----:B------:R-:W-:Y:S02]  /*53490*/  F2FP.BF16.PACK_AB R50, R34, R35 ;  /* 0x000000232232723e */ /* 0x000fe400000010ff */
[----:B------:R-:W-:-:S03]  /*534a0*/  F2FP.BF16.PACK_AB R49, R30, R49 ;  /* 0x000000311e31723e */ /* 0x000fc600000010ff */
[----:B------:R-:W-:Y:S01]  /*534b0*/  STL [R1+0x2000], R50 ;  /* 0x0020003201007387 */ /* 0x000fe20000100800 */
[----:B------:R-:W-:-:S03]  /*534c0*/  F2FP.BF16.PACK_AB R48, R31, R48 ;  /* 0x000000301f30723e */ /* 0x000fc600000010ff */
[----:B------:R-:W-:Y:S04]  /*534d0*/  STL [R1+0x2004], R49 ;  /* 0x0020043101007387 */ /* 0x000fe80000100800 */
[----:B------:R-:W-:Y:S01]  /*534e0*/  STL [R1+0x2008], R48 ;  /* 0x0020083001007387 */ /* 0x000fe20000100800 */
[----:B------:R-:W-:-:S03]  /*534f0*/  F2FP.BF16.PACK_AB R47, R26, R27 ;  /* 0x0000001b1a2f723e */ /* 0x000fc600000010ff */
[----:B------:R-:W4:Y:S04]  /*53500*/  LDL.LU R16, [R1+0x974] ;  /* 0x0009740001107983 */ /* 0x000f280000300800 */
[----:B------:R-:W4:Y:S04]  /*53510*/  LDL.LU R17, [R1+0x984] ;  /* 0x0009840001117983 */ /* 0x000f280000300800 */
[----:B------:R-:W4:Y:S04]  /*53520*/  LDL.LU R18, [R1+0x99c] ;  /* 0x00099c0001127983 */ /* 0x000f280000300800 */
[----:B------:R-:W4:Y:S04]  /*53530*/  LDL.LU R35, [R1+0x998] ;  /* 0x0009980001237983 */ /* 0x000f280000300800 */
[----:B------:R-:W4:Y:S04]  /*53540*/  LDL.LU R19, [R1+0x9ac] ;  /* 0x0009ac0001137983 */ /* 0x000f280000300800 */
[----:B------:R-:W4:Y:S04]  /*53550*/  LDL.LU R34, [R1+0x9a8] ;  /* 0x0009a80001227983 */ /* 0x000f280000300800 */
[----:B------:R-:W-:Y:S04]  /*53560*/  STL [R1+0x200c], R47 ;  /* 0x00200c2f01007387 */ /* 0x000fe80000100800 */
[----:B------:R-:W4:Y:S04]  /*53570*/  LDL.LU R30, [R1+0x9bc] ;  /* 0x0009bc00011e7983 */ /* 0x000f280000300800 */
[----:B------:R-:W4:Y:S04]  /*53580*/  LDL.LU R31, [R1+0x9cc] ;  /* 0x0009cc00011f7983 */ /* 0x000f280000300800 */
[----:B------:R-:W4:Y:S04]  /*53590*/  LDL.LU R26, [R1+0x994] ;  /* 0x00099400011a7983 */ /* 0x000f280000300800 */
[----:B------:R-:W4:Y:S01]  /*535a0*/  LDL.LU R27, [R1+0x990] ;  /* 0x00099000011b7983 */ /* 0x000f220000300800 */
[----:B--2---:R-:W-:-:S03]  /*535b0*/  F2FP.BF16.PACK_AB R46, R22, R23 ;  /* 0x00000017162e723e */ /* 0x004fc600000010ff */
[----:B------:R-:W2:Y:S04]  /*535c0*/  LDL.LU R22, [R1+0x9a4] ;  /* 0x0009a40001167983 */ /* 0x000ea80000300800 */
[----:B------:R-:W2:Y:S01]  /*535d0*/  LDL.LU R23, [R1+0x9a0] ;  /* 0x0009a00001177983 */ /* 0x000ea20000300800 */
[----:B------:R-:W-:Y:S02]  /*535e0*/  F2FP.BF16.PACK_AB R45, R12, R45 ;  /* 0x0000002d0c2d723e */ /* 0x000fe400000010ff */
[----:B------:R-:W-:Y:S01]  /*535f0*/  F2FP.BF16.PACK_AB R44, R5, R44 ;  /* 0x0000002c052c723e */ /* 0x000fe200000010ff */
[----:B------:R-:W-:Y:S04]  /*53600*/  STL [R1+0x2010], R46 ;  /* 0x0020102e01007387 */ /* 0x000fe80000100800 */
[----:B------:R-:W-:Y:S01]  /*53610*/  STL [R1+0x2014], R45 ;  /* 0x0020142d01007387 */ /* 0x000fe20000100800 */
[----:B------:R-:W-:-:S03]  /*53620*/  F2FP.BF16.PACK_AB R43, R15, R43 ;  /* 0x0000002b0f2b723e */ /* 0x000fc600000010ff */
[----:B------:R-:W-:Y:S01]  /*53630*/  STL [R1+0x2018], R44 ;  /* 0x0020182c01007387 */ /* 0x000fe20000100800 */
[----:B---3--:R-:W-:-:S03]  /*53640*/  F2FP.BF16.PACK_AB R42, R4, R42 ;  /* 0x0000002a042a723e */ /* 0x008fc600000010ff */
[----:B------:R-:W-:Y:S01]  /*53650*/  STL [R1+0x201c], R43 ;  /* 0x00201c2b01007387 */ /* 0x000fe20000100800 */
[----:B------:R-:W-:-:S03]  /*53660*/  F2FP.BF16.PACK_AB R41, R8, R41 ;  /* 0x000000290829723e */ /* 0x000fc600000010ff */
[----:B------:R-:W-:Y:S01]  /*53670*/  STL [R1+0x2020], R42 ;  /* 0x0020202a01007387 */ /* 0x000fe20000100800 */
[----:B------:R-:W-:-:S03]  /*53680*/  F2FP.BF16.PACK_AB R40, R9, R40 ;  /* 0x000000280928723e */ /* 0x000fc600000010ff */
[----:B------:R0:W-:Y:S01]  /*53690*/  STL [R1+0x2024], R41 ;  /* 0x0020242901007387 */ /* 0x0001e20000100800 */
[----:B------:R-:W-:-:S03]  /*536a0*/  F2FP.BF16.PACK_AB R39, R10, R39 ;  /* 0x000000270a27723e */ /* 0x000fc600000010ff */
[----:B------:R-:W-:Y:S01]  /*536b0*/  STL [R1+0x2028], R40 ;  /* 0x0020282801007387 */ /* 0x000fe20000100800 */
[----:B------:R-:W-:-:S03]  /*536c0*/  F2FP.BF16.PACK_AB R38, R11, R38 ;  /* 0x000000260b26723e */ /* 0x000fc600000010ff */
[----:B------:R-:W-:Y:S04]  /*536d0*/  STL [R1+0x202c], R39 ;  /* 0x00202c2701007387 */ /* 0x000fe80000100800 */
[----:B------:R-:W-:Y:S01]  /*536e0*/  STL [R1+0x2030], R38 ;  /* 0x0020302601007387 */ /* 0x000fe20000100800 */
[----:B----4-:R-:W-:Y:S02]  /*536f0*/  F2FP.BF16.PACK_AB R37, R16, R37 ;  /* 0x000000251025723e */ /* 0x010fe400000010ff */
[----:B------:R-:W-:-:S03]  /*53700*/  F2FP.BF16.PACK_AB R36, R17, R36 ;  /* 0x000000241124723e */ /* 0x000fc600000010ff */
[----:B------:R-:W-:Y:S01]  /*53710*/  STL [R1+0x2034], R37 ;  /* 0x0020342501007387 */ /* 0x000fe20000100800 */
        /* <DEDUP_REMOVED lines=11> */
[----:B0-----:R-:W3:Y:S04]  /*537d0*/  LDL.LU R41, [R1+0x9b4] ;  /* 0x0009b40001297983 */ /* 0x001ee80000300800 */
        /* <DEDUP_REMOVED lines=45> */
[----:B------:R-:W2:Y:S04]  /*53ab0*/  LDL.LU R23, [R1+0xa10] ;  /* 0x000a100001177983 */ /* 0x000ea80000300800 */
[----:B------:R-:W-:Y:S01]  /*53ac0*/  STL [R1+0x2050], R30 ;  /* 0x0020501e01007387 */ /* 0x000fe20000100800 */
[----:B---3--:R-:W-:Y:S02]  /*53ad0*/  F2FP.BF16.PACK_AB R29, R41, R29 ;  /* 0x0000001d291d723e */ /* 0x008fe400000010ff */
[----:B----4-:R-:W-:-:S03]  /*53ae0*/  F2FP.BF16.PACK_AB R28, R42, R28 ;  /* 0x0000001c2a1c723e */ /* 0x010fc600000010ff */
        /* <DEDUP_REMOVED lines=8> */
[----:B------:R0:W-:Y:S04]  /*53b70*/  STL [R1+0x2064], R25 ;  /* 0x0020641901007387 */ /* 0x0001e80000100800 */
[----:B------:R1:W-:Y:S01]  /*53b80*/  STL [R1+0x2068], R24 ;  /* 0x0020681801007387 */ /* 0x0003e20000100800 */
[----:B0-----:R-:W-:Y:S02]  /*53b90*/  F2FP.BF16.PACK_AB R25, R47, R48 ;  /* 0x000000302f19723e */ /* 0x001fe400000010ff */
[----:B-1----:R-:W-:-:S03]  /*53ba0*/  F2FP.BF16.PACK_AB R24, R49, R50 ;  /* 0x000000323118723e */ /* 0x002fc600000010ff */
[----:B------:R0:W-:Y:S04]  /*53bb0*/  STL [R1+0xbc], R25 ;  /* 0x0000bc1901007387 */ /* 0x0001e80000100800 */
[----:B------:R1:W-:Y:S01]  /*53bc0*/  STL [R1+0xb8], R24 ;  /* 0x0000b81801007387 */ /* 0x0003e20000100800 */
[----:B------:R-:W-:Y:S02]  /*53bd0*/  F2FP.BF16.PACK_AB R26, R51, R52 ;  /* 0x00000034331a723e */ /* 0x000fe400000010ff */
[----:B0-----:R-:W-:-:S03]  /*53be0*/  F2FP.BF16.PACK_AB R25, R53, R54 ;  /* 0x000000363519723e */ /* 0x001fc600000010ff */
[----:B------:R0:W-:Y:S01]  /*53bf0*/  STL [R1+0xb4], R26 ;  /* 0x0000b41a01007387 */ /* 0x0001e20000100800 */
[----:B-1----:R-:W-:-:S03]  /*53c00*/  F2FP.BF16.PACK_AB R24, R55, R56 ;  /* 0x000000383718723e */ /* 0x002fc600000010ff */
[----:B------:R1:W-:Y:S04]  /*53c10*/  STL [R1+0xb0], R25 ;  /* 0x0000b01901007387 */ /* 0x0003e80000100800 */
[----:B------:R3:W-:Y:S01]  /*53c20*/  STL [R1+0xcc], R24 ;  /* 0x0000cc1801007387 */ /* 0x0007e20000100800 */
[----:B0-----:R-:W-:Y:S02]  /*53c30*/  F2FP.BF16.PACK_AB R26, R57, R58 ;  /* 0x0000003a391a723e */ /* 0x001fe400000010ff */
[----:B-1----:R-:W-:-:S03]  /*53c40*/  F2FP.BF16.PACK_AB R25, R59, R61 ;  /* 0x0000003d3b19723e */ /* 0x002fc600000010ff */
[----:B------:R-:W-:Y:S01]  /*53c50*/  STL [R1+0xc8], R26 ;  /* 0x0000c81a01007387 */ /* 0x000fe20000100800 */
[----:B---3--:R-:W-:-:S03]  /*53c60*/  F2FP.BF16.PACK_AB R24, R60, R20 ;  /* 0x000000143c18723e */ /* 0x008fc600000010ff */
        /* <DEDUP_REMOVED lines=8> */
[----:B------:R-:W-:-:S05]  /*53cf0*/  F2FP.BF16.PACK_AB R2, R13, R6 ;  /* 0x000000060d02723e */ /* 0x000fca00000010ff */
[----:B------:R3:W-:Y:S01]  /*53d00*/  STL [R1+0xd0], R2 ;  /* 0x0000d00201007387 */ /* 0x0007e20000100800 */
[----:B0-----:R-:W-:Y:S02]  /*53d10*/  F2FP.BF16.PACK_AB R0, R12, R5 ;  /* 0x000000050c00723e */ /* 0x001fe400000010ff */
[----:B-1----:R-:W-:-:S03]  /*53d20*/  F2FP.BF16.PACK_AB R3, R15, R4 ;  /* 0x000000040f03723e */ /* 0x002fc600000010ff */
[----:B------:R0:W-:Y:S04]  /*53d30*/  STL [R1+0xec], R0 ;  /* 0x0000ec0001007387 */ /* 0x0001e80000100800 */
[----:B------:R1:W-:Y:S01]  /*53d40*/  STL [R1+0xe8], R3 ;  /* 0x0000e80301007387 */ /* 0x0003e20000100800 */
[----:B---3--:R-:W-:-:S05]  /*53d50*/  F2FP.BF16.PACK_AB R2, R8, R9 ;  /* 0x000000090802723e */ /* 0x008fca00000010ff */
[----:B------:R3:W-:Y:S01]  /*53d60*/  STL [R1+0xe4], R2 ;  /* 0x0000e40201007387 */ /* 0x0007e20000100800 */
[----:B0-----:R-:W-:Y:S02]  /*53d70*/  F2FP.BF16.PACK_AB R0, R10, R11 ;  /* 0x0000000b0a00723e */ /* 0x001fe400000010ff */
[----:B-1----:R-:W-:-:S03]  /*53d80*/  F2FP.BF16.PACK_AB R3, R16, R17 ;  /* 0x000000111003723e */ /* 0x002fc600000010ff */
[----:B------:R2:W-:Y:S04]  /*53d90*/  STL [R1+0xe0], R0 ;  /* 0x0000e00001007387 */ /* 0x0005e80000100800 */
[----:B------:R-:W-:Y:S01]  /*53da0*/  STL [R1+0xfc], R3 ;  /* 0x0000fc0301007387 */ /* 0x000fe20000100800 */
[----:B---3--:R-:W-:-:S03]  /*53db0*/  F2FP.BF16.PACK_AB R2, R18, R19 ;  /* 0x000000131202723e */ /* 0x008fc600000010ff */
[----:B------:R-:W3:Y:S04]  /*53dc0*/  LDL.LU R21, [R1+0xa40] ;  /* 0x000a400001157983 */ /* 0x000ee80000300800 */
[----:B------:R-:W-:Y:S04]  /*53dd0*/  STL [R1+0xf8], R2 ;  /* 0x0000f80201007387 */ /* 0x000fe80000100800 */
[----:B------:R-:W4:Y:S01]  /*53de0*/  LDL.LU R20, [R1+0xa6c] ;  /* 0x000a6c0001147983 */ /* 0x000f220000300800 */
[----:B--2---:R-:W-:-:S05]  /*53df0*/  F2FP.BF16.PACK_AB R0, R22, R23 ;  /* 0x000000171600723e */ /* 0x004fca00000010ff */
[----:B------:R-:W-:Y:S04]  /*53e00*/  STL [R1+0xf4], R0 ;  /* 0x0000f40001007387 */ /* 0x000fe80000100800 */
[----:B----4-:R0:W-:Y:S04]  /*53e10*/  STL [R1+0x20c8], R20 ;  /* 0x0020c81401007387 */ /* 0x0101e80000100800 */
[----:B0-----:R-:W3:Y:S04]  /*53e20*/  LDL.LU R20, [R1+0xa44] ;  /* 0x000a440001147983 */ /* 0x001ee80000300800 */
[----:B------:R-:W2:Y:S04]  /*53e30*/  LDL.LU R24, [R1+0xa68] ;  /* 0x000a680001187983 */ /* 0x000ea80000300800 */
[----:B------:R-:W4:Y:S04]  /*53e40*/  LDL.LU R25, [R1+0xa7c] ;  /* 0x000a7c0001197983 */ /* 0x000f280000300800 */
[----:B------:R-:W4:Y:S04]  /*53e50*/  LDL.LU R26, [R1+0xa78] ;  /* 0x000a7800011a7983 */ /* 0x000f280000300800 */
[----:B------:R-:W2:Y:S04]  /*53e60*/  LDL.LU R27, [R1+0xa5c] ;  /* 0x000a5c00011b7983 */ /* 0x000ea80000300800 */
        /* <DEDUP_REMOVED lines=55> */
[----:B---3--:R-:W-:-:S03]  /*541e0*/  F2FP.BF16.PACK_AB R21, R20, R21 ;  /* 0x000000151415723e */ /* 0x008fc600000010ff */
[----:B------:R-:W3:Y:S04]  /*541f0*/  LDL.LU R20, [R1+0x20c8] ;  /* 0x0020c80001147983 */ /* 0x000ee80000300800 */
[----:B------:R0:W-:Y:S04]  /*54200*/  STL [R1+0xf0], R21 ;  /* 0x0000f01501007387 */ /* 0x0001e80000100800 */
[----:B0-----:R-:W3:Y:S01]  /*54210*/  LDL.LU R21, [R1+0x20c4] ;  /* 0x0020c40001157983 */ /* 0x001ee20000300800 */
[----:B--2---:R-:W-:Y:S02]  /*54220*/  F2FP.BF16.PACK_AB R0, R0, R2 ;  /* 0x000000020000723e */ /* 0x004fe400000010ff */
[----:B----4-:R-:W-:-:S02]  /*54230*/  F2FP.BF16.PACK_AB R2, R13, R6 ;  /* 0x000000060d02723e */ /* 0x010fc400000010ff */
[----:B---3--:R-:W-:Y:S02]  /*54240*/  F2FP.BF16.PACK_AB R24, R20, R24 ;  /* 0x000000181418723e */ /* 0x008fe400000010ff */
[----:B------:R-:W2:Y:S04]  /*54250*/  LDL.LU R20, [R1+0x20c0] ;  /* 0x0020c00001147983 */ /* 0x000ea80000300800 */
[----:B------:R0:W-:Y:S02]  /*54260*/  STL [R1+0x10c], R24 ;  /* 0x00010c1801007387 */ /* 0x0001e40000100800 */
[----:B0-----:R-:W-:Y:S02]  /*54270*/  F2FP.BF16.PACK_AB R24, R25, R26 ;  /* 0x0000001a1918723e */ /* 0x001fe400000010ff */
[----:B------:R-:W-:-:S02]  /*54280*/  F2FP.BF16.PACK_AB R26, R27, R28 ;  /* 0x0000001c1b1a723e */ /* 0x000fc400000010ff */
[----:B------:R-:W-:Y:S01]  /*54290*/  F2FP.BF16.PACK_AB R25, R29, R30 ;  /* 0x0000001e1d19723e */ /* 0x000fe200000010ff */
[----:B------:R0:W-:Y:S04]  /*542a0*/  STL [R1+0x108], R24 ;  /* 0x0001081801007387 */ /* 0x0001e80000100800 */
[----:B------:R1:W-:Y:S01]  /*542b0*/  STL [R1+0x104], R26 ;  /* 0x0001041a01007387 */ /* 0x0003e20000100800 */
[----:B0-----:R-:W-:-:S03]  /*542c0*/  F2FP.BF16.PACK_AB R24, R31, R32 ;  /* 0x000000201f18723e */ /* 0x001fc600000010ff */
[----:B------:R0:W-:Y:S01]  /*542d0*/  STL [R1+0x100], R25 ;  /* 0x0001001901007387 */ /* 0x0001e20000100800 */
[----:B-1----:R-:W-:-:S03]  /*542e0*/  F2FP.BF16.PACK_AB R26, R33, R34 ;  /* 0x00000022211a723e */ /* 0x002fc600000010ff */
[----:B------:R1:W-:Y:S01]  /*542f0*/  STL [R1+0x11c], R24 ;  /* 0x00011c1801007387 */ /* 0x0003e20000100800 */
[----:B0-----:R-:W-:-:S03]  /*54300*/  F2FP.BF16.PACK_AB R25, R35, R36 ;  /* 0x000000242319723e */ /* 0x001fc600000010ff */
[----:B------:R0:W-:Y:S01]  /*54310*/  STL [R1+0x118], R26 ;  /* 0x0001181a01007387 */ /* 0x0001e20000100800 */
[----:B-1----:R-:W-:-:S03]  /*54320*/  F2FP.BF16.PACK_AB R24, R37, R38 ;  /* 0x000000262518723e */ /* 0x002fc600000010ff */
[----:B------:R1:W-:Y:S04]  /*54330*/  STL [R1+0x114], R25 ;  /* 0x0001141901007387 */ /* 0x0003e80000100800 */
[----:B------:R3:W-:Y:S01]  /*54340*/  STL [R1+0x110], R24 ;  /* 0x0001101801007387 */ /* 0x0007e20000100800 */
[----:B0-----:R-:W-:Y:S02]  /*54350*/  F2FP.BF16.PACK_AB R26, R39, R40 ;  /* 0x00000028271a723e */ /* 0x001fe400000010ff */
[----:B-1----:R-:W-:-:S03]  /*54360*/  F2FP.BF16.PACK_AB R25, R41, R42 ;  /* 0x0000002a2919723e */ /* 0x002fc600000010ff */
[----:B------:R0:W-:Y:S01]  /*54370*/  STL [R1+0x12c], R26 ;  /* 0x00012c1a01007387 */ /* 0x0001e20000100800 */
[----:B---3--:R-:W-:-:S03]  /*54380*/  F2FP.BF16.PACK_AB R24, R43, R44 ;  /* 0x0000002c2b18723e */ /* 0x008fc600000010ff */
        /* <DEDUP_REMOVED lines=35> */
[----:B------:R-:W3:Y:S01]  /*545c0*/  LDL.LU R39, [R1+0xb54] ;  /* 0x000b540001277983 */ /* 0x000ee20000300800 */
[----:B0-----:R-:W-:-:S03]  /*545d0*/  F2FP.BF16.PACK_AB R0, R22, R23 ;  /* 0x000000171600723e */ /* 0x001fc600000010ff */
[----:B------:R-:W-:Y:S04]  /*545e0*/  STL [R1+0x17c], R2 ;  /* 0x00017c0201007387 */ /* 0x000fe80000100800 */
[----:B------:R-:W3:Y:S04]  /*545f0*/  LDL.LU R40, [R1+0xb50] ;  /* 0x000b500001287983 */ /* 0x000ee80000300800 */
[----:B------:R0:W-:Y:S04]  /*54600*/  STL [R1+0x178], R0 ;  /* 0x0001780001007387 */ /* 0x0001e80000100800 */
        /* <DEDUP_REMOVED lines=23> */
[----:B-1----:R-:W2:Y:S04]  /*54780*/  LDL.LU R3, [R1+0xbfc] ;  /* 0x000bfc0001037983 */ /* 0x002ea80000300800 */
[----:B0-----:R-:W2:Y:S04]  /*54790*/  LDL.LU R0, [R1+0xb44] ;  /* 0x000b440001007983 */ /* 0x001ea80000300800 */
        /* <DEDUP_REMOVED lines=16> */
[----:B------:R-:W2:Y:S01]  /*548a0*/  LDL.LU R11, [R1+0xc00] ;  /* 0x000c0000010b7983 */ /* 0x000ea20000300800 */
[----:B---3--:R-:W-:-:S05]  /*548b0*/  F2FP.BF16.PACK_AB R24, R39, R40 ;  /* 0x000000282718723e */ /* 0x008fca00000010ff */
[----:B------:R0:W-:Y:S01]  /*548c0*/  STL [R1+0x174], R24 ;  /* 0x0001741801007387 */ /* 0x0001e20000100800 */
[----:B----4-:R-:W-:Y:S02]  /*548d0*/  F2FP.BF16.PACK_AB R26, R41, R42 ;  /* 0x0000002a291a723e */ /* 0x010fe400000010ff */
[----:B--2---:R-:W-:-:S03]  /*548e0*/  F2FP.BF16.PACK_AB R25, R43, R44 ;  /* 0x0000002c2b19723e */ /* 0x004fc600000010ff */
[----:B------:R1:W-:Y:S04]  /*548f0*/  STL [R1+0x170], R26 ;  /* 0x0001701a01007387 */ /* 0x0003e80000100800 */
[----:B------:R2:W-:Y:S01]  /*54900*/  STL [R1+0x18c], R25 ;  /* 0x00018c1901007387 */ /* 0x0005e20000100800 */
[----:B0-----:R-:W-:-:S05]  /*54910*/  F2FP.BF16.PACK_AB R24, R45, R46 ;  /* 0x0000002e2d18723e */ /* 0x001fca00000010ff */
[----:B------:R0:W-:Y:S01]  /*54920*/  STL [R1+0x188], R24 ;  /* 0x0001881801007387 */ /* 0x0001e20000100800 */
[----:B-1----:R-:W-:Y:S02]  /*54930*/  F2FP.BF16.PACK_AB R26, R47, R48 ;  /* 0x000000302f1a723e */ /* 0x002fe400000010ff */
[----:B--2---:R-:W-:-:S03]  /*54940*/  F2FP.BF16.PACK_AB R25, R49, R50 ;  /* 0x000000323119723e */ /* 0x004fc600000010ff */
[----:B------:R1:W-:Y:S04]  /*54950*/  STL [R1+0x184], R26 ;  /* 0x0001841a01007387 */ /* 0x0003e80000100800 */
[----:B------:R2:W-:Y:S01]  /*54960*/  STL [R1+0x180], R25 ;  /* 0x0001801901007387 */ /* 0x0005e20000100800 */
[----:B0-----:R-:W-:-:S05]  /*54970*/  F2FP.BF16.PACK_AB R24, R51, R52 ;  /* 0x000000343318723e */ /* 0x001fca00000010ff */
[----:B------:R0:W-:Y:S01]  /*54980*/  STL [R1+0x19c], R24 ;  /* 0x00019c1801007387 */ /* 0x0001e20000100800 */
[----:B-1----:R-:W-:Y:S02]  /*54990*/  F2FP.BF16.PACK_AB R26, R53, R54 ;  /* 0x00000036351a723e */ /* 0x002fe400000010ff */
[----:B--2---:R-:W-:-:S03]  /*549a0*/  F2FP.BF16.PACK_AB R25, R55, R56 ;  /* 0x000000383719723e */ /* 0x004fc600000010ff */
[----:B------:R-:W-:Y:S04]  /*549b0*/  STL [R1+0x198], R26 ;  /* 0x0001981a01007387 */ /* 0x000fe80000100800 */
[----:B------:R-:W-:Y:S01]  /*549c0*/  STL [R1+0x194], R25 ;  /* 0x0001941901007387 */ /* 0x000fe20000100800 */
[----:B0-----:R-:W-:Y:S02]  /*549d0*/  F2FP.BF16.PACK_AB R24, R57, R58 ;  /* 0x0000003a3918723e */ /* 0x001fe400000010ff */
[----:B------:R-:W-:-:S05]  /*549e0*/  F2FP.BF16.PACK_AB R23, R59, R23 ;  /* 0x000000173b17723e */ /* 0x000fca00000010ff */
        /* <DEDUP_REMOVED lines=17> */
[----:B------:R0:W-:Y:S01]  /*54b00*/  STL [R1+0x9c], R2 ;  /* 0x00009c0201007387 */ /* 0x0001e20000100800 */
[----:B------:R-:W-:-:S05]  /*54b10*/  F2FP.BF16.PACK_AB R0, R12, R5 ;  /* 0x000000050c00723e */ /* 0x000fca00000010ff */
[----:B------:R1:W-:Y:S01]  /*54b20*/  STL [R1+0x98], R0 ;  /* 0x0000980001007387 */ /* 0x0003e20000100800 */
[----:B------:R-:W-:-:S05]  /*54b30*/  F2FP.BF16.PACK_AB R3, R15, R4 ;  /* 0x000000040f03723e */ /* 0x000fca00000010ff */
[----:B------:R2:W-:Y:S01]  /*54b40*/  STL [R1+0x94], R3 ;  /* 0x0000940301007387 */ /* 0x0005e20000100800 */
[----:B0-----:R-:W-:-:S03]  /*54b50*/  F2FP.BF16.PACK_AB R2, R8, R9 ;  /* 0x000000090802723e */ /* 0x001fc600000010ff */
[----:B------:R-:W3:Y:S04]  /*54b60*/  LDL.LU R39, [R1+0xc14] ;  /* 0x000c140001277983 */ /* 0x000ee80000300800 */
[----:B------:R-:W-:Y:S01]  /*54b70*/  STL [R1+0x90], R2 ;  /* 0x0000900201007387 */ /* 0x000fe20000100800 */
[----:B-1----:R-:W-:-:S03]  /*54b80*/  F2FP.BF16.PACK_AB R0, R10, R11 ;  /* 0x0000000b0a00723e */ /* 0x002fc600000010ff */
[----:B------:R-:W3:Y:S04]  /*54b90*/  LDL.LU R40, [R1+0xc10] ;  /* 0x000c100001287983 */ /* 0x000ee80000300800 */
        /* <DEDUP_REMOVED lines=34> */
[----:B--2---:R-:W2:Y:S04]  /*54dc0*/  LDL.LU R3, [R1+0xca0] ;  /* 0x000ca00001037983 */ /* 0x004ea80000300800 */
[----:B0-----:R-:W2:Y:S04]  /*54dd0*/  LDL.LU R0, [R1+0xcb4] ;  /* 0x000cb40001007983 */ /* 0x001ea80000300800 */
[----:B------:R-:W2:Y:S01]  /*54de0*/  LDL.LU R2, [R1+0xcb0] ;  /* 0x000cb00001027983 */ /* 0x000ea20000300800 */
[----:B---3--:R-:W-:-:S05]  /*54df0*/  F2FP.BF16.PACK_AB R18, R39, R40 ;  /* 0x000000282712723e */ /* 0x008fca00000010ff */
[----:B------:R-:W-:Y:S01]  /*54e00*/  STL [R1+0xa8], R18 ;  /* 0x0000a81201007387 */ /* 0x000fe20000100800 */
[----:B----4-:R-:W-:-:S05]  /*54e10*/  F2FP.BF16.PACK_AB R17, R41, R42 ;  /* 0x0000002a2911723e */ /* 0x010fca00000010ff */
[----:B------:R-:W-:Y:S01]  /*54e20*/  STL [R1+0xa4], R17 ;  /* 0x0000a41101007387 */ /* 0x000fe20000100800 */
[----:B------:R-:W-:Y:S02]  /*54e30*/  F2FP.BF16.PACK_AB R16, R43, R44 ;  /* 0x0000002c2b10723e */ /* 0x000fe400000010ff */
        /* <DEDUP_REMOVED lines=27> */
[----:B------:R-:W-:Y:S04]  /*54ff0*/  STL [R1+0x4c], R5 ;  /* 0x00004c0501007387 */ /* 0x000fe80000100800 */
[----:B------:R0:W-:Y:S01]  /*55000*/  STL [R1+0x48], R4 ;  /* 0x0000480401007387 */ /* 0x0001e20000100800 */
[----:B--2---:R-:W-:-:S03]  /*55010*/  F2FP.BF16.PACK_AB R3, R60, R3 ;  /* 0x000000033c03723e */ /* 0x004fc600000010ff */
[----:B0-----:R-:W2:Y:S04]  /*55020*/  LDL.LU R4, [R1+0xcc8] ;  /* 0x000cc80001047983 */ /* 0x001ea80000300800 */
[----:B------:R-:W-:Y:S04]  /*55030*/  STL [R1+0x44], R3 ;  /* 0x0000440301007387 */ /* 0x000fe80000100800 */
[----:B------:R-:W3:Y:S01]  /*55040*/  LDL.LU R5, [R1+0xcdc] ;  /* 0x000cdc0001057983 */ /* 0x000ee20000300800 */
[----:B------:R-:W-:-:S05]  /*55050*/  F2FP.BF16.PACK_AB R0, R0, R2 ;  /* 0x000000020000723e */ /* 0x000fca00000010ff */
[----:B------:R-:W-:Y:S04]  /*55060*/  STL [R1+0x40], R0 ;  /* 0x0000400001007387 */ /* 0x000fe80000100800 */
[----:B---3--:R0:W-:Y:S04]  /*55070*/  STL [R1+0x20bc], R5 ;  /* 0x0020bc0501007387 */ /* 0x0081e80000100800 */
[----:B0-----:R-:W2:Y:S04]  /*55080*/  LDL.LU R5, [R1+0xccc] ;  /* 0x000ccc0001057983 */ /* 0x001ea80000300800 */
[----:B------:R-:W3:Y:S04]  /*55090*/  LDL.LU R6, [R1+0xcd8] ;  /* 0x000cd80001067983 */ /* 0x000ee80000300800 */
[----:B------:R-:W4:Y:S04]  /*550a0*/  LDL.LU R7, [R1+0xcec] ;  /* 0x000cec0001077983 */ /* 0x000f280000300800 */
[----:B------:R-:W4:Y:S04]  /*550b0*/  LDL.LU R8, [R1+0xce8] ;  /* 0x000ce80001087983 */ /* 0x000f280000300800 */
        /* <DEDUP_REMOVED lines=55> */
[----:B------:R-:W3:Y:S01]  /*55430*/  LDL.LU R2, [R1+0xda0] ;  /* 0x000da00001027983 */ /* 0x000ee20000300800 */
[----:B--2---:R-:W-:-:S03]  /*55440*/  F2FP.BF16.PACK_AB R4, R5, R4 ;  /* 0x000000040504723e */ /* 0x004fc600000010ff */
[----:B------:R-:W2:Y:S04]  /*55450*/  LDL.LU R5, [R1+0x20bc] ;  /* 0x0020bc0001057983 */ /* 0x000ea80000300800 */
[----:B------:R0:W-:Y:S01]  /*55460*/  STL [R1+0x5c], R4 ;  /* 0x00005c0401007387 */ /* 0x0001e20000100800 */
[----:B----4-:R-:W-:-:S03]  /*55470*/  F2FP.BF16.PACK_AB R8, R7, R8 ;  /* 0x000000080708723e */ /* 0x010fc600000010ff */
[----:B0-----:R0:W5:Y:S01]  /*55480*/  LDL.LU R4, [R1+0x20b8] ;  /* 0x0020b80001047983 */ /* 0x0011620000300800 */
[----:B---3--:R-:W-:Y:S02]  /*55490*/  F2FP.BF16.PACK_AB R10, R9, R10 ;  /* 0x0000000a090a723e */ /* 0x008fe400000010ff */
[----:B------:R-:W-:Y:S02]  /*554a0*/  F2FP.BF16.PACK_AB R12, R11, R12 ;  /* 0x0000000c0b0c723e */ /* 0x000fe400000010ff */
[----:B------:R-:W-:Y:S02]  /*554b0*/  F2FP.BF16.PACK_AB R14, R13, R14 ;  /* 0x0000000e0d0e723e */ /* 0x000fe400000010ff */
[----:B------:R-:W-:Y:S02]  /*554c0*/  F2FP.BF16.PACK_AB R16, R15, R16 ;  /* 0x000000100f10723e */ /* 0x000fe400000010ff */
[----:B------:R-:W-:Y:S02]  /*554d0*/  F2FP.BF16.PACK_AB R18, R17, R18 ;  /* 0x000000121112723e */ /* 0x000fe400000010ff */
[----:B------:R-:W-:-:S02]  /*554e0*/  F2FP.BF16.PACK_AB R20, R19, R20 ;  /* 0x000000141314723e */ /* 0x000fc400000010ff */
[----:B------:R-:W-:Y:S02]  /*554f0*/  F2FP.BF16.PACK_AB R22, R21, R22 ;  /* 0x000000161516723e */ /* 0x000fe400000010ff */
        /* <DEDUP_REMOVED lines=19> */
[----:B--2---:R-:W-:Y:S02]  /*55630*/  F2FP.BF16.PACK_AB R6, R5, R6 ;  /* 0x000000060506723e */ /* 0x004fe400000010ff */
[----:B------:R0:W5:Y:S04]  /*55640*/  LDL.LU R5, [R1+0x20b4] ;  /* 0x0020b40001057983 */ /* 0x0001680000300800 */
[----:B------:R1:W-:Y:S04]  /*55650*/  STL [R1+0x58], R6 ;  /* 0x0000580601007387 */ /* 0x0003e80000100800 */
[----:B-1----:R0:W5:Y:S04]  /*55660*/  LDL.LU R6, [R1+0x20b0] ;  /* 0x0020b00001067983 */ /* 0x0021680000300800 */
        /* <DEDUP_REMOVED lines=52> */
[----:B------:R1:W-:Y:S04]  /*559b0*/  STL [R1], R42 ;  /* 0x0000002a01007387 */ /* 0x0003e80000100800 */
        /* <DEDUP_REMOVED lines=17> */
[----:B------:R1:W-:Y:S01]  /*55ad0*/  STL [R1+0x28], R54 ;  /* 0x0000283601007387 */ /* 0x0003e20000100800 */
[----:B------:R-:W-:-:S03]  /*55ae0*/  F2FP.BF16.PACK_AB R3, R61, R3 ;  /* 0x000000033d03723e */ /* 0x000fc600000010ff */
        /* <DEDUP_REMOVED lines=9> */
[----:B-1----:R-:W2:Y:S04]  /*55b80*/  LDL.LU R60, [R1+0x1fd8] ;  /* 0x001fd800013c7983 */ /* 0x002ea80000300800 */
[----:B------:R-:W2:Y:S01]  /*55b90*/  LDL.LU R61, [R1+0x1fd4] ;  /* 0x001fd400013d7983 */ /* 0x000ea20000300800 */
[----:B------:R-:W-:-:S03]  /*55ba0*/  F2FP.BF16.PACK_AB R2, R0, R2 ;  /* 0x000000020002723e */ /* 0x000fc600000010ff */
[----:B------:R0:W-:Y:S01]  /*55bb0*/  STL [R1+0x38], R3 ;  /* 0x0000380301007387 */ /* 0x0001e20000100800 */
[----:B--2---:R-:W-:-:S05]  /*55bc0*/  F2FP.BF16.PACK_AB R0, R61, R60 ;  /* 0x0000003c3d00723e */ /* 0x004fca00000010ff */
[----:B------:R0:W-:Y:S04]  /*55bd0*/  STL [R1+0x30], R0 ;  /* 0x0000300001007387 */ /* 0x0001e80000100800 */
[----:B------:R0:W-:Y:S02]  /*55be0*/  STL [R1+0x34], R2 ;  /* 0x0000340201007387 */ /* 0x0001e40000100800 */
.L_x_0:
[----:B0-----:R-:W2:Y:S04]  /*55bf0*/  LDL.LU R2, [R1+0x68] ;  /* 0x0000680001027983 */ /* 0x001ea80000300800 */
[----:B------:R-:W3:Y:S04]  /*55c00*/  LDL.LU R0, [R1+0x6c] ;  /* 0x00006c0001007983 */ /* 0x000ee80000300800 */
[----:B------:R-:W4:Y:S04]  /*55c10*/  LDL.LU R61, [R1+0x1de0] ;  /* 0x001de000013d7983 */ /* 0x000f280000300800 */
[----:B------:R-:W2:Y:S04]  /*55c20*/  LDL.LU R60, [R1+0x1ddc] ;  /* 0x001ddc00013c7983 */ /* 0x000ea80000300800 */
[----:B------:R-:W2:Y:S04]  /*55c30*/  LDL.LU R3, [R1+0x1dd8] ;  /* 0x001dd80001037983 */ /* 0x000ea80000300800 */
[----:B-----5:R0:W-:Y:S04]  /*55c40*/  STL.64 [R1+0x2100], R26 ;  /* 0x0021001a01007387 */ /* 0x0201e80000100a00 */
[----:B0-----:R-:W2:Y:S04]  /*55c50*/  LDL.LU R27, [R1+0x1de4] ;  /* 0x001de400011b7983 */ /* 0x001ea80000300800 */
[----:B------:R-:W-:Y:S04]  /*55c60*/  STL.64 [R1+0x20f8], R24 ;  /* 0x0020f81801007387 */ /* 0x000fe80000100a00 */
        /* <DEDUP_REMOVED lines=13> */
[----:B------:R0:W-:Y:S04]  /*55d40*/  STL.64 [R1+0x2088], R52 ;  /* 0x0020883401007387 */ /* 0x0001e80000100a00 */
[----:B------:R-:W-:Y:S04]  /*55d50*/  STL.64 [R1+0x2080], R58 ;  /* 0x0020803a01007387 */ /* 0x000fe80000100a00 */
[----:B------:R1:W-:Y:S04]  /*55d60*/  STL.64 [R1+0x2078], R56 ;  /* 0x0020783801007387 */ /* 0x0003e80000100a00 */
[----:B0-----:R-:W3:Y:S04]  /*55d70*/  LDL.LU R52, [R1+0x10] ;  /* 0x0000100001347983 */ /* 0x001ee80000300800 */
[----:B------:R-:W3:Y:S04]  /*55d80*/  LDL.LU R53, [R1+0x14] ;  /* 0x0000140001357983 */ /* 0x000ee80000300800 */
[----:B------:R-:W3:Y:S04]  /*55d90*/  LDL.LU R54, [R1+0x18] ;  /* 0x0000180001367983 */ /* 0x000ee80000300800 */
[----:B------:R-:W3:Y:S04]  /*55da0*/  LDL.LU R55, [R1+0x1c] ;  /* 0x00001c0001377983 */ /* 0x000ee80000300800 */
[----:B-1----:R-:W3:Y:S04]  /*55db0*/  LDL.LU R56, [R1+0x20] ;  /* 0x0000200001387983 */ /* 0x002ee80000300800 */
[----:B------:R-:W3:Y:S04]  /*55dc0*/  LDL.LU R57, [R1+0x24] ;  /* 0x0000240001397983 */ /* 0x000ee80000300800 */
[----:B------:R-:W3:Y:S04]  /*55dd0*/  LDL.LU R58, [R1+0x28] ;  /* 0x00002800013a7983 */ /* 0x000ee80000300800 */
[----:B------:R-:W3:Y:S04]  /*55de0*/  LDL.LU R59, [R1+0x2c] ;  /* 0x00002c00013b7983 */ /* 0x000ee80000300800 */
[----:B------:R-:W3:Y:S04]  /*55df0*/  LDL.LU R24, [R1+0x30] ;  /* 0x0000300001187983 */ /* 0x000ee80000300800 */
[----:B------:R-:W3:Y:S04]  /*55e00*/  LDL.LU R25, [R1+0x34] ;  /* 0x0000340001197983 */ /* 0x000ee80000300800 */
[----:B------:R-:W3:Y:S04]  /*55e10*/  LDL.LU R26, [R1+0x38] ;  /* 0x00003800011a7983 */ /* 0x000ee80000300800 */
[----:B------:R-:W-:Y:S01]  /*55e20*/  BAR.SYNC.DEFER_BLOCKING 0x0 ;  /* 0x0000000000007b1d */ /* 0x000fe20000010000 */
[----:B----4-:R-:W-:-:S02]  /*55e30*/  ISETP.GE.AND P3, PT, R61, c[0x0][0x17c], PT ;  /* 0x00005f003d007a0c */ /* 0x010fc40003f66270 */
[----:B--2---:R-:W-:-:S03]  /*55e40*/  ISETP.GE.AND P4, PT, R27, c[0x0][0x17c], PT ;  /* 0x00005f001b007a0c */ /* 0x004fc60003f86270 */
[----:B------:R-:W2:Y:S04]  /*55e50*/  LDL.LU R27, [R1+0x3c] ;  /* 0x00003c00011b7983 */ /* 0x000ea80000300800 */
[----:B------:R-:W4:Y:S04]  /*55e60*/  LDL.LU R28, [R1] ;  /* 0x00000000011c7983 */ /* 0x000f280000300800 */
        /* <DEDUP_REMOVED lines=11> */
[----:B------:R-:W-:-:S03]  /*55f20*/  ISETP.GE.AND P1, PT, R3, c[0x0][0x17c], PT ;  /* 0x00005f0003007a0c */ /* 0x000fc60003f26270 */
[----:B------:R-:W4:Y:S04]  /*55f30*/  LDL.LU R44, [R1+0x80] ;  /* 0x00008000012c7983 */ /* 0x000f280000300800 */
[----:B------:R-:W4:Y:S04]  /*55f40*/  LDL.LU R45, [R1+0x84] ;  /* 0x00008400012d7983 */ /* 0x000f280000300800 */
[----:B------:R-:W4:Y:S04]  /*55f50*/  LDL.LU R46, [R1+0x88] ;  /* 0x00008800012e7983 */ /* 0x000f280000300800 */
[----:B------:R-:W4:Y:S04]  /*55f60*/  LDL.LU R47, [R1+0x8c] ;  /* 0x00008c00012f7983 */ /* 0x000f280000300800 */
[----:B------:R-:W4:Y:S04]  /*55f70*/  LDL.LU R3, [R1+0x1de8] ;  /* 0x001de80001037983 */ /* 0x000f280000300800 */
[----:B------:R-:W0:Y:S04]  /*55f80*/  S2R R48, SR_TID.X ;  /* 0x0000000000307919 */ /* 0x000e280000002100 */
[----:B------:R-:W4:Y:S04]  /*55f90*/  LDL.LU R36, [R1+0x60] ;  /* 0x0000600001247983 */ /* 0x000f280000300800 */
[----:B------:R-:W4:Y:S01]  /*55fa0*/  LDL.LU R37, [R1+0x64] ;  /* 0x0000640001257983 */ /* 0x000f220000300800 */
[----:B---3--:R-:W-:-:S02]  /*55fb0*/  IMAD.MOV.U32 R39, RZ, RZ, R0 ;  /* 0x000000ffff277224 */ /* 0x008fc400078e0000 */
[----:B------:R-:W-:Y:S02]  /*55fc0*/  IMAD.MOV.U32 R38, RZ, RZ, R2 ;  /* 0x000000ffff267224 */ /* 0x000fe400078e0002 */
[C---:B0-----:R-:W-:Y:S02]  /*55fd0*/  IMAD.SHL.U32 R0, R48.reuse, 0x40, RZ ;  /* 0x0000004030007824 */ /* 0x041fe400078e00ff */
[----:B------:R-:W-:-:S03]  /*55fe0*/  IMAD.SHL.U32 R2, R48, 0x20, RZ ;  /* 0x0000002030027824 */ /* 0x000fc600078e00ff */
[----:B------:R-:W-:-:S04]  /*55ff0*/  LOP3.LUT R0, R0, 0x600, RZ, 0xc0, !PT ;  /* 0x0000060000007812 */ /* 0x000fc800078ec0ff */
[----:B------:R-:W-:Y:S01]  /*56000*/  LOP3.LUT R0, R0, 0x60, R2, 0xf8, !PT ;  /* 0x0000006000007812 */ /* 0x000fe200078ef802 */
[----:B------:R-:W-:-:S05]  /*56010*/  IMAD.SHL.U32 R2, R48, 0x4, RZ ;  /* 0x0000000430027824 */ /* 0x000fca00078e00ff */
[----:B------:R-:W-:-:S05]  /*56020*/  LOP3.LUT R0, R0, 0x70, R2, 0x78, !PT ;  /* 0x0000007000007812 */ /* 0x000fca00078e7802 */
[----:B--2---:R0:W-:Y:S04]  /*56030*/  STS.128 [R0], R24 ;  /* 0x0000001800007388 */ /* 0x0041e80000000c00 */
[----:B0-----:R-:W2:Y:S04]  /*56040*/  LDL.LU.64 R26, [R1+0x2100] ;  /* 0x00210000011a7983 */ /* 0x001ea80000300a00 */
[----:B------:R-:W2:Y:S04]  /*56050*/  LDL.LU.64 R24, [R1+0x20f8] ;  /* 0x0020f80001187983 */ /* 0x000ea80000300a00 */
[----:B----4-:R0:W-:Y:S04]  /*56060*/  STS.128 [R0+0x180], R28 ;  /* 0x0001801c00007388 */ /* 0x0101e80000000c00 */
[----:B0-----:R-:W3:Y:S04]  /*56070*/  LDL.LU R28, [R1+0x40] ;  /* 0x00004000011c7983 */ /* 0x001ee80000300800 */
[----:B------:R-:W3:Y:S04]  /*56080*/  LDL.LU R29, [R1+0x44] ;  /* 0x00004400011d7983 */ /* 0x000ee80000300800 */
[----:B------:R-:W3:Y:S04]  /*56090*/  LDL.LU R30, [R1+0x48] ;  /* 0x00004800011e7983 */ /* 0x000ee80000300800 */
[----:B------:R-:W3:Y:S01]  /*560a0*/  LDL.LU R31, [R1+0x4c] ;  /* 0x00004c00011f7983 */ /* 0x000ee20000300800 */
[----:B------:R-:W-:-:S05]  /*560b0*/  IMAD.SHL.U32 R2, R48, 0x100, RZ ;  /* 0x0000010030027824 */ /* 0x000fca00078e00ff */
[----:B------:R-:W-:Y:S01]  /*560c0*/  LOP3.LUT R2, R2, 0x600, RZ, 0xc0, !PT ;  /* 0x0000060002027812 */ /* 0x000fe200078ec0ff */
[----:B------:R-:W-:Y:S01]  /*560d0*/  STS.128 [R0+0x80], R56 ;  /* 0x0000803800007388 */ /* 0x000fe20000000c00 */
[----:B------:R-:W-:Y:S02]  /*560e0*/  ISETP.GE.AND P0, PT, R3, c[0x0][0x17c], PT ;  /* 0x00005f0003007a0c */ /* 0x000fe40003f06270 */
[----:B------:R-:W-:Y:S01]  /*560f0*/  LOP3.LUT R3, R48, 0x1f, RZ, 0xc0, !PT ;  /* 0x0000001f30037812 */ /* 0x000fe200078ec0ff */
[----:B------:R-:W-:Y:S04]  /*56100*/  STS.128 [R0+0x100], R52 ;  /* 0x0001003400007388 */ /* 0x000fe80000000c00 */
[----:B------:R-:W-:Y:S01]  /*56110*/  IMAD R2, R3, 0x10, R2 ;  /* 0x0000001003027824 */ /* 0x000fe200078e0202 */
[----:B------:R-:W-:-:S06]  /*56120*/  NOP ;  /* 0x0000000000007918 */ /* 0x000fcc0000000000 */
[----:B------:R-:W0:Y:S01]  /*56130*/  LDS.128 R48, [R2] ;  /* 0x0000000002307984 */ /* 0x000e220000000c00 */
[----:B------:R-:W-:Y:S02]  /*56140*/  LOP3.LUT R61, R2, 0x20, RZ, 0x3c, !PT ;  /* 0x00000020023d7812 */ /* 0x000fe400078e3cff */
[----:B------:R-:W-:Y:S02]  /*56150*/  ISETP.GE.AND P2, PT, R60, c[0x0][0x17c], PT ;  /* 0x00005f003c007a0c */ /* 0x000fe40003f46270 */
[C---:B------:R-:W-:Y:S01]  /*56160*/  LOP3.LUT R60, R2.reuse, 0x40, RZ, 0x3c, !PT ;  /* 0x00000040023c7812 */ /* 0x040fe200078e3cff */
[----:B------:R-:W1:Y:S01]  /*56170*/  LDS.128 R56, [R61] ;  /* 0x000000003d387984 */ /* 0x000e620000000c00 */
[----:B------:R-:W-:-:S03]  /*56180*/  LOP3.LUT R3, R2, 0x60, RZ, 0x3c, !PT ;  /* 0x0000006002037812 */ /* 0x000fc600078e3cff */
[----:B------:R-:W4:Y:S04]  /*56190*/  LDS.128 R52, [R60] ;  /* 0x000000003c347984 */ /* 0x000f280000000c00 */
[----:B0-----:R-:W-:Y:S04]  /*561a0*/  STL.64 [R1+0x270], R48 ;  /* 0x0002703001007387 */ /* 0x001fe80000100a00 */
[----:B------:R-:W-:Y:S04]  /*561b0*/  STL.64 [R1+0x278], R50 ;  /* 0x0002783201007387 */ /* 0x000fe80000100a00 */
[----:B------:R-:W0:Y:S01]  /*561c0*/  LDS.128 R48, [R3] ;  /* 0x0000000003307984 */ /* 0x000e220000000c00 */
[----:B------:R-:W-:-:S06]  /*561d0*/  NOP ;  /* 0x0000000000007918 */ /* 0x000fcc0000000000 */
[----:B------:R-:W-:Y:S04]  /*561e0*/  STS.128 [R0], R44 ;  /* 0x0000002c00007388 */ /* 0x000fe80000000c00 */
[----:B------:R0:W-:Y:S04]  /*561f0*/  STS.128 [R0+0x80], R40 ;  /* 0x0000802800007388 */ /* 0x0001e80000000c00 */
[----:B------:R0:W-:Y:S04]  /*56200*/  STS.128 [R0+0x100], R36 ;  /* 0x0001002400007388 */ /* 0x0001e80000000c00 */
[----:B------:R-:W-:Y:S01]  /*56210*/  STS.128 [R0+0x180], R32 ;  /* 0x0001802000007388 */ /* 0x000fe20000000c00 */
[----:B------:R-:W-:-:S06]  /*56220*/  NOP ;  /* 0x0000000000007918 */ /* 0x000fcc0000000000 */
[----:B------:R-:W0:Y:S04]  /*56230*/  LDS.128 R32, [R2] ;  /* 0x0000000002207984 */ /* 0x000e280000000c00 */
[----:B-1----:R-:W-:Y:S04]  /*56240*/  STL.64 [R1+0x2a0], R56 ;  /* 0x0002a03801007387 */ /* 0x002fe80000100a00 */
[----:B------:R-:W-:Y:S04]  /*56250*/  STL.64 [R1+0x2a8], R58 ;  /* 0x0002a83a01007387 */ /* 0x000fe80000100a00 */
[----:B----4-:R-:W-:Y:S04]  /*56260*/  STL.64 [R1+0x2b0], R52 ;  /* 0x0002b03401007387 */ /* 0x010fe80000100a00 */
[----:B------:R-:W-:Y:S04]  /*56270*/  STL.64 [R1+0x2b8], R54 ;  /* 0x0002b83601007387 */ /* 0x000fe80000100a00 */
[----:B0-----:R-:W-:Y:S04]  /*56280*/  STL.64 [R1+0x2d0], R48 ;  /* 0x0002d03001007387 */ /* 0x001fe80000100a00 */
[----:B------:R-:W-:Y:S04]  /*56290*/  STL.64 [R1+0x2d8], R50 ;  /* 0x0002d83201007387 */ /* 0x000fe80000100a00 */
[----:B------:R-:W4:Y:S04]  /*562a0*/  LDL.LU R40, [R1+0xa0] ;  /* 0x0000a00001287983 */ /* 0x000f280000300800 */
[----:B------:R-:W4:Y:S04]  /*562b0*/  LDL.LU R41, [R1+0xa4] ;  /* 0x0000a40001297983 */ /* 0x000f280000300800 */
[----:B------:R-:W4:Y:S04]  /*562c0*/  LDL.LU R42, [R1+0xa8] ;  /* 0x0000a800012a7983 */ /* 0x000f280000300800 */
[----:B------:R-:W4:Y:S04]  /*562d0*/  LDL.LU R43, [R1+0xac] ;  /* 0x0000ac00012b7983 */ /* 0x000f280000300800 */
[----:B------:R-:W2:Y:S04]  /*562e0*/  LDL.LU R36, [R1+0x90] ;  /* 0x0000900001247983 */ /* 0x000ea80000300800 */
[----:B------:R-:W2:Y:S04]  /*562f0*/  LDL.LU R37, [R1+0x94] ;  /* 0x0000940001257983 */ /* 0x000ea80000300800 */
[----:B------:R-:W2:Y:S04]  /*56300*/  LDL.LU R38, [R1+0x98] ;  /* 0x0000980001267983 */ /* 0x000ea80000300800 */
[----:B------:R-:W2:Y:S04]  /*56310*/  LDL.LU R39, [R1+0x9c] ;  /* 0x00009c0001277983 */ /* 0x000ea80000300800 */
[----:B------:R-:W0:Y:S04]  /*56320*/  LDS.128 R48, [R61] ;  /* 0x000000003d307984 */ /* 0x000e280000000c00 */
[----:B------:R-:W-:Y:S04]  /*56330*/  STL.64 [R1+0x20], R32 ;  /* 0x0000202001007387 */ /* 0x000fe80000100a00 */
[----:B------:R-:W-:Y:S04]  /*56340*/  STL.64 [R1+0x28], R34 ;  /* 0x0000282201007387 */ /* 0x000fe80000100a00 */
[----:B------:R-:W1:Y:S04]  /*56350*/  LDS.128 R44, [R60] ;  /* 0x000000003c2c7984 */ /* 0x000e680000000c00 */
[----:B------:R-:W1:Y:S01]  /*56360*/  LDS.128 R32, [R3] ;  /* 0x0000000003207984 */ /* 0x000e620000000c00 */
[----:B------:R-:W-:-:S06]  /*56370*/  NOP ;  /* 0x0000000000007918 */ /* 0x000fcc0000000000 */
[----:B------:R-:W-:Y:S04]  /*56380*/  STS.128 [R0+0x80], R4 ;  /* 0x0000800400007388 */ /* 0x000fe80000000c00 */
[----:B------:R-:W-:Y:S04]  /*56390*/  STS.128 [R0+0x100], R8 ;  /* 0x0001000800007388 */ /* 0x000fe80000000c00 */
[----:B------:R-:W-:Y:S04]  /*563a0*/  STS.128 [R0+0x180], R12 ;  /* 0x0001800c00007388 */ /* 0x000fe80000000c00 */
[----:B0-----:R-:W-:Y:S04]  /*563b0*/  STL.64 [R1+0x30], R48 ;  /* 0x0000303001007387 */ /* 0x001fe80000100a00 */
[----:B------:R-:W-:Y:S04]  /*563c0*/  STL.64 [R1+0x38], R50 ;  /* 0x0000383201007387 */ /* 0x000fe80000100a00 */
[----:B-1----:R-:W-:Y:S04]  /*563d0*/  STL.64 [R1+0x60], R44 ;  /* 0x0000602c01007387 */ /* 0x002fe80000100a00 */
[----:B------:R-:W-:Y:S04]  /*563e0*/  STL.64 [R1+0x68], R46 ;  /* 0x0000682e01007387 */ /* 0x000fe80000100a00 */
[----:B------:R-:W-:Y:S04]  /*563f0*/  STL.64 [R1+0x2c0], R32 ;  /* 0x0002c02001007387 */ /* 0x000fe80000100a00 */
[----:B------:R-:W-:Y:S04]  /*56400*/  STL.64 [R1+0x2c8], R34 ;  /* 0x0002c82201007387 */ /* 0x000fe80000100a00 */
[----:B---3--:R-:W-:Y:S01]  /*56410*/  STS.128 [R0], R28 ;  /* 0x0000001c00007388 */ /* 0x008fe20000000c00 */
[----:B------:R-:W-:-:S06]  /*56420*/  NOP ;  /* 0x0000000000007918 */ /* 0x000fcc0000000000 */
[----:B------:R-:W0:Y:S04]  /*56430*/  LDS.128 R4, [R61] ;  /* 0x000000003d047984 */ /* 0x000e280000000c00 */
[----:B------:R-:W1:Y:S04]  /*56440*/  LDS.128 R8, [R2] ;  /* 0x0000000002087984 */ /* 0x000e680000000c00 */
[----:B0-----:R-:W-:Y:S04]  /*56450*/  STL [R1+0x2038], R5 ;  /* 0x0020380501007387 */ /* 0x001fe80000100800 */
[----:B-1----:R-:W-:Y:S04]  /*56460*/  STL.64 [R1+0x10], R8 ;  /* 0x0000100801007387 */ /* 0x002fe80000100a00 */
[----:B------:R-:W-:Y:S04]  /*56470*/  STL.64 [R1+0x18], R10 ;  /* 0x0000180a01007387 */ /* 0x000fe80000100a00 */
[----:B------:R-:W0:Y:S04]  /*56480*/  LDS.128 R8, [R60] ;  /* 0x000000003c087984 */ /* 0x000e280000000c00 */
[----:B------:R-:W-:Y:S04]  /*56490*/  STL [R1+0x2004], R6 ;  /* 0x0020040601007387 */ /* 0x000fe80000100800 */
[----:B------:R-:W-:Y:S04]  /*564a0*/  STL [R1+0x2008], R6 ;  /* 0x0020080601007387 */ /* 0x000fe80000100800 */
[----:B------:R-:W-:Y:S04]  /*564b0*/  STL [R1+0x2000], R7 ;  /* 0x0020000701007387 */ /* 0x000fe80000100800 */
[----:B------:R-:W3:Y:S04]  /*564c0*/  LDL.LU R32, [R1+0x190] ;  /* 0x0001900001207983 */ /* 0x000ee80000300800 */
[----:B0-----:R-:W-:Y:S04]  /*564d0*/  STL.64 [R1+0x50], R8 ;  /* 0x0000500801007387 */ /* 0x001fe80000100a00 */
[----:B------:R-:W-:Y:S04]  /*564e0*/  STL.64 [R1+0x58], R10 ;  /* 0x0000580a01007387 */ /* 0x000fe80000100a00 */
[----:B------:R-:W3:Y:S04]  /*564f0*/  LDL.LU R33, [R1+0x194] ;  /* 0x0001940001217983 */ /* 0x000ee80000300800 */
[----:B------:R-:W3:Y:S04]  /*56500*/  LDL.LU R34, [R1+0x198] ;  /* 0x0001980001227983 */ /* 0x000ee80000300800 */
[----:B------:R-:W3:Y:S04]  /*56510*/  LDL.LU R35, [R1+0x19c] ;  /* 0x00019c0001237983 */ /* 0x000ee80000300800 */
[----:B------:R-:W3:Y:S04]  /*56520*/  LDL.LU R28, [R1+0x180] ;  /* 0x00018000011c7983 */ /* 0x000ee80000300800 */
[----:B------:R-:W3:Y:S04]  /*56530*/  LDL.LU R29, [R1+0x184] ;  /* 0x00018400011d7983 */ /* 0x000ee80000300800 */
[----:B------:R-:W3:Y:S04]  /*56540*/  LDL.LU R30, [R1+0x188] ;  /* 0x00018800011e7983 */ /* 0x000ee80000300800 */
[----:B------:R-:W3:Y:S04]  /*56550*/  LDL.LU R31, [R1+0x18c] ;  /* 0x00018c00011f7983 */ /* 0x000ee80000300800 */
[----:B------:R-:W0:Y:S01]  /*56560*/  LDS.128 R8, [R3] ;  /* 0x0000000003087984 */ /* 0x000e220000000c00 */
[----:B------:R-:W-:-:S06]  /*56570*/  NOP ;  /* 0x0000000000007918 */ /* 0x000fcc0000000000 */
[----:B------:R-:W-:Y:S04]  /*56580*/  STS.128 [R0+0x100], R16 ;  /* 0x0001001000007388 */ /* 0x000fe80000000c00 */
[----:B----4-:R-:W-:Y:S04]  /*56590*/  STS.128 [R0], R40 ;  /* 0x0000002800007388 */ /* 0x010fe80000000c00 */
[----:B------:R-:W-:Y:S04]  /*565a0*/  STS.128 [R0+0x180], R20 ;  /* 0x0001801400007388 */ /* 0x000fe80000000c00 */
[----:B--2---:R-:W-:Y:S01]  /*565b0*/  STS.128 [R0+0x80], R36 ;  /* 0x0000802400007388 */ /* 0x004fe20000000c00 */
[----:B------:R-:W-:-:S06]  /*565c0*/  NOP ;  /* 0x0000000000007918 */ /* 0x000fcc0000000000 */
[----:B------:R-:W-:Y:S04]  /*565d0*/  LDS.128 R12, [R61] ;  /* 0x000000003d0c7984 */ /* 0x000fe80000000c00 */
[----:B------:R-:W-:Y:S04]  /*565e0*/  LDS.128 R36, [R60] ;  /* 0x000000003c247984 */ /* 0x000fe80000000c00 */
[----:B0-----:R-:W-:Y:S01]  /*565f0*/  STL [R1+0x84], R9 ;  /* 0x0000840901007387 */ /* 0x001fe20000100800 */
[----:B------:R-:W-:-:S03]  /*56600*/  IMAD.MOV.U32 R5, RZ, RZ, R8 ;  /* 0x000000ffff057224 */ /* 0x000fc600078e0008 */
[----:B------:R-:W-:Y:S04]  /*56610*/  STL.64 [R1+0x88], R10 ;  /* 0x0000880a01007387 */ /* 0x000fe80000100a00 */
[----:B------:R-:W0:Y:S04]  /*56620*/  LDS.128 R8, [R2] ;  /* 0x0000000002087984 */ /* 0x000e280000000c00 */
[----:B------:R-:W1:Y:S01]  /*56630*/  LDS.128 R16, [R3] ;  /* 0x0000000003107984 */ /* 0x000e620000000c00 */
[----:B------:R-:W-:-:S06]  /*56640*/  NOP ;  /* 0x0000000000007918 */ /* 0x000fcc0000000000 */
[----:B0-----:R-:W-:Y:S04]  /*56650*/  STL [R1+0x2010], R10 ;  /* 0x0020100a01007387 */ /* 0x001fe80000100800 */
[----:B------:R0:W-:Y:S04]  /*56660*/  STL [R1+0x200c], R11 ;  /* 0x00200c0b01007387 */ /* 0x0001e80000100800 */
[----:B------:R-:W-:Y:S04]  /*56670*/  STL [R1+0x2014], R15 ;  /* 0x0020140f01007387 */ /* 0x000fe80000100800 */
[----:B------:R2:W-:Y:S01]  /*56680*/  STL [R1+0x2028], R14 ;  /* 0x0020280e01007387 */ /* 0x0005e20000100800 */
[----:B0-----:R-:W-:-:S03]  /*56690*/  IMAD.MOV.U32 R11, RZ, RZ, R37 ;  /* 0x000000ffff0b7224 */ /* 0x001fc600078e0025 */
[----:B------:R-:W-:Y:S01]  /*566a0*/  STL.64 [R1+0x48], R38 ;  /* 0x0000482601007387 */ /* 0x000fe20000100a00 */
[----:B--2---:R-:W-:-:S05]  /*566b0*/  IMAD.MOV.U32 R14, RZ, RZ, R36 ;  /* 0x000000ffff0e7224 */ /* 0x004fca00078e0024 */
[----:B------:R-:W-:Y:S04]  /*566c0*/  STL [R1+0x2048], R14 ;  /* 0x0020480e01007387 */ /* 0x000fe80000100800 */
[----:B------:R-:W-:Y:S01]  /*566d0*/  STL.64 [R1+0x2040], R12 ;  /* 0x0020400c01007387 */ /* 0x000fe20000100a00 */
[----:B-1----:R-:W-:-:S03]  /*566e0*/  IMAD.MOV.U32 R6, RZ, RZ, R17 ;  /* 0x000000ffff067224 */ /* 0x002fc600078e0011 */
[----:B------:R0:W-:Y:S01]  /*566f0*/  STL [R1+0x2018], R11 ;  /* 0x0020180b01007387 */ /* 0x0001e20000100800 */
[----:B------:R-:W-:-:S03]  /*56700*/  IMAD.MOV.U32 R7, RZ, RZ, R18 ;  /* 0x000000ffff077224 */ /* 0x000fc600078e0012 */
[----:B------:R-:W-:Y:S01]  /*56710*/  STL [R1+0x7c], R19 ;  /* 0x00007c1301007387 */ /* 0x000fe20000100800 */
[----:B0-----:R-:W-:-:S05]  /*56720*/  IMAD.MOV.U32 R11, RZ, RZ, R16 ;  /* 0x000000ffff0b7224 */ /* 0x001fca00078e0010 */
[----:B------:R-:W-:Y:S04]  /*56730*/  STL [R1+0x2068], R11 ;  /* 0x0020680b01007387 */ /* 0x000fe80000100800 */
[----:B------:R0:W-:Y:S04]  /*56740*/  STL.64 [R1+0x2060], R8 ;  /* 0x0020600801007387 */ /* 0x0001e80000100a00 */
[----:B------:R-:W-:Y:S04]  /*56750*/  STL.64 [R1+0x2020], R6 ;  /* 0x0020200601007387 */ /* 0x000fe80000100a00 */
[----:B------:R1:W-:Y:S04]  /*56760*/  STL.64 [R1+0x2070], R4 ;  /* 0x0020700401007387 */ /* 0x0003e80000100a00 */
[----:B0-----:R-:W2:Y:S04]  /*56770*/  LDL.LU R8, [R1+0xe0] ;  /* 0x0000e00001087983 */ /* 0x001ea80000300800 */
[----:B------:R-:W2:Y:S04]  /*56780*/  LDL.LU R9, [R1+0xe4] ;  /* 0x0000e40001097983 */ /* 0x000ea80000300800 */
[----:B------:R-:W2:Y:S04]  /*56790*/  LDL.LU R10, [R1+0xe8] ;  /* 0x0000e800010a7983 */ /* 0x000ea80000300800 */
[----:B------:R-:W2:Y:S04]  /*567a0*/  LDL.LU R11, [R1+0xec] ;  /* 0x0000ec00010b7983 */ /* 0x000ea80000300800 */
[----:B-1----:R-:W4:Y:S04]  /*567b0*/  LDL.LU R4, [R1+0xf0] ;  /* 0x0000f00001047983 */ /* 0x002f280000300800 */
[----:B------:R-:W4:Y:S04]  /*567c0*/  LDL.LU R5, [R1+0xf4] ;  /* 0x0000f40001057983 */ /* 0x000f280000300800 */
[----:B------:R-:W4:Y:S04]  /*567d0*/  LDL.LU R6, [R1+0xf8] ;  /* 0x0000f80001067983 */ /* 0x000f280000300800 */
[----:B------:R-:W4:Y:S04]  /*567e0*/  LDL.LU R7, [R1+0xfc] ;  /* 0x0000fc0001077983 */ /* 0x000f280000300800 */
[----:B------:R-:W2:Y:S04]  /*567f0*/  LDL.LU R48, [R1+0x120] ;  /* 0x0001200001307983 */ /* 0x000ea80000300800 */
[----:B------:R-:W2:Y:S04]  /*56800*/  LDL.LU R49, [R1+0x124] ;  /* 0x0001240001317983 */ /* 0x000ea80000300800 */
[----:B------:R-:W2:Y:S04]  /*56810*/  LDL.LU R50, [R1+0x128] ;  /* 0x0001280001327983 */ /* 0x000ea80000300800 */
[----:B------:R-:W2:Y:S04]  /*56820*/  LDL.LU R51, [R1+0x12c] ;  /* 0x00012c0001337983 */ /* 0x000ea80000300800 */
[----:B---3--:R0:W-:Y:S04]  /*56830*/  STS.128 [R0], R32 ;  /* 0x0000002000007388 */ /* 0x0081e80000000c00 */
[----:B0-----:R-:W3:Y:S04]  /*56840*/  LDL.LU R32, [R1+0x160] ;  /* 0x0001600001207983 */ /* 0x001ee80000300800 */
[----:B------:R-:W3:Y:S04]  /*56850*/  LDL.LU R33, [R1+0x164] ;  /* 0x0001640001217983 */ /* 0x000ee80000300800 */
[----:B------:R-:W3:Y:S04]  /*56860*/  LDL.LU R34, [R1+0x168] ;  /* 0x0001680001227983 */ /* 0x000ee80000300800 */
[----:B------:R0:W-:Y:S04]  /*56870*/  STS.128 [R0+0x80], R28 ;  /* 0x0000801c00007388 */ /* 0x0001e80000000c00 */
[----:B------:R-:W3:Y:S04]  /*56880*/  LDL.LU R35, [R1+0x16c] ;  /* 0x00016c0001237983 */ /* 0x000ee80000300800 */
[----:B0-----:R-:W2:Y:S04]  /*56890*/  LDL.LU R28, [R1+0x170] ;  /* 0x00017000011c7983 */ /* 0x001ea80000300800 */
        /* <DEDUP_REMOVED lines=35> */
[----:B---3--:R-:W-:Y:S04]  /*56ad0*/  STS.128 [R0+0x180], R32 ;  /* 0x0001802000007388 */ /* 0x008fe80000000c00 */
[----:B--2---:R0:W-:Y:S01]  /*56ae0*/  STS.128 [R0+0x100], R28 ;  /* 0x0001001c00007388 */ /* 0x0041e20000000c00 */
[----:B------:R-:W-:-:S06]  /*56af0*/  NOP ;  /* 0x0000000000007918 */ /* 0x000fcc0000000000 */
[----:B------:R-:W1:Y:S04]  /*56b00*/  LDS.128 R32, [R2] ;  /* 0x0000000002207984 */ /* 0x000e680000000c00 */
[----:B0-----:R-:W2:Y:S04]  /*56b10*/  LDL.LU.64 R30, [R1+0x20f0] ;  /* 0x0020f000011e7983 */ /* 0x001ea80000300a00 */
[----:B------:R-:W2:Y:S04]  /*56b20*/  LDL.LU.64 R28, [R1+0x20e8] ;  /* 0x0020e800011c7983 */ /* 0x000ea80000300a00 */
[----:B-1----:R-:W-:Y:S04]  /*56b30*/  STL.64 [R1+0x160], R32 ;  /* 0x0001602001007387 */ /* 0x002fe80000100a00 */
[----:B------:R-:W-:Y:S04]  /*56b40*/  STL.64 [R1+0x168], R34 ;  /* 0x0001682201007387 */ /* 0x000fe80000100a00 */
[----:B------:R-:W0:Y:S04]  /*56b50*/  LDS.128 R32, [R61] ;  /* 0x000000003d207984 */ /* 0x000e280000000c00 */
[----:B0-----:R-:W-:Y:S04]  /*56b60*/  STL.64 [R1+0x170], R32 ;  /* 0x0001702001007387 */ /* 0x001fe80000100a00 */
[----:B------:R-:W-:Y:S04]  /*56b70*/  STL.64 [R1+0x178], R34 ;  /* 0x0001782201007387 */ /* 0x000fe80000100a00 */
[----:B------:R-:W0:Y:S04]  /*56b80*/  LDS.128 R32, [R60] ;  /* 0x000000003c207984 */ /* 0x000e280000000c00 */
[----:B0-----:R-:W-:Y:S04]  /*56b90*/  STL.64 [R1+0x180], R32 ;  /* 0x0001802001007387 */ /* 0x001fe80000100a00 */
[----:B------:R-:W-:Y:S04]  /*56ba0*/  STL.64 [R1+0x188], R34 ;  /* 0x0001882201007387 */ /* 0x000fe80000100a00 */
[----:B------:R-:W0:Y:S01]  /*56bb0*/  LDS.128 R32, [R3] ;  /* 0x0000000003207984 */ /* 0x000e220000000c00 */
[----:B------:R-:W-:-:S06]  /*56bc0*/  NOP ;  /* 0x0000000000007918 */ /* 0x000fcc0000000000 */
[----:B----4-:R-:W-:Y:S04]  /*56bd0*/  STS.128 [R0], R36 ;  /* 0x0000002400007388 */ /* 0x010fe80000000c00 */
[----:B------:R-:W-:Y:S04]  /*56be0*/  STS.128 [R0+0x80], R40 ;  /* 0x0000802800007388 */ /* 0x000fe80000000c00 */
[----:B0-----:R-:W-:Y:S04]  /*56bf0*/  STL.64 [R1+0x190], R32 ;  /* 0x0001902001007387 */ /* 0x001fe80000100a00 */
[----:B------:R0:W-:Y:S04]  /*56c00*/  STL.64 [R1+0x198], R34 ;  /* 0x0001982201007387 */ /* 0x0001e80000100a00 */
[----:B0-----:R-:W3:Y:S04]  /*56c10*/  LDL.LU.64 R34, [R1+0x20e0] ;  /* 0x0020e00001227983 */ /* 0x001ee80000300a00 */
[----:B------:R-:W3:Y:S04]  /*56c20*/  LDL.LU.64 R32, [R1+0x20d8] ;  /* 0x0020d80001207983 */ /* 0x000ee80000300a00 */
[----:B------:R-:W2:Y:S04]  /*56c30*/  LDL.LU.64 R38, [R1+0x20d0] ;  /* 0x0020d00001267983 */ /* 0x000ea80000300a00 */
[----:B------:R-:W2:Y:S04]  /*56c40*/  LDL.LU.64 R36, [R1+0x20c8] ;  /* 0x0020c80001247983 */ /* 0x000ea80000300a00 */
[----:B------:R-:W2:Y:S04]  /*56c50*/  LDL.LU.64 R42, [R1+0x20c0] ;  /* 0x0020c000012a7983 */ /* 0x000ea80000300a00 */
[----:B------:R-:W2:Y:S04]  /*56c60*/  LDL.LU.64 R40, [R1+0x20b8] ;  /* 0x0020b80001287983 */ /* 0x000ea80000300a00 */
[----:B------:R0:W-:Y:S04]  /*56c70*/  STS.128 [R0+0x100], R44 ;  /* 0x0001002c00007388 */ /* 0x0001e80000000c00 */
[----:B------:R-:W-:Y:S01]  /*56c80*/  STS.128 [R0+0x180], R48 ;  /* 0x0001803000007388 */ /* 0x000fe20000000c00 */
        /* <DEDUP_REMOVED lines=14> */
[----:B------:R-:W-:Y:S04]  /*56d70*/  STS.128 [R0], R52 ;  /* 0x0000003400007388 */ /* 0x000fe80000000c00 */
[----:B------:R-:W-:Y:S04]  /*56d80*/  STS.128 [R0+0x80], R56 ;  /* 0x0000803800007388 */ /* 0x000fe80000000c00 */
[----:B------:R-:W-:Y:S04]  /*56d90*/  STS.128 [R0+0x100], R4 ;  /* 0x0001000400007388 */ /* 0x000fe80000000c00 */
[----:B------:R-:W-:Y:S01]  /*56da0*/  STS.128 [R0+0x180], R8 ;  /* 0x0001800800007388 */ /* 0x000fe20000000c00 */
[----:B------:R-:W-:-:S06]  /*56db0*/  NOP ;  /* 0x0000000000007918 */ /* 0x000fcc0000000000 */
[----:B------:R-:W1:Y:S04]  /*56dc0*/  LDS.128 R8, [R2] ;  /* 0x0000000002087984 */ /* 0x000e680000000c00 */
[----:B------:R-:W1:Y:S04]  /*56dd0*/  LDS.128 R4, [R61] ;  /* 0x000000003d047984 */ /* 0x000e680000000c00 */
[----:B0-----:R-:W-:Y:S04]  /*56de0*/  STL.64 [R1+0x140], R48 ;  /* 0x0001403001007387 */ /* 0x001fe80000100a00 */
[----:B------:R0:W-:Y:S04]  /*56df0*/  STL.64 [R1+0x148], R50 ;  /* 0x0001483201007387 */ /* 0x0001e80000100a00 */
[----:B0-----:R-:W4:Y:S04]  /*56e00*/  LDL.LU.64 R50, [R1+0x20a0] ;  /* 0x0020a00001327983 */ /* 0x001f280000300a00 */
[----:B------:R-:W4:Y:S04]  /*56e10*/  LDL.LU.64 R48, [R1+0x2098] ;  /* 0x0020980001307983 */ /* 0x000f280000300a00 */
[----:B------:R-:W4:Y:S04]  /*56e20*/  LDL.LU.64 R54, [R1+0x2090] ;  /* 0x0020900001367983 */ /* 0x000f280000300a00 */
[----:B------:R-:W4:Y:S04]  /*56e30*/  LDL.LU.64 R52, [R1+0x2088] ;  /* 0x0020880001347983 */ /* 0x000f280000300a00 */
[----:B------:R-:W4:Y:S04]  /*56e40*/  LDL.LU.64 R58, [R1+0x2080] ;  /* 0x00208000013a7983 */ /* 0x000f280000300a00 */
[----:B------:R-:W4:Y:S04]  /*56e50*/  LDL.LU.64 R56, [R1+0x2078] ;  /* 0x0020780001387983 */ /* 0x000f280000300a00 */
[----:B-1----:R-:W-:Y:S04]  /*56e60*/  STL.64 [R1+0xe0], R8 ;  /* 0x0000e00801007387 */ /* 0x002fe80000100a00 */
[----:B------:R-:W-:Y:S04]  /*56e70*/  STL.64 [R1+0xe8], R10 ;  /* 0x0000e80a01007387 */ /* 0x000fe80000100a00 */
[----:B------:R-:W0:Y:S04]  /*56e80*/  LDS.128 R8, [R60] ;  /* 0x000000003c087984 */ /* 0x000e280000000c00 */
[----:B------:R-:W-:Y:S04]  /*56e90*/  STL.64 [R1+0xf0], R4 ;  /* 0x0000f00401007387 */ /* 0x000fe80000100a00 */
[----:B------:R-:W-:Y:S04]  /*56ea0*/  STL.64 [R1+0xf8], R6 ;  /* 0x0000f80601007387 */ /* 0x000fe80000100a00 */
[----:B------:R-:W1:Y:S01]  /*56eb0*/  LDS.128 R4, [R3] ;  /* 0x0000000003047984 */ /* 0x000e620000000c00 */
[----:B------:R-:W-:-:S06]  /*56ec0*/  NOP ;  /* 0x0000000000007918 */ /* 0x000fcc0000000000 */
[----:B------:R-:W-:Y:S04]  /*56ed0*/  STS.128 [R0], R12 ;  /* 0x0000000c00007388 */ /* 0x000fe80000000c00 */
[----:B------:R-:W-:Y:S04]  /*56ee0*/  STS.128 [R0+0x80], R20 ;  /* 0x0000801400007388 */ /* 0x000fe80000000c00 */
[----:B------:R-:W-:Y:S04]  /*56ef0*/  STS.128 [R0+0x100], R16 ;  /* 0x0001001000007388 */ /* 0x000fe80000000c00 */
[----:B------:R-:W-:Y:S01]  /*56f00*/  STS.128 [R0+0x180], R24 ;  /* 0x0001801800007388 */ /* 0x000fe20000000c00 */
[----:B------:R-:W-:-:S06]  /*56f10*/  NOP ;  /* 0x0000000000007918 */ /* 0x000fcc0000000000 */
[----:B------:R-:W2:Y:S04]  /*56f20*/  LDS.128 R16, [R61] ;  /* 0x000000003d107984 */ /* 0x000ea80000000c00 */
[----:B0-----:R-:W-:Y:S04]  /*56f30*/  STL.64 [R1+0x100], R8 ;  /* 0x0001000801007387 */ /* 0x001fe80000100a00 */
[----:B------:R-:W-:Y:S04]  /*56f40*/  STL.64 [R1+0x108], R10 ;  /* 0x0001080a01007387 */ /* 0x000fe80000100a00 */
[----:B------:R-:W-:Y:S04]  /*56f50*/  LDS.128 R20, [R3] ;  /* 0x0000000003147984 */ /* 0x000fe80000000c00 */
[----:B-1----:R-:W-:Y:S04]  /*56f60*/  STL.64 [R1+0x110], R4 ;  /* 0x0001100401007387 */ /* 0x002fe80000100a00 */
[----:B------:R-:W-:Y:S04]  /*56f70*/  STL.64 [R1+0x118], R6 ;  /* 0x0001180601007387 */ /* 0x000fe80000100a00 */
[----:B------:R-:W0:Y:S04]  /*56f80*/  LDS.128 R4, [R2] ;  /* 0x0000000002047984 */ /* 0x000e280000000c00 */
[----:B--2---:R-:W-:Y:S04]  /*56f90*/  STL [R1+0x1ffc], R17 ;  /* 0x001ffc1101007387 */ /* 0x004fe80000100800 */
[----:B0-----:R-:W-:Y:S04]  /*56fa0*/  STL.64 [R1+0x90], R4 ;  /* 0x0000900401007387 */ /* 0x001fe80000100a00 */
[----:B------:R-:W-:Y:S04]  /*56fb0*/  STL.64 [R1+0x98], R6 ;  /* 0x0000980601007387 */ /* 0x000fe80000100a00 */
[----:B------:R-:W0:Y:S01]  /*56fc0*/  LDS.128 R4, [R60] ;  /* 0x000000003c047984 */ /* 0x000e220000000c00 */
[----:B------:R-:W-:-:S06]  /*56fd0*/  NOP ;  /* 0x0000000000007918 */ /* 0x000fcc0000000000 */
[----:B------:R-:W-:Y:S04]  /*56fe0*/  STS.128 [R0], R28 ;  /* 0x0000001c00007388 */ /* 0x000fe80000000c00 */
[----:B---3--:R-:W-:Y:S04]  /*56ff0*/  STS.128 [R0+0x80], R32 ;  /* 0x0000802000007388 */ /* 0x008fe80000000c00 */
[----:B------:R-:W-:Y:S04]  /*57000*/  STS.128 [R0+0x100], R36 ;  /* 0x0001002400007388 */ /* 0x000fe80000000c00 */
[----:B------:R-:W-:Y:S01]  /*57010*/  STS.128 [R0+0x180], R40 ;  /* 0x0001802800007388 */ /* 0x000fe20000000c00 */
[----:B------:R-:W-:-:S06]  /*57020*/  NOP ;  /* 0x0000000000007918 */ /* 0x000fcc0000000000 */
[----:B------:R-:W1:Y:S04]  /*57030*/  LDS.128 R24, [R2] ;  /* 0x0000000002187984 */ /* 0x000e680000000c00 */
[----:B------:R-:W-:Y:S04]  /*57040*/  STL [R1+0x1ff8], R18 ;  /* 0x001ff81201007387 */ /* 0x000fe80000100800 */
[----:B------:R-:W-:Y:S04]  /*57050*/  STL [R1+0x1ff0], R19 ;  /* 0x001ff01301007387 */ /* 0x000fe80000100800 */
[----:B------:R-:W2:Y:S04]  /*57060*/  LDL.LU R12, [R1+0x1c0] ;  /* 0x0001c000010c7983 */ /* 0x000ea80000300800 */
[----:B0-----:R0:W-:Y:S04]  /*57070*/  STL.64 [R1+0xc0], R4 ;  /* 0x0000c00401007387 */ /* 0x0011e80000100a00 */
[----:B------:R3:W-:Y:S04]  /*57080*/  STL.64 [R1+0xc8], R6 ;  /* 0x0000c80601007387 */ /* 0x0007e80000100a00 */
[----:B------:R-:W2:Y:S04]  /*57090*/  LDL.LU R13, [R1+0x1c4] ;  /* 0x0001c400010d7983 */ /* 0x000ea80000300800 */
[----:B------:R-:W2:Y:S04]  /*570a0*/  LDL.LU R14, [R1+0x1c8] ;  /* 0x0001c800010e7983 */ /* 0x000ea80000300800 */
[----:B------:R-:W2:Y:S04]  /*570b0*/  LDL.LU R15, [R1+0x1cc] ;  /* 0x0001cc00010f7983 */ /* 0x000ea80000300800 */
[----:B0-----:R-:W2:Y:S04]  /*570c0*/  LDL.LU R4, [R1+0x1a0] ;  /* 0x0001a00001047983 */ /* 0x001ea80000300800 */
[----:B------:R-:W2:Y:S04]  /*570d0*/  LDL.LU R5, [R1+0x1a4] ;  /* 0x0001a40001057983 */ /* 0x000ea80000300800 */
[----:B---3--:R-:W2:Y:S01]  /*570e0*/  LDL.LU R6, [R1+0x1a8] ;  /* 0x0001a80001067983 */ /* 0x008ea20000300800 */
[----:B------:R-:W-:-:S03]  /*570f0*/  IMAD.MOV.U32 R17, RZ, RZ, R20 ;  /* 0x000000ffff117224 */ /* 0x000fc600078e0014 */
[----:B------:R-:W2:Y:S04]  /*57100*/  LDL.LU R7, [R1+0x1ac] ;  /* 0x0001ac0001077983 */ /* 0x000ea80000300800 */
[----:B------:R-:W2:Y:S01]  /*57110*/  LDL.LU R8, [R1+0x1b0] ;  /* 0x0001b00001087983 */ /* 0x000ea20000300800 */
[----:B------:R-:W-:-:S03]  /*57120*/  IMAD.MOV.U32 R18, RZ, RZ, R21 ;  /* 0x000000ffff127224 */ /* 0x000fc600078e0015 */
[----:B------:R-:W2:Y:S04]  /*57130*/  LDL.LU R9, [R1+0x1b4] ;  /* 0x0001b40001097983 */ /* 0x000ea80000300800 */
[----:B------:R-:W2:Y:S04]  /*57140*/  LDL.LU R10, [R1+0x1b8] ;  /* 0x0001b800010a7983 */ /* 0x000ea80000300800 */
[----:B------:R-:W2:Y:S04]  /*57150*/  LDL.LU R11, [R1+0x1bc] ;  /* 0x0001bc00010b7983 */ /* 0x000ea80000300800 */
[----:B------:R-:W-:Y:S04]  /*57160*/  STL.64 [R1+0xd8], R22 ;  /* 0x0000d81601007387 */ /* 0x000fe80000100a00 */
[----:B------:R-:W0:Y:S04]  /*57170*/  LDS.128 R20, [R61] ;  /* 0x000000003d147984 */ /* 0x000e280000000c00 */
[----:B------:R-:W-:Y:S04]  /*57180*/  STL.64 [R1+0x2030], R16 ;  /* 0x0020301001007387 */ /* 0x000fe80000100a00 */
[----:B------:R-:W0:Y:S04]  /*57190*/  LDS.128 R28, [R60] ;  /* 0x000000003c1c7984 */ /* 0x000e280000000c00 */
[----:B-1----:R-:W-:Y:S04]  /*571a0*/  STL.64 [R1+0x3a0], R24 ;  /* 0x0003a01801007387 */ /* 0x002fe80000100a00 */
[----:B------:R-:W-:Y:S04]  /*571b0*/  STL.64 [R1+0x3a8], R26 ;  /* 0x0003a81a01007387 */ /* 0x000fe80000100a00 */
[----:B------:R-:W1:Y:S01]  /*571c0*/  LDS.128 R24, [R3] ;  /* 0x0000000003187984 */ /* 0x000e620000000c00 */
[----:B------:R-:W-:-:S06]  /*571d0*/  NOP ;  /* 0x0000000000007918 */ /* 0x000fcc0000000000 */
[----:B0-----:R0:W-:Y:S04]  /*571e0*/  STL.64 [R1+0x3d0], R20 ;  /* 0x0003d01401007387 */ /* 0x0011e80000100a00 */
[----:B------:R1:W-:Y:S04]  /*571f0*/  STL.64 [R1+0x3d8], R22 ;  /* 0x0003d81601007387 */ /* 0x0003e80000100a00 */
[----:B0-----:R-:W2:Y:S04]  /*57200*/  LDL.LU R20, [R1+0x1d0] ;  /* 0x0001d00001147983 */ /* 0x001ea80000300800 */
[----:B------:R-:W-:Y:S04]  /*57210*/  STL.64 [R1+0x3c0], R28 ;  /* 0x0003c01c01007387 */ /* 0x000fe80000100a00 */
[----:B------:R-:W-:Y:S04]  /*57220*/  STL.64 [R1+0x3c8], R30 ;  /* 0x0003c81e01007387 */ /* 0x000fe80000100a00 */
[----:B-1----:R-:W-:Y:S04]  /*57230*/  STL.64 [R1+0x3e0], R24 ;  /* 0x0003e01801007387 */ /* 0x002fe80000100a00 */
[----:B------:R-:W-:Y:S04]  /*57240*/  STL.64 [R1+0x3e8], R26 ;  /* 0x0003e81a01007387 */ /* 0x000fe80000100a00 */
[----:B------:R-:W2:Y:S04]  /*57250*/  LDL.LU R21, [R1+0x1d4] ;  /* 0x0001d40001157983 */ /* 0x000ea80000300800 */
[----:B------:R-:W2:Y:S04]  /*57260*/  LDL.LU R22, [R1+0x1d8] ;  /* 0x0001d80001167983 */ /* 0x000ea80000300800 */
[----:B------:R-:W2:Y:S04]  /*57270*/  LDL.LU R23, [R1+0x1dc] ;  /* 0x0001dc0001177983 */ /* 0x000ea80000300800 */
[----:B------:R-:W-:Y:S04]  /*57280*/  STS.128 [R0], R44 ;  /* 0x0000002c00007388 */ /* 0x000fe80000000c00 */
[----:B----4-:R-:W-:Y:S04]  /*57290*/  STS.128 [R0+0x80], R48 ;  /* 0x0000803000007388 */ /* 0x010fe80000000c00 */
[----:B------:R-:W-:Y:S04]  /*572a0*/  STS.128 [R0+0x100], R52 ;  /* 0x0001003400007388 */ /* 0x000fe80000000c00 */
[----:B------:R-:W-:Y:S01]  /*572b0*/  STS.128 [R0+0x180], R56 ;  /* 0x0001803800007388 */ /* 0x000fe20000000c00 */
[----:B------:R-:W-:-:S06]  /*572c0*/  NOP ;  /* 0x0000000000007918 */ /* 0x000fcc0000000000 */
[----:B------:R-:W0:Y:S04]  /*572d0*/  LDS.128 R24, [R2] ;  /* 0x0000000002187984 */ /* 0x000e280000000c00 */
[----:B------:R-:W1:Y:S04]  /*572e0*/  LDS.128 R32, [R61] ;  /* 0x000000003d207984 */ /* 0x000e680000000c00 */
[----:B------:R-:W4:Y:S04]  /*572f0*/  LDS.128 R28, [R60] ;  /* 0x000000003c1c7984 */ /* 0x000f280000000c00 */
[----:B0-----:R-:W-:Y:S04]  /*57300*/  STL.64 [R1+0x370], R24 ;  /* 0x0003701801007387 */ /* 0x001fe80000100a00 */
[----:B------:R-:W-:Y:S04]  /*57310*/  STL.64 [R1+0x378], R26 ;  /* 0x0003781a01007387 */ /* 0x000fe80000100a00 */
[----:B------:R-:W0:Y:S01]  /*57320*/  LDS.128 R24, [R3] ;  /* 0x0000000003187984 */ /* 0x000e220000000c00 */
[----:B------:R-:W-:-:S06]  /*57330*/  NOP ;  /* 0x0000000000007918 */ /* 0x000fcc0000000000 */
[----:B-1----:R1:W-:Y:S04]  /*57340*/  STL.64 [R1+0x390], R32 ;  /* 0x0003902001007387 */ /* 0x0023e80000100a00 */
[----:B------:R0:W-:Y:S04]  /*57350*/  STL.64 [R1+0x398], R34 ;  /* 0x0003982201007387 */ /* 0x0001e80000100a00 */
[----:B----4-:R4:W-:Y:S04]  /*57360*/  STL.64 [R1+0x380], R28 ;  /* 0x0003801c01007387 */ /* 0x0109e80000100a00 */
[----:B------:R0:W-:Y:S04]  /*57370*/  STL.64 [R1+0x388], R30 ;  /* 0x0003881e01007387 */ /* 0x0001e80000100a00 */
[----:B0-----:R-:W-:Y:S04]  /*57380*/  STL.64 [R1+0x3b0], R24 ;  /* 0x0003b01801007387 */ /* 0x001fe80000100a00 */
[----:B------:R-:W-:Y:S04]  /*57390*/  STL.64 [R1+0x3b8], R26 ;  /* 0x0003b81a01007387 */ /* 0x000fe80000100a00 */
[----:B-1----:R-:W3:Y:S04]  /*573a0*/  LDL.LU R32, [R1+0x200] ;  /* 0x0002000001207983 */ /* 0x002ee80000300800 */
        /* <DEDUP_REMOVED lines=11> */
[----:B----4-:R-:W4:Y:S04]  /*57460*/  LDL.LU R28, [R1+0x210] ;  /* 0x00021000011c7983 */ /* 0x010f280000300800 */
[----:B------:R-:W4:Y:S04]  /*57470*/  LDL.LU R29, [R1+0x214] ;  /* 0x00021400011d7983 */ /* 0x000f280000300800 */
[----:B------:R-:W4:Y:S04]  /*57480*/  LDL.LU R30, [R1+0x218] ;  /* 0x00021800011e7983 */ /* 0x000f280000300800 */
[----:B------:R-:W4:Y:S04]  /*57490*/  LDL.LU R31, [R1+0x21c] ;  /* 0x00021c00011f7983 */ /* 0x000f280000300800 */
[----:B--2---:R0:W-:Y:S04]  /*574a0*/  STS.128 [R0+0x100], R12 ;  /* 0x0001000c00007388 */ /* 0x0041e80000000c00 */
[----:B------:R1:W-:Y:S04]  /*574b0*/  STS.128 [R0], R4 ;  /* 0x0000000400007388 */ /* 0x0003e80000000c00 */
[----:B0-----:R-:W2:Y:S04]  /*574c0*/  LDL.LU R12, [R1+0x250] ;  /* 0x00025000010c7983 */ /* 0x001ea80000300800 */
[----:B------:R-:W2:Y:S04]  /*574d0*/  LDL.LU R13, [R1+0x254] ;  /* 0x00025400010d7983 */ /* 0x000ea80000300800 */
[----:B------:R-:W2:Y:S04]  /*574e0*/  LDL.LU R14, [R1+0x258] ;  /* 0x00025800010e7983 */ /* 0x000ea80000300800 */
[----:B------:R-:W2:Y:S04]  /*574f0*/  LDL.LU R15, [R1+0x25c] ;  /* 0x00025c00010f7983 */ /* 0x000ea80000300800 */
[----:B-1----:R-:W2:Y:S04]  /*57500*/  LDL.LU R4, [R1+0x230] ;  /* 0x0002300001047983 */ /* 0x002ea80000300800 */
[----:B------:R-:W2:Y:S04]  /*57510*/  LDL.LU R5, [R1+0x234] ;  /* 0x0002340001057983 */ /* 0x000ea80000300800 */
[----:B------:R-:W2:Y:S04]  /*57520*/  LDL.LU R6, [R1+0x238] ;  /* 0x0002380001067983 */ /* 0x000ea80000300800 */
[----:B------:R-:W2:Y:S04]  /*57530*/  LDL.LU R7, [R1+0x23c] ;  /* 0x00023c0001077983 */ /* 0x000ea80000300800 */
[----:B------:R-:W2:Y:S04]  /*57540*/  LDL.LU R24, [R1+0x220] ;  /* 0x0002200001187983 */ /* 0x000ea80000300800 */
[----:B------:R-:W2:Y:S04]  /*57550*/  LDL.LU R25, [R1+0x224] ;  /* 0x0002240001197983 */ /* 0x000ea80000300800 */
[----:B------:R-:W2:Y:S04]  /*57560*/  LDL.LU R26, [R1+0x228] ;  /* 0x00022800011a7983 */ /* 0x000ea80000300800 */
[----:B------:R0:W-:Y:S04]  /*57570*/  STS.128 [R0+0x80], R8 ;  /* 0x0000800800007388 */ /* 0x0001e80000000c00 */
[----:B------:R-:W2:Y:S04]  /*57580*/  LDL.LU R27, [R1+0x22c] ;  /* 0x00022c00011b7983 */ /* 0x000ea80000300800 */
[----:B0-----:R-:W2:Y:S04]  /*57590*/  LDL.LU R8, [R1+0x240] ;  /* 0x0002400001087983 */ /* 0x001ea80000300800 */
[----:B------:R-:W2:Y:S04]  /*575a0*/  LDL.LU R9, [R1+0x244] ;  /* 0x0002440001097983 */ /* 0x000ea80000300800 */
[----:B------:R-:W2:Y:S04]  /*575b0*/  LDL.LU R10, [R1+0x248] ;  /* 0x00024800010a7983 */ /* 0x000ea80000300800 */
[----:B------:R-:W2:Y:S04]  /*575c0*/  LDL.LU R11, [R1+0x24c] ;  /* 0x00024c00010b7983 */ /* 0x000ea80000300800 */
[----:B------:R-:W-:Y:S01]  /*575d0*/  STS.128 [R0+0x180], R20 ;  /* 0x0001801400007388 */ /* 0x000fe20000000c00 */
[----:B------:R-:W-:-:S06]  /*575e0*/  NOP ;  /* 0x0000000000007918 */ /* 0x000fcc0000000000 */
[----:B------:R-:W0:Y:S04]  /*575f0*/  LDS.128 R20, [R2] ;  /* 0x0000000002147984 */ /* 0x000e280000000c00 */
[----:B------:R-:W1:Y:S04]  /*57600*/  LDS.128 R48, [R61] ;  /* 0x000000003d307984 */ /* 0x000e680000000c00 */
[----:B------:R-:W1:Y:S04]  /*57610*/  LDS.128 R44, [R60] ;  /* 0x000000003c2c7984 */ /* 0x000e680000000c00 */
[----:B0-----:R0:W-:Y:S04]  /*57620*/  STL.64 [R1+0x1b0], R20 ;  /* 0x0001b01401007387 */ /* 0x0011e80000100a00 */
[----:B------:R1:W-:Y:S04]  /*57630*/  STL.64 [R1+0x1b8], R22 ;  /* 0x0001b81601007387 */ /* 0x0003e80000100a00 */
[----:B0-----:R-:W2:Y:S04]  /*57640*/  LDL.LU R20, [R1+0x260] ;  /* 0x0002600001147983 */ /* 0x001ea80000300800 */
[----:B-1----:R-:W-:Y:S04]  /*57650*/  STL.64 [R1+0x1a0], R48 ;  /* 0x0001a03001007387 */ /* 0x002fe80000100a00 */
[----:B------:R-:W-:Y:S04]  /*57660*/  STL.64 [R1+0x1a8], R50 ;  /* 0x0001a83201007387 */ /* 0x000fe80000100a00 */
[----:B------:R-:W-:Y:S04]  /*57670*/  STL.64 [R1+0x150], R44 ;  /* 0x0001502c01007387 */ /* 0x000fe80000100a00 */
[----:B------:R-:W-:Y:S04]  /*57680*/  STL.64 [R1+0x158], R46 ;  /* 0x0001582e01007387 */ /* 0x000fe80000100a00 */
[----:B------:R-:W2:Y:S04]  /*57690*/  LDL.LU R21, [R1+0x264] ;  /* 0x0002640001157983 */ /* 0x000ea80000300800 */
[----:B------:R-:W2:Y:S04]  /*576a0*/  LDL.LU R22, [R1+0x268] ;  /* 0x0002680001167983 */ /* 0x000ea80000300800 */
[----:B------:R-:W2:Y:S04]  /*576b0*/  LDL.LU R23, [R1+0x26c] ;  /* 0x00026c0001177983 */ /* 0x000ea80000300800 */
[----:B------:R-:W0:Y:S01]  /*576c0*/  LDS.128 R44, [R3] ;  /* 0x00000000032c7984 */ /* 0x000e220000000c00 */
[----:B------:R-:W-:-:S06]  /*576d0*/  NOP ;  /* 0x0000000000007918 */ /* 0x000fcc0000000000 */
[----:B---3--:R-:W-:Y:S04]  /*576e0*/  STS.128 [R0+0x100], R32 ;  /* 0x0001002000007388 */ /* 0x008fe80000000c00 */
[----:B0-----:R-:W-:Y:S04]  /*576f0*/  STL.64 [R1+0x1c0], R44 ;  /* 0x0001c02c01007387 */ /* 0x001fe80000100a00 */
[----:B------:R-:W-:Y:S04]  /*57700*/  STL.64 [R1+0x1c8], R46 ;  /* 0x0001c82e01007387 */ /* 0x000fe80000100a00 */
[----:B------:R-:W-:Y:S04]  /*57710*/  STS.128 [R0+0x80], R36 ;  /* 0x0000802400007388 */ /* 0x000fe80000000c00 */
[----:B------:R-:W-:Y:S04]  /*57720*/  STS.128 [R0], R40 ;  /* 0x0000002800007388 */ /* 0x000fe80000000c00 */
[----:B----4-:R-:W-:Y:S01]  /*57730*/  STS.128 [R0+0x180], R28 ;  /* 0x0001801c00007388 */ /* 0x010fe20000000c00 */
[----:B------:R-:W-:-:S06]  /*57740*/  NOP ;  /* 0x0000000000007918 */ /* 0x000fcc0000000000 */
[----:B------:R-:W0:Y:S04]  /*57750*/  LDS.128 R48, [R2] ;  /* 0x0000000002307984 */ /* 0x000e280000000c00 */
[----:B------:R-:W1:Y:S04]  /*57760*/  LDS.128 R44, [R61] ;  /* 0x000000003d2c7984 */ /* 0x000e680000000c00 */
[----:B------:R-:W3:Y:S04]  /*57770*/  LDS.128 R40, [R60] ;  /* 0x000000003c287984 */ /* 0x000ee80000000c00 */
[----:B------:R-:W4:Y:S01]  /*57780*/  LDS.128 R28, [R3] ;  /* 0x00000000031c7984 */ /* 0x000f220000000c00 */
[----:B------:R-:W-:-:S06]  /*57790*/  NOP ;  /* 0x0000000000007918 */ /* 0x000fcc0000000000 */
[----:B--2---:R-:W-:Y:S04]  /*577a0*/  STS.128 [R0+0x180], R12 ;  /* 0x0001800c00007388 */ /* 0x004fe80000000c00 */
[----:B------:R-:W-:Y:S04]  /*577b0*/  STS.128 [R0+0x80], R4 ;  /* 0x0000800400007388 */ /* 0x000fe80000000c00 */
[----:B------:R-:W-:Y:S04]  /*577c0*/  STS.128 [R0], R24 ;  /* 0x0000001800007388 */ /* 0x000fe80000000c00 */
[----:B------:R-:W-:Y:S01]  /*577d0*/  STS.128 [R0+0x100], R8 ;  /* 0x0001000800007388 */ /* 0x000fe20000000c00 */
[----:B------:R-:W-:-:S06]  /*577e0*/  NOP ;  /* 0x0000000000007918 */ /* 0x000fcc0000000000 */
[----:B------:R-:W2:Y:S04]  /*577f0*/  LDS.128 R4, [R2] ;  /* 0x0000000002047984 */ /* 0x000ea80000000c00 */
[----:B0-----:R-:W-:Y:S04]  /*57800*/  STL [R1+0x1fec], R48 ;  /* 0x001fec3001007387 */ /* 0x001fe80000100800 */
[----:B------:R-:W-:Y:S04]  /*57810*/  STL [R1+0x1fe4], R49 ;  /* 0x001fe43101007387 */ /* 0x000fe80000100800 */
[----:B------:R-:W-:Y:S04]  /*57820*/  STL [R1+0x1fe0], R50 ;  /* 0x001fe03201007387 */ /* 0x000fe80000100800 */
[----:B------:R-:W-:Y:S04]  /*57830*/  STL [R1+0x1fdc], R51 ;  /* 0x001fdc3301007387 */ /* 0x000fe80000100800 */
[----:B-1----:R-:W-:Y:S04]  /*57840*/  STL [R1+0x1ff4], R46 ;  /* 0x001ff42e01007387 */ /* 0x002fe80000100800 */
[----:B------:R-:W-:Y:S04]  /*57850*/  STL [R1+0x1fe8], R47 ;  /* 0x001fe82f01007387 */ /* 0x000fe80000100800 */
[----:B---3--:R-:W-:Y:S04]  /*57860*/  STL.64 [R1+0x2058], R42 ;  /* 0x0020582a01007387 */ /* 0x008fe80000100a00 */
[----:B------:R-:W-:Y:S04]  /*57870*/  STL.64 [R1+0x2050], R40 ;  /* 0x0020502801007387 */ /* 0x000fe80000100a00 */
[----:B----4-:R-:W-:Y:S04]  /*57880*/  STL.64 [R1+0xb0], R28 ;  /* 0x0000b01c01007387 */ /* 0x010fe80000100a00 */
[----:B------:R-:W0:Y:S04]  /*57890*/  LDS.128 R12, [R61] ;  /* 0x000000003d0c7984 */ /* 0x000e280000000c00 */
[----:B------:R-:W-:Y:S04]  /*578a0*/  STL.64 [R1+0xb8], R30 ;  /* 0x0000b81e01007387 */ /* 0x000fe80000100a00 */
[----:B------:R-:W1:Y:S04]  /*578b0*/  LDS.128 R8, [R60] ;  /* 0x000000003c087984 */ /* 0x000e680000000c00 */
[----:B--2---:R-:W-:Y:S04]  /*578c0*/  STL.64 [R1+0x230], R4 ;  /* 0x0002300401007387 */ /* 0x004fe80000100a00 */
[----:B------:R-:W-:Y:S04]  /*578d0*/  STL.64 [R1+0x238], R6 ;  /* 0x0002380601007387 */ /* 0x000fe80000100a00 */
[----:B------:R-:W2:Y:S01]  /*578e0*/  LDS.128 R4, [R3] ;  /* 0x0000000003047984 */ /* 0x000ea20000000c00 */
[----:B------:R-:W-:-:S06]  /*578f0*/  NOP ;  /* 0x0000000000007918 */ /* 0x000fcc0000000000 */
[----:B0-----:R-:W-:Y:S04]  /*57900*/  STL.64 [R1+0x220], R12 ;  /* 0x0002200c01007387 */ /* 0x001fe80000100a00 */
[----:B------:R-:W-:Y:S04]  /*57910*/  STL.64 [R1+0x228], R14 ;  /* 0x0002280e01007387 */ /* 0x000fe80000100a00 */
[----:B-1----:R-:W-:Y:S04]  /*57920*/  STL.64 [R1+0x210], R8 ;  /* 0x0002100801007387 */ /* 0x002fe80000100a00 */
[----:B------:R-:W-:Y:S04]  /*57930*/  STL.64 [R1+0x218], R10 ;  /* 0x0002180a01007387 */ /* 0x000fe80000100a00 */
[----:B--2---:R-:W-:Y:S04]  /*57940*/  STL.64 [R1+0x200], R4 ;  /* 0x0002000401007387 */ /* 0x004fe80000100a00 */
[----:B------:R-:W-:Y:S04]  /*57950*/  STL.64 [R1+0x208], R6 ;  /* 0x0002080601007387 */ /* 0x000fe80000100a00 */
[----:B------:R0:W-:Y:S04]  /*57960*/  STS.128 [R0], R20 ;  /* 0x0000001400007388 */ /* 0x0001e80000000c00 */
[----:B0-----:R-:W2:Y:S04]  /*57970*/  LDL.LU R20, [R1+0x320] ;  /* 0x0003200001147983 */ /* 0x001ea80000300800 */
[----:B------:R-:W2:Y:S04]  /*57980*/  LDL.LU R21, [R1+0x324] ;  /* 0x0003240001157983 */ /* 0x000ea80000300800 */
[----:B------:R-:W2:Y:S04]  /*57990*/  LDL.LU R22, [R1+0x328] ;  /* 0x0003280001167983 */ /* 0x000ea80000300800 */
[----:B------:R-:W2:Y:S04]  /*579a0*/  LDL.LU R23, [R1+0x32c] ;  /* 0x00032c0001177983 */ /* 0x000ea80000300800 */
[----:B------:R-:W3:Y:S04]  /*579b0*/  LDL.LU R8, [R1+0x290] ;  /* 0x0002900001087983 */ /* 0x000ee80000300800 */
[----:B------:R-:W3:Y:S04]  /*579c0*/  LDL.LU R9, [R1+0x294] ;  /* 0x0002940001097983 */ /* 0x000ee80000300800 */
[----:B------:R-:W3:Y:S04]  /*579d0*/  LDL.LU R10, [R1+0x298] ;  /* 0x00029800010a7983 */ /* 0x000ee80000300800 */
[----:B------:R-:W3:Y:S04]  /*579e0*/  LDL.LU R11, [R1+0x29c] ;  /* 0x00029c00010b7983 */ /* 0x000ee80000300800 */
        /* <DEDUP_REMOVED lines=36> */
[----:B---3--:R-:W-:Y:S04]  /*57c30*/  STS.128 [R0+0x100], R8 ;  /* 0x0001000800007388 */ /* 0x008fe80000000c00 */
[----:B----4-:R0:W-:Y:S04]  /*57c40*/  STS.128 [R0+0x80], R4 ;  /* 0x0000800400007388 */ /* 0x0101e80000000c00 */
[----:B--2---:R-:W-:Y:S01]  /*57c50*/  STS.128 [R0+0x180], R32 ;  /* 0x0001802000007388 */ /* 0x004fe20000000c00 */
[----:B------:R-:W-:-:S06]  /*57c60*/  NOP ;  /* 0x0000000000007918 */ /* 0x000fcc0000000000 */
[----:B------:R-:W1:Y:S04]  /*57c70*/  LDS.128 R32, [R2] ;  /* 0x0000000002207984 */ /* 0x000e680000000c00 */
[----:B0-----:R-:W2:Y:S04]  /*57c80*/  LDL.LU.64 R4, [R1+0x2070] ;  /* 0x0020700001047983 */ /* 0x001ea80000300a00 */
[----:B------:R-:W3:Y:S04]  /*57c90*/  LDL.LU R11, [R1+0x2068] ;  /* 0x00206800010b7983 */ /* 0x000ee80000300800 */
[----:B------:R-:W4:Y:S04]  /*57ca0*/  LDL.LU.64 R8, [R1+0x2060] ;  /* 0x0020600001087983 */ /* 0x000f280000300a00 */
[----:B-1----:R-:W-:Y:S04]  /*57cb0*/  STL.64 [R1+0x1f0], R32 ;  /* 0x0001f02001007387 */ /* 0x002fe80000100a00 */
[----:B------:R-:W-:Y:S04]  /*57cc0*/  STL.64 [R1+0x1f8], R34 ;  /* 0x0001f82201007387 */ /* 0x000fe80000100a00 */
[----:B------:R-:W0:Y:S04]  /*57cd0*/  LDS.128 R32, [R61] ;  /* 0x000000003d207984 */ /* 0x000e280000000c00 */
[----:B0-----:R-:W-:Y:S04]  /*57ce0*/  STL.64 [R1+0x1e0], R32 ;  /* 0x0001e02001007387 */ /* 0x001fe80000100a00 */
[----:B------:R-:W-:Y:S04]  /*57cf0*/  STL.64 [R1+0x1e8], R34 ;  /* 0x0001e82201007387 */ /* 0x000fe80000100a00 */
[----:B------:R-:W0:Y:S04]  /*57d00*/  LDS.128 R32, [R60] ;  /* 0x000000003c207984 */ /* 0x000e280000000c00 */
[----:B------:R-:W2:Y:S04]  /*57d10*/  LDL.LU R17, [R1+0x270] ;  /* 0x0002700001117983 */ /* 0x000ea80000300800 */
[----:B0-----:R-:W-:Y:S04]  /*57d20*/  STL.64 [R1+0x1d0], R32 ;  /* 0x0001d02001007387 */ /* 0x001fe80000100a00 */
[----:B------:R-:W-:Y:S04]  /*57d30*/  STL.64 [R1+0x1d8], R34 ;  /* 0x0001d82201007387 */ /* 0x000fe80000100a00 */
[----:B------:R-:W0:Y:S01]  /*57d40*/  LDS.128 R32, [R3] ;  /* 0x0000000003207984 */ /* 0x000e220000000c00 */
[----:B------:R-:W-:-:S06]  /*57d50*/  NOP ;  /* 0x0000000000007918 */ /* 0x000fcc0000000000 */
[----:B0-----:R-:W-:Y:S04]  /*57d60*/  STL [R1+0x1fd8], R35 ;  /* 0x001fd82301007387 */ /* 0x001fe80000100800 */
[----:B------:R-:W2:Y:S04]  /*57d70*/  LDL R51, [R1+0xdc4] ;  /* 0x000dc40001337983 */ /* 0x000ea80000100800 */
[----:B------:R-:W3:Y:S04]  /*57d80*/  LDL.LU R6, [R1+0x20] ;  /* 0x0000200001067983 */ /* 0x000ee80000300800 */
[----:B------:R-:W3:Y:S04]  /*57d90*/  LDL.LU R10, [R1+0xdc0] ;  /* 0x000dc000010a7983 */ /* 0x000ee80000300800 */
[----:B------:R-:W4:Y:S04]  /*57da0*/  LDL R46, [R1+0xdc8] ;  /* 0x000dc800012e7983 */ /* 0x000f280000100800 */
[----:B------:R-:W-:Y:S04]  /*57db0*/  STS.128 [R0], R36 ;  /* 0x0000002400007388 */ /* 0x000fe80000000c00 */
[----:B------:R-:W-:Y:S04]  /*57dc0*/  STS.128 [R0+0x80], R28 ;  /* 0x0000801c00007388 */ /* 0x000fe80000000c00 */
[----:B------:R-:W-:Y:S04]  /*57dd0*/  STS.128 [R0+0x100], R24 ;  /* 0x0001001800007388 */ /* 0x000fe80000000c00 */
[----:B------:R-:W-:Y:S01]  /*57de0*/  STS.128 [R0+0x180], R20 ;  /* 0x0001801400007388 */ /* 0x000fe20000000c00 */
[----:B------:R-:W-:-:S06]  /*57df0*/  NOP ;  /* 0x0000000000007918 */ /* 0x000fcc0000000000 */
[----:B------:R-:W0:Y:S04]  /*57e00*/  LDS.128 R28, [R3] ;  /* 0x00000000031c7984 */ /* 0x000e280000000c00 */
[----:B------:R-:W1:Y:S04]  /*57e10*/  LDS.128 R36, [R2] ;  /* 0x0000000002247984 */ /* 0x000e680000000c00 */
[----:B------:R-:W-:Y:S04]  /*57e20*/  LDS.128 R24, [R61] ;  /* 0x000000003d187984 */ /* 0x000fe80000000c00 */
[----:B------:R-:W-:Y:S01]  /*57e30*/  LDS.128 R20, [R60] ;  /* 0x000000003c147984 */ /* 0x000fe20000000c00 */
[----:B------:R-:W-:-:S06]  /*57e40*/  NOP ;  /* 0x0000000000007918 */ /* 0x000fcc0000000000 */
[----:B------:R0:W-:Y:S04]  /*57e50*/  STS.128 [R0], R40 ;  /* 0x0000002800007388 */ /* 0x0001e80000000c00 */
[----:B------:R0:W-:Y:S04]  /*57e60*/  STS.128 [R0+0x80], R12 ;  /* 0x0000800c00007388 */ /* 0x0001e80000000c00 */
[----:B0-----:R0:W-:Y:S04]  /*57e70*/  STL [R1+0x1fd4], R31 ;  /* 0x001fd41f01007387 */ /* 0x0011e80000100800 */
[----:B------:R-:W4:Y:S04]  /*57e80*/  LDL.LU.64 R42, [R1+0x2058] ;  /* 0x00205800012a7983 */ /* 0x000f280000300a00 */
[----:B------:R-:W4:Y:S04]  /*57e90*/  LDL.LU.64 R40, [R1+0x2050] ;  /* 0x0020500001287983 */ /* 0x000f280000300a00 */
[----:B------:R-:W4:Y:S04]  /*57ea0*/  LDL.LU R14, [R1+0x2048] ;  /* 0x00204800010e7983 */ /* 0x000f280000300800 */
[----:B------:R-:W4:Y:S04]  /*57eb0*/  LDL.LU.64 R12, [R1+0x2040] ;  /* 0x00204000010c7983 */ /* 0x000f280000300a00 */
[----:B------:R-:W4:Y:S04]  /*57ec0*/  LDL.LU R7, [R1+0x10] ;  /* 0x0000100001077983 */ /* 0x000f280000300800 */
[----:B------:R-:W4:Y:S04]  /*57ed0*/  LDL.LU R35, [R1+0xdcc] ;  /* 0x000dcc0001237983 */ /* 0x000f280000300800 */
[----:B0-----:R-:W4:Y:S04]  /*57ee0*/  LDL.LU R31, [R1+0xdd0] ;  /* 0x000dd000011f7983 */ /* 0x001f280000300800 */
[----:B------:R0:W-:Y:S04]  /*57ef0*/  STS.128 [R0+0x100], R56 ;  /* 0x0001003800007388 */ /* 0x0001e80000000c00 */
[----:B------:R0:W-:Y:S04]  /*57f00*/  STS.128 [R0+0x180], R52 ;  /* 0x0001803400007388 */ /* 0x0001e80000000c00 */
[----:B------:R-:W4:Y:S01]  /*57f10*/  LDL.LU R15, [R1+0x2a0] ;  /* 0x0002a000010f7983 */ /* 0x000f220000300800 */
[C---:B--2---:R-:W-:Y:S01]  /*57f20*/  IMAD R3, R51.reuse, c[0x0][0x194], RZ ;  /* 0x0000650033037a24 */ /* 0x044fe200078e02ff */
[----:B------:R-:W-:-:S04]  /*57f30*/  ISETP.GE.AND P5, PT, R51, c[0x0][0x178], PT ;  /* 0x00005e0033007a0c */ /* 0x000fc80003fa6270 */
[C---:B0-----:R-:W-:Y:S02]  /*57f40*/  LEA R58, P6, R3.reuse, c[0x0][0x170], 0x1 ;  /* 0x00005c00033a7a11 */ /* 0x041fe400078c08ff */
[C---:B---3--:R-:W-:Y:S01]  /*57f50*/  ISETP.LT.AND P5, PT, R10.reuse, c[0x0][0x17c], !P5 ;  /* 0x00005f000a007a0c */ /* 0x048fe20006fa1270 */
[----:B------:R-:W-:Y:S01]  /*57f60*/  IMAD R16, R10, c[0x0][0x198], RZ ;  /* 0x000066000a107a24 */ /* 0x000fe200078e02ff */
[----:B------:R-:W-:-:S05]  /*57f70*/  LEA.HI.X.SX32 R59, R3, c[0x0][0x174], 0x1, P6 ;  /* 0x00005d00033b7a11 */ /* 0x000fca00030f0eff */
[----:B------:R-:W-:Y:S01]  /*57f80*/  IMAD.WIDE R52, R16, 0x2, R58 ;  /* 0x0000000210347825 */ /* 0x000fe200078e023a */
[----:B------:R-:W-:-:S06]  /*57f90*/  NOP ;  /* 0x0000000000007918 */ /* 0x000fcc0000000000 */
[C---:B----4-:R-:W-:Y:S01]  /*57fa0*/  IMAD R0, R46.reuse, c[0x0][0x194], RZ ;  /* 0x000065002e007a24 */ /* 0x050fe200078e02ff */
[----:B------:R0:W-:Y:S01]  /*57fb0*/  @P5 STG.E.U16 [R52.64], R17 ;  /* 0x0000001134005986 */ /* 0x0001e2000c101504 */
[----:B------:R-:W-:-:S03]  /*57fc0*/  ISETP.GE.AND P5, PT, R46, c[0x0][0x178], PT ;  /* 0x00005e002e007a0c */ /* 0x000fc60003fa6270 */
[----:B------:R-:W-:Y:S02]  /*57fd0*/  LEA R56, P6, R0, c[0x0][0x170], 0x1 ;  /* 0x00005c0000387a11 */ /* 0x000fe400078c08ff */
[----:B------:R-:W-:Y:S02]  /*57fe0*/  ISETP.LT.AND P5, PT, R10, c[0x0][0x17c], !P5 ;  /* 0x00005f000a007a0c */ /* 0x000fe40006fa1270 */
[----:B------:R-:W-:-:S05]  /*57ff0*/  LEA.HI.X.SX32 R57, R0, c[0x0][0x174], 0x1, P6 ;  /* 0x00005d0000397a11 */ /* 0x000fca00030f0eff */
[----:B0-----:R-:W-:-:S06]  /*58000*/  IMAD.WIDE R52, R16, 0x2, R56 ;  /* 0x0000000210347825 */ /* 0x001fcc00078e0238 */
[----:B------:R0:W-:Y:S01]  /*58010*/  @P5 STG.E.U16 [R52.64], R6 ;  /* 0x0000000634005986 */ /* 0x0001e2000c101504 */
[----:B------:R-:W-:-:S03]  /*58020*/  ISETP.GE.AND P5, PT, R10, c[0x0][0x17c], PT ;  /* 0x00005f000a007a0c */ /* 0x000fc60003fa6270 */
[----:B------:R-:W2:Y:S01]  /*58030*/  LDL.LU R10, [R1+0x30] ;  /* 0x00003000010a7983 */ /* 0x000ea20000300800 */
[----:B0-----:R-:W-:-:S04]  /*58040*/  IMAD.MOV.U32 R52, RZ, RZ, c[0x0][0x194] ;  /* 0x00006500ff347624 */ /* 0x001fc800078e00ff */
[----:B------:R-:W-:-:S05]  /*58050*/  IMAD R0, R52, 0x40, R3 ;  /* 0x0000004034007824 */ /* 0x000fca00078e0203 */
[----:B------:R-:W-:-:S04]  /*58060*/  LEA R54, P6, R0, c[0x0][0x170], 0x1 ;  /* 0x00005c0000367a11 */ /* 0x000fc800078c08ff */
[----:B------:R-:W-:Y:S01]  /*58070*/  LEA.HI.X.SX32 R55, R0, c[0x0][0x174], 0x1, P6 ;  /* 0x00005d0000377a11 */ /* 0x000fe200030f0eff */
[----:B------:R-:W-:-:S04]  /*58080*/  IMAD R0, R52, 0x20, R0 ;  /* 0x0000002034007824 */ /* 0x000fc800078e0200 */
[----:B------:R-:W-:Y:S01]  /*58090*/  IMAD.WIDE R52, R16, 0x2, R54 ;  /* 0x0000000210347825 */ /* 0x000fe200078e0236 */
[----:B------:R-:W-:Y:S02]  /*580a0*/  ISETP.LT.AND P6, PT, R35, c[0x0][0x178], !P5 ;  /* 0x00005e0023007a0c */ /* 0x000fe40006fc1270 */
[----:B------:R-:W-:-:S11]  /*580b0*/  ISETP.LT.AND P5, PT, R31, c[0x0][0x178], !P5 ;  /* 0x00005e001f007a0c */ /* 0x000fd60006fa1270 */
[----:B------:R0:W-:Y:S02]  /*580c0*/  @P6 STG.E.U16 [R52.64], R7 ;  /* 0x0000000734006986 */ /* 0x0001e4000c101504 */
[----:B0-----:R-:W-:-:S04]  /*580d0*/  LEA R52, P6, R0, c[0x0][0x170], 0x1 ;  /* 0x00005c0000347a11 */ /* 0x001fc800078c08ff */
[----:B------:R-:W-:-:S05]  /*580e0*/  LEA.HI.X.SX32 R53, R0, c[0x0][0x174], 0x1, P6 ;  /* 0x00005d0000357a11 */ /* 0x000fca00030f0eff */
[C---:B------:R-:W-:Y:S01]  /*580f0*/  IMAD.WIDE R60, R16.reuse, 0x2, R52 ;  /* 0x00000002103c7825 */ /* 0x040fe200078e0234 */
[----:B------:R-:W-:Y:S02]  /*58100*/  IADD3 R0, R16, c[0x0][0x198], RZ ;  /* 0x0000660010007a10 */ /* 0x000fe40007ffe0ff */
[----:B------:R-:W-:Y:S01]  /*58110*/  PRMT R3, R17, 0x7632, R3 ;  /* 0x0000763211037816 */ /* 0x000fe20000000003 */
[----:B------:R-:W3:Y:S04]  /*58120*/  LDL.LU R16, [R1+0x2b0] ;  /* 0x0002b00001107983 */ /* 0x000ee80000300800 */
[----:B------:R0:W-:Y:S01]  /*58130*/  @P5 STG.E.U16 [R60.64], R8 ;  /* 0x000000083c005986 */ /* 0x0001e2000c101504 */
[----:B------:R-:W-:-:S03]  /*58140*/  ISETP.LT.AND P5, PT, R51, c[0x0][0x178], !P4 ;  /* 0x00005e0033007a0c */ /* 0x000fc600067a1270 */
[----:B------:R-:W4:Y:S01]  /*58150*/  LDL.LU R17, [R1+0x60] ;  /* 0x0000600001117983 */ /* 0x000f220000300800 */
[----:B0-----:R-:W-:-:S09]  /*58160*/  IMAD.WIDE R60, R0, 0x2, R58 ;  /* 0x00000002003c7825 */ /* 0x001fd200078e023a */
[----:B------:R0:W-:Y:S01]  /*58170*/  @P5 STG.E.U16 [R60.64], R3 ;  /* 0x000000033c005986 */ /* 0x0001e2000c101504 */
[----:B------:R-:W-:Y:S02]  /*58180*/  ISETP.LT.AND P5, PT, R46, c[0x0][0x178], !P4 ;  /* 0x00005e002e007a0c */ /* 0x000fe400067a1270 */
[----:B0-----:R-:W-:Y:S01]  /*58190*/  PRMT R3, R6, 0x7632, R3 ;  /* 0x0000763206037816 */ /* 0x001fe20000000003 */
[----:B------:R-:W-:-:S10]  /*581a0*/  IMAD.WIDE R60, R0, 0x2, R56 ;  /* 0x00000002003c7825 */ /* 0x000fd400078e0238 */
[----:B------:R0:W-:Y:S01]  /*581b0*/  @P5 STG.E.U16 [R60.64], R3 ;  /* 0x000000033c005986 */ /* 0x0001e2000c101504 */
[----:B------:R-:W-:Y:S02]  /*581c0*/  ISETP.LT.AND P5, PT, R35, c[0x0][0x178], !P4 ;  /* 0x00005e0023007a0c */ /* 0x000fe400067a1270 */
[----:B0-----:R-:W-:Y:S02]  /*581d0*/  PRMT R3, R7, 0x7632, R3 ;  /* 0x0000763207037816 */ /* 0x001fe40000000003 */
[----:B------:R-:W4:Y:S01]  /*581e0*/  LDL.LU R7, [R1+0x50] ;  /* 0x0000500001077983 */ /* 0x000f220000300800 */
[----:B------:R-:W-:Y:S01]  /*581f0*/  ISETP.LT.AND P4, PT, R31, c[0x0][0x178], !P4 ;  /* 0x00005e001f007a0c */ /* 0x000fe20006781270 */
[----:B------:R-:W-:Y:S01]  /*58200*/  IMAD.WIDE R60, R0, 0x2, R54 ;  /* 0x00000002003c7825 */ /* 0x000fe200078e0236 */
[----:B------:R-:W-:-:S06]  /*58210*/  PRMT R8, R8, 0x7632, R8 ;  /* 0x0000763208087816 */ /* 0x000fcc0000000008 */
[----:B------:R0:W-:Y:S02]  /*58220*/  @P5 STG.E.U16 [R60.64], R3 ;  /* 0x000000033c005986 */ /* 0x0001e4000c101504 */
[C---:B0-----:R-:W-:Y:S01]  /*58230*/  IMAD.WIDE R60, R0.reuse, 0x2, R52 ;  /* 0x00000002003c7825 */ /* 0x041fe200078e0234 */
[----:B------:R-:W-:-:S04]  /*58240*/  IADD3 R0, R0, c[0x0][0x198], RZ ;  /* 0x0000660000007a10 */ /* 0x000fc80007ffe0ff */
[----:B------:R0:W-:Y:S01]  /*58250*/  @P4 STG.E.U16 [R60.64], R8 ;  /* 0x000000083c004986 */ /* 0x0001e2000c101504 */
[----:B------:R-:W-:Y:S02]  /*58260*/  ISETP.LT.AND P4, PT, R51, c[0x0][0x178], !P3 ;  /* 0x00005e0033007a0c */ /* 0x000fe40005f81270 */
[----:B------:R-:W-:Y:S01]  /*58270*/  ISETP.LT.AND P5, PT, R46, c[0x0][0x178], !P3 ;  /* 0x00005e002e007a0c */ /* 0x000fe20005fa1270 */
[----:B0-----:R-:W-:Y:S01]  /*58280*/  IMAD.WIDE R60, R0, 0x2, R58 ;  /* 0x00000002003c7825 */ /* 0x001fe200078e023a */
[----:B------:R-:W4:Y:S09]  /*58290*/  LDL.LU R8, [R1+0x1dec] ;  /* 0x001dec0001087983 */ /* 0x000f320000300800 */
[----:B------:R0:W-:Y:S01]  /*582a0*/  @P4 STG.E.U16 [R60.64], R15 ;  /* 0x0000000f3c004986 */ /* 0x0001e2000c101504 */
[----:B------:R-:W-:-:S02]  /*582b0*/  ISETP.LT.AND P4, PT, R35, c[0x0][0x178], !P3 ;  /* 0x00005e0023007a0c */ /* 0x000fc40005f81270 */
[----:B------:R-:W-:Y:S01]  /*582c0*/  ISETP.LT.AND P3, PT, R31, c[0x0][0x178], !P3 ;  /* 0x00005e001f007a0c */ /* 0x000fe20005f61270 */
[----:B------:R-:W4:Y:S01]  /*582d0*/  LDL.LU R6, [R1+0x1df0] ;  /* 0x001df00001067983 */ /* 0x000f220000300800 */
[C---:B0-----:R-:W-:Y:S01]  /*582e0*/  IMAD.WIDE R60, R0.reuse, 0x2, R56 ;  /* 0x00000002003c7825 */ /* 0x041fe200078e0238 */
[----:B------:R-:W-:Y:S02]  /*582f0*/  PRMT R3, R15, 0x7632, R3 ;  /* 0x000076320f037816 */ /* 0x000fe40000000003 */
[----:B------:R-:W4:Y:S04]  /*58300*/  LDL.LU R15, [R1+0x2d0] ;  /* 0x0002d000010f7983 */ /* 0x000f280000300800 */
[----:B--2---:R0:W-:Y:S02]  /*58310*/  @P5 STG.E.U16 [R60.64], R10 ;  /* 0x0000000a3c005986 */ /* 0x0041e4000c101504 */
[----:B0-----:R-:W-:-:S05]  /*58320*/  IMAD.WIDE R60, R0, 0x2, R54 ;  /* 0x00000002003c7825 */ /* 0x001fca00078e0236 */
[----:B------:R0:W-:Y:S02]  /*58330*/  @P4 STG.E.U16 [R60.64], R4 ;  /* 0x000000043c004986 */ /* 0x0001e4000c101504 */
[C---:B0-----:R-:W-:Y:S01]  /*58340*/  IMAD.WIDE R60, R0.reuse, 0x2, R52 ;  /* 0x00000002003c7825 */ /* 0x041fe200078e0234 */
[----:B------:R-:W-:-:S04]  /*58350*/  IADD3 R0, R0, c[0x0][0x198], RZ ;  /* 0x0000660000007a10 */ /* 0x000fc80007ffe0ff */
[----:B------:R0:W-:Y:S01]  /*58360*/  @P3 STG.E.U16 [R60.64], R12 ;  /* 0x0000000c3c003986 */ /* 0x0001e2000c101504 */
[----:B------:R-:W-:Y:S01]  /*58370*/  ISETP.LT.AND P3, PT, R51, c[0x0][0x178], !P2 ;  /* 0x00005e0033007a0c */ /* 0x000fe20005761270 */
[----:B0-----:R-:W-:-:S12]  /*58380*/  IMAD.WIDE R60, R0, 0x2, R58 ;  /* 0x00000002003c7825 */ /* 0x001fd800078e023a */
[----:B------:R0:W-:Y:S02]  /*58390*/  @P3 STG.E.U16 [R60.64], R3 ;  /* 0x000000033c003986 */ /* 0x0001e4000c101504 */
[----:B0-----:R-:W-:Y:S02]  /*583a0*/  PRMT R3, R10, 0x7632, R3 ;  /* 0x000076320a037816 */ /* 0x001fe40000000003 */
[----:B------:R-:W2:Y:S01]  /*583b0*/  LDL.LU R10, [R1+0x2c0] ;  /* 0x0002c000010a7983 */ /* 0x000ea20000300800 */
[----:B------:R-:W-:Y:S01]  /*583c0*/  ISETP.LT.AND P3, PT, R46, c[0x0][0x178], !P2 ;  /* 0x00005e002e007a0c */ /* 0x000fe20005761270 */
[----:B------:R-:W-:Y:S01]  /*583d0*/  IMAD.WIDE R60, R0, 0x2, R56 ;  /* 0x00000002003c7825 */ /* 0x000fe200078e0238 */
[----:B------:R-:W-:-:S11]  /*583e0*/  PRMT R4, R4, 0x7632, R4 ;  /* 0x0000763204047816 */ /* 0x000fd60000000004 */
[----:B------:R0:W-:Y:S01]  /*583f0*/  @P3 STG.E.U16 [R60.64], R3 ;  /* 0x000000033c003986 */ /* 0x0001e2000c101504 */
[----:B------:R-:W-:Y:S02]  /*58400*/  ISETP.LT.AND P3, PT, R35, c[0x0][0x178], !P2 ;  /* 0x00005e0023007a0c */ /* 0x000fe40005761270 */
[----:B------:R-:W-:Y:S02]  /*58410*/  ISETP.LT.AND P2, PT, R31, c[0x0][0x178], !P2 ;  /* 0x00005e001f007a0c */ /* 0x000fe40005741270 */
[----:B------:R-:W-:Y:S01]  /*58420*/  PRMT R12, R12, 0x7632, R12 ;  /* 0x000076320c0c7816 */ /* 0x000fe2000000000c */
[----:B0-----:R-:W-:-:S08]  /*58430*/  IMAD.WIDE R60, R0, 0x2, R54 ;  /* 0x00000002003c7825 */ /* 0x001fd000078e0236 */
[----:B------:R0:W-:Y:S02]  /*58440*/  @P3 STG.E.U16 [R60.64], R4 ;  /* 0x000000043c003986 */ /* 0x0001e4000c101504 */
[C---:B0-----:R-:W-:Y:S01]  /*58450*/  IMAD.WIDE R60, R0.reuse, 0x2, R52 ;  /* 0x00000002003c7825 */ /* 0x041fe200078e0234 */
[----:B------:R-:W-:-:S04]  /*58460*/  IADD3 R0, R0, c[0x0][0x198], RZ ;  /* 0x0000660000007a10 */ /* 0x000fc80007ffe0ff */
[----:B------:R0:W-:Y:S01]  /*58470*/  @P2 STG.E.U16 [R60.64], R12 ;  /* 0x0000000c3c002986 */ /* 0x0001e2000c101504 */
[----:B------:R-:W-:Y:S02]  /*58480*/  ISETP.LT.AND P2, PT, R51, c[0x0][0x178], !P1 ;  /* 0x00005e0033007a0c */ /* 0x000fe40004f41270 */
[----:B------:R-:W-:Y:S01]  /*58490*/  ISETP.LT.AND P3, PT, R46, c[0x0][0x178], !P1 ;  /* 0x00005e002e007a0c */ /* 0x000fe20004f61270 */
[----:B0-----:R-:W-:-:S10]  /*584a0*/  IMAD.WIDE R60, R0, 0x2, R58 ;  /* 0x00000002003c7825 */ /* 0x001fd400078e023a */
[----:B---3--:R0:W-:Y:S01]  /*584b0*/  @P2 STG.E.U16 [R60.64], R16 ;  /* 0x000000103c002986 */ /* 0x0081e2000c101504 */
[----:B------:R-:W-:Y:S02]  /*584c0*/  ISETP.LT.AND P2, PT, R35, c[0x0][0x178], !P1 ;  /* 0x00005e0023007a0c */ /* 0x000fe40004f41270 */
[----:B------:R-:W-:Y:S01]  /*584d0*/  ISETP.LT.AND P1, PT, R31, c[0x0][0x178], !P1 ;  /* 0x00005e001f007a0c */ /* 0x000fe20004f21270 */
[----:B0-----:R-:W-:-:S05]  /*584e0*/  IMAD.WIDE R60, R0, 0x2, R56 ;  /* 0x00000002003c7825 */ /* 0x001fca00078e0238 */
[----:B----4-:R0:W-:Y:S02]  /*584f0*/  @P3 STG.E.U16 [R60.64], R17 ;  /* 0x000000113c003986 */ /* 0x0101e4000c101504 */
[----:B0-----:R-:W-:-:S05]  /*58500*/  IMAD.WIDE R60, R0, 0x2, R54 ;  /* 0x00000002003c7825 */ /* 0x001fca00078e0236 */
[----:B------:R0:W-:Y:S02]  /*58510*/  @P2 STG.E.U16 [R60.64], R7 ;  /* 0x000000073c002986 */ /* 0x0001e4000c101504 */
[C---:B0-----:R-:W-:Y:S01]  /*58520*/  IMAD.WIDE R60, R0.reuse, 0x2, R52 ;  /* 0x00000002003c7825 */ /* 0x041fe200078e0234 */
[----:B------:R-:W-:-:S04]  /*58530*/  IADD3 R0, R0, c[0x0][0x198], RZ ;  /* 0x0000660000007a10 */ /* 0x000fc80007ffe0ff */
[----:B------:R0:W-:Y:S01]  /*58540*/  @P1 STG.E.U16 [R60.64], R14 ;  /* 0x0000000e3c001986 */ /* 0x0001e2000c101504 */
[----:B------:R-:W-:Y:S02]  /*58550*/  ISETP.LT.AND P1, PT, R51, c[0x0][0x178], !P0 ;  /* 0x00005e0033007a0c */ /* 0x000fe40004721270 */
[----:B------:R-:W-:Y:S01]  /*58560*/  PRMT R3, R16, 0x7632, R3 ;  /* 0x0000763210037816 */ /* 0x000fe20000000003 */
[----:B0-----:R-:W-:-:S10]  /*58570*/  IMAD.WIDE R60, R0, 0x2, R58 ;  /* 0x00000002003c7825 */ /* 0x001fd400078e023a */
[----:B------:R0:W-:Y:S01]  /*58580*/  @P1 STG.E.U16 [R60.64], R3 ;  /* 0x000000033c001986 */ /* 0x0001e2000c101504 */
[----:B------:R-:W-:Y:S02]  /*58590*/  ISETP.LT.AND P1, PT, R46, c[0x0][0x178], !P0 ;  /* 0x00005e002e007a0c */ /* 0x000fe40004721270 */
[----:B0-----:R-:W-:Y:S01]  /*585a0*/  PRMT R3, R17, 0x7632, R3 ;  /* 0x0000763211037816 */ /* 0x001fe20000000003 */
[----:B------:R-:W-:-:S10]  /*585b0*/  IMAD.WIDE R60, R0, 0x2, R56 ;  /* 0x00000002003c7825 */ /* 0x000fd400078e0238 */
[----:B------:R0:W-:Y:S01]  /*585c0*/  @P1 STG.E.U16 [R60.64], R3 ;  /* 0x000000033c001986 */ /* 0x0001e2000c101504 */
[----:B------:R-:W-:Y:S02]  /*585d0*/  ISETP.LT.AND P1, PT, R35, c[0x0][0x178], !P0 ;  /* 0x00005e0023007a0c */ /* 0x000fe40004721270 */
[----:B------:R-:W-:Y:S02]  /*585e0*/  ISETP.LT.AND P0, PT, R31, c[0x0][0x178], !P0 ;  /* 0x00005e001f007a0c */ /* 0x000fe40004701270 */
[----:B0-----:R-:W-:Y:S01]  /*585f0*/  PRMT R3, R7, 0x7632, R3 ;  /* 0x0000763207037816 */ /* 0x001fe20000000003 */
[----:B------:R-:W-:Y:S01]  /*58600*/  IMAD.WIDE R60, R0, 0x2, R54 ;  /* 0x00000002003c7825 */ /* 0x000fe200078e0236 */
[----:B------:R-:W3:Y:S07]  /*58610*/  LDL.LU R7, [R1+0x1df4] ;  /* 0x001df40001077983 */ /* 0x000eee0000300800 */
[----:B------:R0:W-:Y:S02]  /*58620*/  @P1 STG.E.U16 [R60.64], R3 ;  /* 0x000000033c001986 */ /* 0x0001e4000c101504 */
[----:B0-----:R-:W-:Y:S01]  /*58630*/  PRMT R3, R14, 0x7632, R3 ;  /* 0x000076320e037816 */ /* 0x001fe20000000003 */
[----:B------:R-:W-:-:S05]  /*58640*/  IMAD.WIDE R60, R0, 0x2, R52 ;  /* 0x00000002003c7825 */ /* 0x000fca00078e0234 */
[----:B------:R0:W-:Y:S01]  /*58650*/  @P0 STG.E.U16 [R60.64], R3 ;  /* 0x000000033c000986 */ /* 0x0001e2000c101504 */
[----:B------:R-:W-:-:S04]  /*58660*/  ISETP.GE.AND P0, PT, R8, c[0x0][0x17c], PT ;  /* 0x00005f0008007a0c */ /* 0x000fc80003f06270 */
[----:B------:R-:W-:Y:S02]  /*58670*/  ISETP.LT.AND P1, PT, R51, c[0x0][0x178], !P0 ;  /* 0x00005e0033007a0c */ /* 0x000fe40004721270 */
[----:B------:R-:W-:Y:S02]  /*58680*/  IADD3 R0, R0, c[0x0][0x198], RZ ;  /* 0x0000660000007a10 */ /* 0x000fe40007ffe0ff */
[----:B------:R-:W-:-:S03]  /*58690*/  ISETP.LT.AND P2, PT, R46, c[0x0][0x178], !P0 ;  /* 0x00005e002e007a0c */ /* 0x000fc60004741270 */
[----:B0-----:R-:W-:Y:S01]  /*586a0*/  IMAD.WIDE R60, R0, 0x2, R58 ;  /* 0x00000002003c7825 */ /* 0x001fe200078e023a */
[----:B------:R-:W-:-:S05]  /*586b0*/  ISETP.LT.AND P3, PT, R35, c[0x0][0x178], !P0 ;  /* 0x00005e0023007a0c */ /* 0x000fca0004761270 */
[----:B------:R0:W-:Y:S01]  /*586c0*/  @P1 STG.E.U16 [R60.64], R15 ;  /* 0x0000000f3c001986 */ /* 0x0001e2000c101504 */
[----:B------:R-:W-:Y:S01]  /*586d0*/  ISETP.LT.AND P1, PT, R31, c[0x0][0x178], !P0 ;  /* 0x00005e001f007a0c */ /* 0x000fe20004721270 */
[----:B0-----:R-:W-:Y:S01]  /*586e0*/  IMAD.WIDE R60, R0, 0x2, R56 ;  /* 0x00000002003c7825 */ /* 0x001fe200078e0238 */
[----:B------:R-:W-:Y:S02]  /*586f0*/  ISETP.GE.AND P0, PT, R6, c[0x0][0x17c], PT ;  /* 0x00005f0006007a0c */ /* 0x000fe40003f06270 */
[----:B------:R-:W4:Y:S01]  /*58700*/  LDL.LU R6, [R1+0x1df8] ;  /* 0x001df80001067983 */ /* 0x000f220000300800 */
[----:B------:R-:W-:-:S03]  /*58710*/  PRMT R3, R15, 0x7632, R3 ;  /* 0x000076320f037816 */ /* 0x000fc60000000003 */
[----:B------:R-:W4:Y:S04]  /*58720*/  LDL.LU R17, [R1+0x274] ;  /* 0x0002740001117983 */ /* 0x000f280000300800 */
        /* <DEDUP_REMOVED lines=11> */
[----:B------:R-:W2:Y:S04]  /*587e0*/  LDL.LU R10, [R1+0x1dfc] ;  /* 0x001dfc00010a7983 */ /* 0x000ea80000300800 */
[----:B------:R-:W2:Y:S01]  /*587f0*/  LDL.LU R15, [R1+0x14] ;  /* 0x00001400010f7983 */ /* 0x000ea20000300800 */
[----:B------:R-:W-:Y:S01]  /*58800*/  ISETP.LT.AND P1, PT, R46, c[0x0][0x178], !P0 ;  /* 0x00005e002e007a0c */ /* 0x000fe20004721270 */
[----:B------:R-:W-:-:S12]  /*58810*/  IMAD.WIDE R60, R0, 0x2, R56 ;  /* 0x00000002003c7825 */ /* 0x000fd800078e0238 */
[----:B------:R0:W-:Y:S01]  /*58820*/  @P1 STG.E.U16 [R60.64], R3 ;  /* 0x000000033c001986 */ /* 0x0001e2000c101504 */
[----:B------:R-:W-:Y:S02]  /*58830*/  ISETP.LT.AND P1, PT, R35, c[0x0][0x178], !P0 ;  /* 0x00005e0023007a0c */ /* 0x000fe40004721270 */
[----:B------:R-:W-:Y:S02]  /*58840*/  ISETP.LT.AND P0, PT, R31, c[0x0][0x178], !P0 ;  /* 0x00005e001f007a0c */ /* 0x000fe40004701270 */
[----:B0-----:R-:W-:Y:S01]  /*58850*/  PRMT R3, R5, 0x7632, R3 ;  /* 0x0000763205037816 */ /* 0x001fe20000000003 */
[C---:B------:R-:W-:Y:S01]  /*58860*/  IMAD.WIDE R60, R0.reuse, 0x2, R54 ;  /* 0x00000002003c7825 */ /* 0x040fe200078e0236 */
[----:B------:R-:W2:Y:S07]  /*58870*/  LDL.LU R5, [R1+0x2038] ;  /* 0x0020380001057983 */ /* 0x000eae0000300800 */
[----:B------:R0:W-:Y:S04]  /*58880*/  @P1 STG.E.U16 [R60.64], R3 ;  /* 0x000000033c001986 */ /* 0x0001e8000c101504 */
[----:B------:R-:W2:Y:S01]  /*58890*/  LDL.LU R8, [R1+0x1e00] ;  /* 0x001e000001087983 */ /* 0x000ea20000300800 */
[----:B0-----:R-:W-:Y:S01]  /*588a0*/  IMAD.WIDE R60, R0, 0x2, R52 ;  /* 0x00000002003c7825 */ /* 0x001fe200078e0234 */
[----:B------:R-:W-:-:S02]  /*588b0*/  PRMT R3, R11, 0x7632, R3 ;  /* 0x000076320b037816 */ /* 0x000fc40000000003 */
[----:B------:R-:W-:Y:S01]  /*588c0*/  IADD3 R0, R0, c[0x0][0x198], RZ ;  /* 0x0000660000007a10 */ /* 0x000fe20007ffe0ff */
[----:B------:R-:W2:Y:S04]  /*588d0*/  LDL.LU R11, [R1+0x2a4] ;  /* 0x0002a400010b7983 */ /* 0x000ea80000300800 */
[----:B------:R0:W-:Y:S02]  /*588e0*/  @P0 STG.E.U16 [R60.64], R3 ;  /* 0x000000033c000986 */ /* 0x0001e4000c101504 */
[C---:B0-----:R-:W-:Y:S01]  /*588f0*/  IMAD.WIDE R60, R0.reuse, 0x2, R56 ;  /* 0x00000002003c7825 */ /* 0x041fe200078e0238 */
[----:B------:R-:W-:Y:S02]  /*58900*/  IADD3 R3, R0, c[0x0][0x198], RZ ;  /* 0x0000660000037a10 */ /* 0x000fe40007ffe0ff */
[----:B---3--:R-:W-:-:S04]  /*58910*/  ISETP.GE.AND P2, PT, R7, c[0x0][0x17c], PT ;  /* 0x00005f0007007a0c */ /* 0x008fc80003f46270 */
[----:B------:R-:W-:Y:S02]  /*58920*/  ISETP.LT.AND P5, PT, R51, c[0x0][0x178], !P2 ;  /* 0x00005e0033007a0c */ /* 0x000fe400057a1270 */
[----:B------:R-:W-:Y:S02]  /*58930*/  ISETP.LT.AND P3, PT, R46, c[0x0][0x178], !P2 ;  /* 0x00005e002e007a0c */ /* 0x000fe40005761270 */
[----:B------:R-:W-:Y:S02]  /*58940*/  ISETP.LT.AND P4, PT, R35, c[0x0][0x178], !P2 ;  /* 0x00005e0023007a0c */ /* 0x000fe40005781270 */
[----:B------:R-:W-:Y:S02]  /*58950*/  ISETP.LT.AND P2, PT, R31, c[0x0][0x178], !P2 ;  /* 0x00005e001f007a0c */ /* 0x000fe40005741270 */
[----:B----4-:R-:W-:Y:S01]  /*58960*/  ISETP.GE.AND P1, PT, R6, c[0x0][0x17c], PT ;  /* 0x00005f0006007a0c */ /* 0x010fe20003f26270 */
[----:B------:R-:W-:-:S05]  /*58970*/  IMAD.WIDE R6, R0, 0x2, R58 ;  /* 0x0000000200067825 */ /* 0x000fca00078e023a */
[----:B------:R0:W-:Y:S01]  /*58980*/  @P5 STG.E.U16 [R6.64], R17 ;  /* 0x0000001106005986 */ /* 0x0001e2000c101504 */
[----:B------:R-:W-:-:S03]  /*58990*/  ISETP.LT.AND P5, PT, R51, c[0x0][0x178], !P1 ;  /* 0x00005e0033007a0c */ /* 0x000fc60004fa1270 */
[----:B------:R3:W-:Y:S01]  /*589a0*/  @P3 STG.E.U16 [R60.64], R14 ;  /* 0x0000000e3c003986 */ /* 0x0007e2000c101504 */
[----:B------:R-:W-:Y:S01]  /*589b0*/  ISETP.LT.AND P3, PT, R46, c[0x0][0x178], !P1 ;  /* 0x00005e002e007a0c */ /* 0x000fe20004f61270 */
[----:B0-----:R-:W-:-:S04]  /*589c0*/  IMAD.WIDE R6, R0, 0x2, R54 ;  /* 0x0000000200067825 */ /* 0x001fc800078e0236 */
[----:B---3--:R-:W-:Y:S01]  /*589d0*/  IMAD.WIDE R60, R0, 0x2, R52 ;  /* 0x00000002003c7825 */ /* 0x008fe200078e0234 */
[----:B------:R-:W-:-:S03]  /*589e0*/  PRMT R4, R17, 0x7632, R4 ;  /* 0x0000763211047816 */ /* 0x000fc60000000004 */
[----:B------:R-:W-:Y:S01]  /*589f0*/  IMAD.WIDE R16, R3, 0x2, R58 ;  /* 0x0000000203107825 */ /* 0x000fe200078e023a */
[----:B------:R-:W-:Y:S02]  /*58a00*/  PRMT R0, R14, 0x7632, R0 ;  /* 0x000076320e007816 */ /* 0x000fe40000000000 */
[----:B--2---:R-:W-:Y:S02]  /*58a10*/  ISETP.GE.AND P0, PT, R10, c[0x0][0x17c], PT ;  /* 0x00005f000a007a0c */ /* 0x004fe40003f06270 */
[----:B------:R-:W2:Y:S04]  /*58a20*/  LDL.LU R10, [R1+0x34] ;  /* 0x00003400010a7983 */ /* 0x000ea80000300800 */
[----:B------:R0:W-:Y:S04]  /*58a30*/  @P4 STG.E.U16 [R6.64], R15 ;  /* 0x0000000f06004986 */ /* 0x0001e8000c101504 */
[----:B------:R3:W-:Y:S01]  /*58a40*/  @P2 STG.E.U16 [R60.64], R9 ;  /* 0x000000093c002986 */ /* 0x0007e2000c101504 */
[----:B------:R-:W-:-:S02]  /*58a50*/  ISETP.LT.AND P2, PT, R35, c[0x0][0x178], !P1 ;  /* 0x00005e0023007a0c */ /* 0x000fc40004f41270 */
[----:B------:R-:W-:Y:S01]  /*58a60*/  ISETP.LT.AND P1, PT, R31, c[0x0][0x178], !P1 ;  /* 0x00005e001f007a0c */ /* 0x000fe20004f21270 */
[----:B------:R4:W-:Y:S01]  /*58a70*/  @P5 STG.E.U16 [R16.64], R4 ;  /* 0x0000000410005986 */ /* 0x0009e2000c101504 */
[----:B------:R-:W-:-:S03]  /*58a80*/  PRMT R12, R15, 0x7632, R12 ;  /* 0x000076320f0c7816 */ /* 0x000fc6000000000c */
[----:B0-----:R-:W2:Y:S01]  /*58a90*/  LDL.LU R7, [R1+0x1e04] ;  /* 0x001e040001077983 */ /* 0x001ea20000300800 */
[----:B------:R-:W-:-:S03]  /*58aa0*/  IMAD.WIDE R14, R3, 0x2, R52 ;  /* 0x00000002030e7825 */ /* 0x000fc600078e0234 */
[----:B------:R-:W2:Y:S01]  /*58ab0*/  LDL.LU R6, [R1+0x1e08] ;  /* 0x001e080001067983 */ /* 0x000ea20000300800 */
[----:B---3--:R-:W-:Y:S01]  /*58ac0*/  IMAD.WIDE R60, R3, 0x2, R56 ;  /* 0x00000002033c7825 */ /* 0x008fe200078e0238 */
[----:B----4-:R-:W-:-:S03]  /*58ad0*/  PRMT R4, R9, 0x7632, R4 ;  /* 0x0000763209047816 */ /* 0x010fc60000000004 */
[----:B------:R-:W-:Y:S01]  /*58ae0*/  IMAD.WIDE R16, R3, 0x2, R54 ;  /* 0x0000000203107825 */ /* 0x000fe200078e0236 */
[----:B------:R-:W-:Y:S04]  /*58af0*/  @P3 STG.E.U16 [R60.64], R0 ;  /* 0x000000003c003986 */ /* 0x000fe8000c101504 */
[----:B------:R0:W-:Y:S04]  /*58b00*/  @P2 STG.E.U16 [R16.64], R12 ;  /* 0x0000000c10002986 */ /* 0x0001e8000c101504 */
[----:B------:R3:W-:Y:S04]  /*58b10*/  @P1 STG.E.U16 [R14.64], R4 ;  /* 0x000000040e001986 */ /* 0x0007e8000c101504 */
[----:B0-----:R-:W4:Y:S04]  /*58b20*/  LDL.LU.64 R16, [R1+0x2030] ;  /* 0x0020300001107983 */ /* 0x001f280000300a00 */
[----:B---3--:R-:W3:Y:S04]  /*58b30*/  LDL.LU R14, [R1+0x2028] ;  /* 0x00202800010e7983 */ /* 0x008ee80000300800 */
[----:B------:R-:W3:Y:S04]  /*58b40*/  LDL.LU R48, [R1+0x2b4] ;  /* 0x0002b40001307983 */ /* 0x000ee80000300800 */
[----:B------:R-:W3:Y:S04]  /*58b50*/  LDL.LU R15, [R1+0x64] ;  /* 0x00006400010f7983 */ /* 0x000ee80000300800 */
[----:B------:R-:W3:Y:S01]  /*58b60*/  LDL.LU R47, [R1+0x1e0c] ;  /* 0x001e0c00012f7983 */ /* 0x000ee20000300800 */
[----:B------:R-:W-:-:S02]  /*58b70*/  ISETP.LT.AND P4, PT, R51, c[0x0][0x178], !P0 ;  /* 0x00005e0033007a0c */ /* 0x000fc40004781270 */
[----:B------:R-:W-:Y:S02]  /*58b80*/  ISETP.LT.AND P3, PT, R46, c[0x0][0x178], !P0 ;  /* 0x00005e002e007a0c */ /* 0x000fe40004761270 */
[----:B------:R-:W-:Y:S02]  /*58b90*/  IADD3 R0, R3, c[0x0][0x198], RZ ;  /* 0x0000660003007a10 */ /* 0x000fe40007ffe0ff */
[----:B------:R-:W-:-:S03]  /*58ba0*/  ISETP.GE.AND P6, PT, R8, c[0x0][0x17c], PT ;  /* 0x00005f0008007a0c */ /* 0x000fc60003fc6270 */
[----:B------:R-:W-:-:S04]  /*58bb0*/  IMAD.WIDE R8, R0, 0x2, R58 ;  /* 0x0000000200087825 */ /* 0x000fc800078e023a */
[C---:B------:R-:W-:Y:S01]  /*58bc0*/  IMAD.WIDE R60, R0.reuse, 0x2, R56 ;  /* 0x00000002003c7825 */ /* 0x040fe200078e0238 */
[----:B------:R0:W-:Y:S01]  /*58bd0*/  @P4 STG.E.U16 [R8.64], R11 ;  /* 0x0000000b08004986 */ /* 0x0001e2000c101504 */
[----:B------:R-:W-:Y:S02]  /*58be0*/  ISETP.LT.AND P4, PT, R35, c[0x0][0x178], !P0 ;  /* 0x00005e0023007a0c */ /* 0x000fe40004781270 */
[----:B------:R-:W-:Y:S02]  /*58bf0*/  ISETP.LT.AND P0, PT, R31, c[0x0][0x178], !P0 ;  /* 0x00005e001f007a0c */ /* 0x000fe40004701270 */
[----:B------:R-:W-:Y:S02]  /*58c00*/  ISETP.LT.AND P1, PT, R51, c[0x0][0x178], !P6 ;  /* 0x00005e0033007a0c */ /* 0x000fe40007721270 */
[----:B------:R-:W-:Y:S02]  /*58c10*/  IADD3 R3, R0, c[0x0][0x198], RZ ;  /* 0x0000660000037a10 */ /* 0x000fe40007ffe0ff */
[----:B------:R-:W-:-:S03]  /*58c20*/  PRMT R12, R11, 0x7632, R12 ;  /* 0x000076320b0c7816 */ /* 0x000fc6000000000c */
[----:B0-----:R-:W-:Y:S01]  /*58c30*/  IMAD.WIDE R8, R3, 0x2, R58 ;  /* 0x0000000203087825 */ /* 0x001fe200078e023a */
[----:B--2---:R0:W-:Y:S01]  /*58c40*/  @P3 STG.E.U16 [R60.64], R10 ;  /* 0x0000000a3c003986 */ /* 0x0041e2000c101504 */
[----:B------:R-:W-:Y:S02]  /*58c50*/  ISETP.LT.AND P3, PT, R46, c[0x0][0x178], !P6 ;  /* 0x00005e002e007a0c */ /* 0x000fe40007761270 */
[----:B------:R-:W-:Y:S01]  /*58c60*/  PRMT R4, R10, 0x7632, R4 ;  /* 0x000076320a047816 */ /* 0x000fe20000000004 */
[----:B0-----:R-:W-:Y:S01]  /*58c70*/  IMAD.WIDE R10, R0, 0x2, R52 ;  /* 0x00000002000a7825 */ /* 0x001fe200078e0234 */
[----:B------:R-:W-:Y:S02]  /*58c80*/  ISETP.GE.AND P5, PT, R7, c[0x0][0x17c], PT ;  /* 0x00005f0007007a0c */ /* 0x000fe40003fa6270 */
[----:B------:R-:W-:Y:S01]  /*58c90*/  ISETP.GE.AND P2, PT, R6, c[0x0][0x17c], PT ;  /* 0x00005f0006007a0c */ /* 0x000fe20003f46270 */
[----:B------:R-:W-:-:S04]  /*58ca0*/  IMAD.WIDE R6, R0, 0x2, R54 ;  /* 0x0000000200067825 */ /* 0x000fc800078e0236 */
[----:B------:R-:W-:Y:S01]  /*58cb0*/  IMAD.WIDE R60, R3, 0x2, R56 ;  /* 0x00000002033c7825 */ /* 0x000fe200078e0238 */
[----:B------:R0:W-:Y:S04]  /*58cc0*/  @P4 STG.E.U16 [R6.64], R5 ;  /* 0x0000000506004986 */ /* 0x0001e8000c101504 */
[----:B------:R2:W-:Y:S04]  /*58cd0*/  @P0 STG.E.U16 [R10.64], R13 ;  /* 0x0000000d0a000986 */ /* 0x0005e8000c101504 */
[----:B------:R1:W-:Y:S04]  /*58ce0*/  @P1 STG.E.U16 [R8.64], R12 ;  /* 0x0000000c08001986 */ /* 0x0003e8000c101504 */
[----:B0-----:R-:W4:Y:S04]  /*58cf0*/  LDL.LU.64 R6, [R1+0x2020] ;  /* 0x0020200001067983 */ /* 0x001f280000300a00 */
[----:B--2---:R-:W2:Y:S04]  /*58d00*/  LDL.LU R11, [R1+0x2018] ;  /* 0x00201800010b7983 */ /* 0x004ea80000300800 */
[----:B------:R0:W-:Y:S04]  /*58d10*/  @P3 STG.E.U16 [R60.64], R4 ;  /* 0x000000043c003986 */ /* 0x0001e8000c101504 */
[----:B------:R-:W2:Y:S01]  /*58d20*/  LDL.LU R10, [R1+0x54] ;  /* 0x00005400010a7983 */ /* 0x000ea20000300800 */
[----:B---3--:R-:W-:-:S03]  /*58d30*/  ISETP.GE.AND P3, PT, R47, c[0x0][0x17c], PT ;  /* 0x00005f002f007a0c */ /* 0x008fc60003f66270 */
[----:B------:R-:W3:Y:S01]  /*58d40*/  LDL.LU R47, [R1+0x1e10] ;  /* 0x001e1000012f7983 */ /* 0x000ee20000300800 */
[----:B------:R-:W-:Y:S02]  /*58d50*/  ISETP.LT.AND P4, PT, R35, c[0x0][0x178], !P6 ;  /* 0x00005e0023007a0c */ /* 0x000fe40007781270 */
[----:B------:R-:W-:Y:S02]  /*58d60*/  ISETP.LT.AND P6, PT, R31, c[0x0][0x178], !P6 ;  /* 0x00005e001f007a0c */ /* 0x000fe400077c1270 */
[----:B-1----:R-:W-:Y:S01]  /*58d70*/  PRMT R12, R5, 0x7632, R12 ;  /* 0x00007632050c7816 */ /* 0x002fe2000000000c */
[----:B0-----:R-:W-:Y:S01]  /*58d80*/  IMAD.WIDE R4, R3, 0x2, R54 ;  /* 0x0000000203047825 */ /* 0x001fe200078e0236 */
[----:B------:R-:W-:Y:S01]  /*58d90*/  ISETP.LT.AND P0, PT, R51, c[0x0][0x178], !P5 ;  /* 0x00005e0033007a0c */ /* 0x000fe20006f01270 */
[----:B------:R-:W4:Y:S01]  /*58da0*/  LDL.LU R61, [R1+0x2d4] ;  /* 0x0002d400013d7983 */ /* 0x000f220000300800 */
[----:B------:R-:W-:Y:S01]  /*58db0*/  ISETP.LT.AND P1, PT, R46, c[0x0][0x178], !P5 ;  /* 0x00005e002e007a0c */ /* 0x000fe20006f21270 */
[----:B------:R-:W-:Y:S01]  /*58dc0*/  IMAD.WIDE R8, R3, 0x2, R52 ;  /* 0x0000000203087825 */ /* 0x000fe200078e0234 */
[----:B------:R-:W-:-:S02]  /*58dd0*/  PRMT R60, R13, 0x7632, R60 ;  /* 0x000076320d3c7816 */ /* 0x000fc4000000003c */
[----:B------:R-:W-:Y:S01]  /*58de0*/  IADD3 R0, R3, c[0x0][0x198], RZ ;  /* 0x0000660003007a10 */ /* 0x000fe20007ffe0ff */
[----:B------:R0:W-:Y:S01]  /*58df0*/  @P4 STG.E.U16 [R4.64], R12 ;  /* 0x0000000c04004986 */ /* 0x0001e2000c101504 */
[----:B------:R-:W-:Y:S02]  /*58e00*/  ISETP.LT.AND P4, PT, R35, c[0x0][0x178], !P5 ;  /* 0x00005e0023007a0c */ /* 0x000fe40006f81270 */
[----:B------:R-:W-:Y:S01]  /*58e10*/  ISETP.LT.AND P5, PT, R31, c[0x0][0x178], !P5 ;  /* 0x00005e001f007a0c */ /* 0x000fe20006fa1270 */
[----:B------:R1:W-:Y:S01]  /*58e20*/  @P6 STG.E.U16 [R8.64], R60 ;  /* 0x0000003c08006986 */ /* 0x0003e2000c101504 */
[----:B------:R-:W-:Y:S02]  /*58e30*/  ISETP.LT.AND P6, PT, R51, c[0x0][0x178], !P2 ;  /* 0x00005e0033007a0c */ /* 0x000fe400057c1270 */
[C---:B------:R-:W-:Y:S01]  /*58e40*/  IADD3 R3, R0.reuse, c[0x0][0x198], RZ ;  /* 0x0000660000037a10 */ /* 0x040fe20007ffe0ff */
[----:B0-----:R-:W-:-:S04]  /*58e50*/  IMAD.WIDE R4, R0, 0x2, R58 ;  /* 0x0000000200047825 */ /* 0x001fc800078e023a */
[----:B------:R-:W-:Y:S01]  /*58e60*/  IMAD.WIDE R12, R0, 0x2, R56 ;  /* 0x00000002000c7825 */ /* 0x000fe200078e0238 */
[----:B------:R0:W-:Y:S01]  /*58e70*/  @P0 STG.E.U16 [R4.64], R48 ;  /* 0x0000003004000986 */ /* 0x0001e2000c101504 */
[----:B-1----:R-:W-:Y:S02]  /*58e80*/  PRMT R60, R48, 0x7632, R60 ;  /* 0x00007632303c7816 */ /* 0x002fe4000000003c */
[C---:B------:R-:W-:Y:S01]  /*58e90*/  IMAD.WIDE R8, R0.reuse, 0x2, R52 ;  /* 0x0000000200087825 */ /* 0x040fe200078e0234 */
[----:B------:R1:W-:Y:S03]  /*58ea0*/  @P1 STG.E.U16 [R12.64], R15 ;  /* 0x0000000f0c001986 */ /* 0x0003e6000c101504 */
[----:B0-----:R-:W-:Y:S01]  /*58eb0*/  IMAD.WIDE R4, R0, 0x2, R54 ;  /* 0x0000000200047825 */ /* 0x001fe200078e0236 */
[----:B------:R-:W4:Y:S03]  /*58ec0*/  LDL.LU R48, [R1+0x2c4] ;  /* 0x0002c40001307983 */ /* 0x000f260000300800 */
[----:B-1----:R-:W-:Y:S01]  /*58ed0*/  IMAD.WIDE R12, R3, 0x2, R58 ;  /* 0x00000002030c7825 */ /* 0x002fe200078e023a */
[----:B--2---:R-:W-:Y:S04]  /*58ee0*/  @P4 STG.E.U16 [R4.64], R10 ;  /* 0x0000000a04004986 */ /* 0x004fe8000c101504 */
[----:B------:R-:W-:Y:S04]  /*58ef0*/  @P5 STG.E.U16 [R8.64], R11 ;  /* 0x0000000b08005986 */ /* 0x000fe8000c101504 */
[----:B------:R0:W-:Y:S01]  /*58f00*/  @P6 STG.E.U16 [R12.64], R60 ;  /* 0x0000003c0c006986 */ /* 0x0001e2000c101504 */
[----:B---3--:R-:W-:-:S03]  /*58f10*/  ISETP.GE.AND P1, PT, R47, c[0x0][0x17c], PT ;  /* 0x00005f002f007a0c */ /* 0x008fc60003f26270 */
[----:B------:R-:W2:Y:S04]  /*58f20*/  LDL.LU R47, [R1+0x84] ;  /* 0x00008400012f7983 */ /* 0x000ea80000300800 */
[----:B0-----:R-:W3:Y:S01]  /*58f30*/  LDL.LU R13, [R1+0x1e14] ;  /* 0x001e1400010d7983 */ /* 0x001ee20000300800 */
[----:B------:R-:W-:Y:S02]  /*58f40*/  ISETP.LT.AND P0, PT, R46, c[0x0][0x178], !P2 ;  /* 0x00005e002e007a0c */ /* 0x000fe40005701270 */
[----:B------:R-:W-:Y:S01]  /*58f50*/  ISETP.LT.AND P4, PT, R35, c[0x0][0x178], !P2 ;  /* 0x00005e0023007a0c */ /* 0x000fe20005781270 */
[----:B------:R-:W-:Y:S01]  /*58f60*/  IMAD.WIDE R8, R3, 0x2, R56 ;  /* 0x0000000203087825 */ /* 0x000fe200078e0238 */
[----:B------:R-:W-:Y:S02]  /*58f70*/  PRMT R0, R15, 0x7632, R0 ;  /* 0x000076320f007816 */ /* 0x000fe40000000000 */
[----:B------:R-:W-:Y:S01]  /*58f80*/  ISETP.LT.AND P2, PT, R31, c[0x0][0x178], !P2 ;  /* 0x00005e001f007a0c */ /* 0x000fe20005741270 */
[----:B------:R-:W-:Y:S01]  /*58f90*/  IMAD.WIDE R4, R3, 0x2, R54 ;  /* 0x0000000203047825 */ /* 0x000fe200078e0236 */
[----:B------:R-:W-:Y:S01]  /*58fa0*/  ISETP.LT.AND P5, PT, R51, c[0x0][0x178], !P3 ;  /* 0x00005e0033007a0c */ /* 0x000fe20005fa1270 */
[----:B------:R-:W2:Y:S01]  /*58fb0*/  LDL.LU R15, [R1+0x2014] ;  /* 0x00201400010f7983 */ /* 0x000ea20000300800 */
[----:B------:R-:W-:-:S02]  /*58fc0*/  PRMT R12, R10, 0x7632, R12 ;  /* 0x000076320a0c7816 */ /* 0x000fc4000000000c */
[----:B------:R-:W-:Y:S01]  /*58fd0*/  ISETP.LT.AND P6, PT, R46, c[0x0][0x178], !P3 ;  /* 0x00005e002e007a0c */ /* 0x000fe20005fc1270 */
[----:B------:R0:W-:Y:S01]  /*58fe0*/  @P0 STG.E.U16 [R8.64], R0 ;  /* 0x0000000008000986 */ /* 0x0001e2000c101504 */
[----:B------:R-:W-:-:S03]  /*58ff0*/  PRMT R60, R11, 0x7632, R60 ;  /* 0x000076320b3c7816 */ /* 0x000fc6000000003c */
[----:B------:R1:W-:Y:S04]  /*59000*/  @P4 STG.E.U16 [R4.64], R12 ;  /* 0x0000000c04004986 */ /* 0x0003e8000c101504 */
[----:B------:R-:W2:Y:S01]  /*59010*/  LDL.LU R10, [R1+0x2010] ;  /* 0x00201000010a7983 */ /* 0x000ea20000300800 */
[----:B0-----:R-:W-:-:S03]  /*59020*/  IADD3 R0, R3, c[0x0][0x198], RZ ;  /* 0x0000660003007a10 */ /* 0x001fc60007ffe0ff */
[----:B------:R-:W2:Y:S01]  /*59030*/  LDL.LU R11, [R1+0x200c] ;  /* 0x00200c00010b7983 */ /* 0x000ea20000300800 */
[----:B-1----:R-:W-:-:S04]  /*59040*/  IMAD.WIDE R4, R3, 0x2, R52 ;  /* 0x0000000203047825 */ /* 0x002fc800078e0234 */
[C---:B------:R-:W-:Y:S01]  /*59050*/  IMAD.WIDE R8, R0.reuse, 0x2, R58 ;  /* 0x0000000200087825 */ /* 0x040fe200078e023a */
[----:B------:R0:W-:Y:S04]  /*59060*/  @P2 STG.E.U16 [R4.64], R60 ;  /* 0x0000003c04002986 */ /* 0x0001e8000c101504 */
[----:B----4-:R1:W-:Y:S01]  /*59070*/  @P5 STG.E.U16 [R8.64], R61 ;  /* 0x0000003d08005986 */ /* 0x0103e2000c101504 */
[----:B------:R-:W-:Y:S02]  /*59080*/  ISETP.LT.AND P4, PT, R35, c[0x0][0x178], !P3 ;  /* 0x00005e0023007a0c */ /* 0x000fe40005f81270 */
[----:B------:R-:W-:Y:S01]  /*59090*/  ISETP.LT.AND P3, PT, R31, c[0x0][0x178], !P3 ;  /* 0x00005e001f007a0c */ /* 0x000fe20005f61270 */
[C---:B0-----:R-:W-:Y:S01]  /*590a0*/  IMAD.WIDE R4, R0.reuse, 0x2, R54 ;  /* 0x0000000200047825 */ /* 0x041fe200078e0236 */
[----:B------:R-:W-:-:S03]  /*590b0*/  IADD3 R3, R0, c[0x0][0x198], RZ ;  /* 0x0000660000037a10 */ /* 0x000fc60007ffe0ff */
[----:B-1----:R-:W-:Y:S01]  /*590c0*/  IMAD.WIDE R8, R0, 0x2, R52 ;  /* 0x0000000200087825 */ /* 0x002fe200078e0234 */
[----:B------:R-:W-:Y:S02]  /*590d0*/  PRMT R60, R61, 0x7632, R60 ;  /* 0x000076323d3c7816 */ /* 0x000fe4000000003c */
[----:B------:R-:W-:Y:S02]  /*590e0*/  PRMT R19, R6, 0x7632, R19 ;  /* 0x0000763206137816 */ /* 0x000fe40000000013 */
[----:B---3--:R-:W-:Y:S01]  /*590f0*/  ISETP.GE.AND P0, PT, R13, c[0x0][0x17c], PT ;  /* 0x00005f000d007a0c */ /* 0x008fe20003f06270 */
[----:B------:R-:W-:-:S05]  /*59100*/  IMAD.WIDE R12, R0, 0x2, R56 ;  /* 0x00000002000c7825 */ /* 0x000fca00078e0238 */
[----:B------:R0:W-:Y:S04]  /*59110*/  @P6 STG.E.U16 [R12.64], R48 ;  /* 0x000000300c006986 */ /* 0x0001e8000c101504 */
[----:B0-----:R-:W3:Y:S01]  /*59120*/  LDL.LU R13, [R1+0x1e18] ;  /* 0x001e1800010d7983 */ /* 0x001ee20000300800 */
[----:B------:R-:W-:-:S03]  /*59130*/  PRMT R0, R48, 0x7632, R0 ;  /* 0x0000763230007816 */ /* 0x000fc60000000000 */
[----:B------:R-:W4:Y:S01]  /*59140*/  LDL.LU R61, [R1+0x1e1c] ;  /* 0x001e1c00013d7983 */ /* 0x000f220000300800 */
[----:B--2---:R-:W-:-:S03]  /*59150*/  PRMT R49, R47, 0x7632, R49 ;  /* 0x000076322f317816 */ /* 0x004fc60000000031 */
[----:B------:R-:W-:Y:S04]  /*59160*/  @P4 STG.E.U16 [R4.64], R47 ;  /* 0x0000002f04004986 */ /* 0x000fe8000c101504 */
[----:B------:R0:W-:Y:S04]  /*59170*/  @P3 STG.E.U16 [R8.64], R6 ;  /* 0x0000000608003986 */ /* 0x0001e8000c101504 */
[----:B------:R-:W2:Y:S04]  /*59180*/  LDL.LU R48, [R1+0x18] ;  /* 0x0000180001307983 */ /* 0x000ea80000300800 */
[----:B0-----:R-:W2:Y:S04]  /*59190*/  LDL.LU R6, [R1+0x2008] ;  /* 0x0020080001067983 */ /* 0x001ea80000300800 */
[----:B------:R-:W2:Y:S01]  /*591a0*/  LDL.LU R47, [R1+0x1e20] ;  /* 0x001e2000012f7983 */ /* 0x000ea20000300800 */
[----:B------:R-:W-:-:S02]  /*591b0*/  ISETP.LT.AND P5, PT, R51, c[0x0][0x178], !P1 ;  /* 0x00005e0033007a0c */ /* 0x000fc40004fa1270 */
[----:B------:R-:W-:Y:S02]  /*591c0*/  ISETP.LT.AND P2, PT, R46, c[0x0][0x178], !P1 ;  /* 0x00005e002e007a0c */ /* 0x000fe40004f41270 */
[----:B------:R-:W-:Y:S01]  /*591d0*/  ISETP.LT.AND P3, PT, R35, c[0x0][0x178], !P1 ;  /* 0x00005e0023007a0c */ /* 0x000fe20004f61270 */
[----:B------:R-:W-:Y:S01]  /*591e0*/  IMAD.WIDE R4, R3, 0x2, R56 ;  /* 0x0000000203047825 */ /* 0x000fe200078e0238 */
[----:B------:R-:W-:-:S03]  /*591f0*/  ISETP.LT.AND P1, PT, R31, c[0x0][0x178], !P1 ;  /* 0x00005e001f007a0c */ /* 0x000fc60004f21270 */
[----:B------:R-:W-:Y:S01]  /*59200*/  IMAD.WIDE R8, R3, 0x2, R52 ;  /* 0x0000000203087825 */ /* 0x000fe200078e0234 */
[----:B---3--:R-:W-:-:S03]  /*59210*/  ISETP.GE.AND P6, PT, R13, c[0x0][0x17c], PT ;  /* 0x00005f000d007a0c */ /* 0x008fc60003fc6270 */
[----:B------:R-:W-:-:S05]  /*59220*/  IMAD.WIDE R12, R3, 0x2, R58 ;  /* 0x00000002030c7825 */ /* 0x000fca00078e023a */
[----:B------:R-:W-:Y:S04]  /*59230*/  @P5 STG.E.U16 [R12.64], R60 ;  /* 0x0000003c0c005986 */ /* 0x000fe8000c101504 */
[----:B------:R0:W-:Y:S02]  /*59240*/  @P2 STG.E.U16 [R4.64], R0 ;  /* 0x0000000004002986 */ /* 0x0001e4000c101504 */
[----:B0-----:R-:W-:-:S05]  /*59250*/  IMAD.WIDE R4, R3, 0x2, R54 ;  /* 0x0000000203047825 */ /* 0x001fca00078e0236 */
[----:B------:R0:W-:Y:S04]  /*59260*/  @P3 STG.E.U16 [R4.64], R49 ;  /* 0x0000003104003986 */ /* 0x0001e8000c101504 */
[----:B------:R1:W-:Y:S04]  /*59270*/  @P1 STG.E.U16 [R8.64], R19 ;  /* 0x0000001308001986 */ /* 0x0003e8000c101504 */
[----:B0-----:R-:W3:Y:S04]  /*59280*/  LDL.LU R5, [R1+0x278] ;  /* 0x0002780001057983 */ /* 0x001ee80000300800 */
[----:B-1----:R-:W3:Y:S01]  /*59290*/  LDL.LU R9, [R1+0x28] ;  /* 0x0000280001097983 */ /* 0x002ee20000300800 */
[----:B--2---:R-:W-:-:S03]  /*592a0*/  ISETP.GE.AND P1, PT, R47, c[0x0][0x17c], PT ;  /* 0x00005f002f007a0c */ /* 0x004fc60003f26270 */
[----:B------:R-:W2:Y:S04]  /*592b0*/  LDL.LU R19, [R1+0x2a8] ;  /* 0x0002a80001137983 */ /* 0x000ea80000300800 */
[----:B------:R-:W2:Y:S04]  /*592c0*/  LDL.LU R49, [R1+0x38] ;  /* 0x0000380001317983 */ /* 0x000ea80000300800 */
[----:B------:R-:W2:Y:S01]  /*592d0*/  LDL.LU R47, [R1+0x1e24] ;  /* 0x001e2400012f7983 */ /* 0x000ea20000300800 */
[----:B------:R-:W-:Y:S02]  /*592e0*/  ISETP.LT.AND P5, PT, R51, c[0x0][0x178], !P0 ;  /* 0x00005e0033007a0c */ /* 0x000fe400047a1270 */
[----:B------:R-:W-:-:S02]  /*592f0*/  IADD3 R0, R3, c[0x0][0x198], RZ ;  /* 0x0000660003007a10 */ /* 0x000fc40007ffe0ff */
[----:B------:R-:W-:-:S03]  /*59300*/  ISETP.LT.AND P4, PT, R46, c[0x0][0x178], !P0 ;  /* 0x00005e002e007a0c */ /* 0x000fc60004781270 */
[C---:B------:R-:W-:Y:S01]  /*59310*/  IMAD.WIDE R12, R0.reuse, 0x2, R58 ;  /* 0x00000002000c7825 */ /* 0x040fe200078e023a */
[----:B----4-:R-:W-:Y:S02]  /*59320*/  ISETP.GE.AND P2, PT, R61, c[0x0][0x17c], PT ;  /* 0x00005f003d007a0c */ /* 0x010fe40003f46270 */
[----:B------:R-:W-:Y:S01]  /*59330*/  ISETP.LT.AND P3, PT, R51, c[0x0][0x178], !P6 ;  /* 0x00005e0033007a0c */ /* 0x000fe20007761270 */
[C---:B------:R-:W-:Y:S01]  /*59340*/  IMAD.WIDE R60, R0.reuse, 0x2, R56 ;  /* 0x00000002003c7825 */ /* 0x040fe200078e0238 */
[----:B------:R-:W-:Y:S01]  /*59350*/  IADD3 R3, R0, c[0x0][0x198], RZ ;  /* 0x0000660000037a10 */ /* 0x000fe20007ffe0ff */
[----:B---3--:R0:W-:Y:S01]  /*59360*/  @P5 STG.E.U16 [R12.64], R5 ;  /* 0x000000050c005986 */ /* 0x0081e2000c101504 */
[----:B------:R-:W-:Y:S02]  /*59370*/  ISETP.LT.AND P5, PT, R35, c[0x0][0x178], !P0 ;  /* 0x00005e0023007a0c */ /* 0x000fe400047a1270 */
[----:B------:R-:W-:Y:S01]  /*59380*/  ISETP.LT.AND P0, PT, R31, c[0x0][0x178], !P0 ;  /* 0x00005e001f007a0c */ /* 0x000fe20004701270 */
[----:B------:R1:W-:Y:S01]  /*59390*/  @P4 STG.E.U16 [R60.64], R9 ;  /* 0x000000093c004986 */ /* 0x0003e2000c101504 */
[----:B------:R-:W-:-:S02]  /*593a0*/  PRMT R6, R5, 0x7632, R6 ;  /* 0x0000763205067816 */ /* 0x000fc40000000006 */
[----:B------:R-:W-:Y:S02]  /*593b0*/  PRMT R50, R9, 0x7632, R50 ;  /* 0x0000763209327816 */ /* 0x000fe40000000032 */
[----:B------:R-:W-:Y:S01]  /*593c0*/  ISETP.LT.AND P4, PT, R46, c[0x0][0x178], !P6 ;  /* 0x00005e002e007a0c */ /* 0x000fe20007781270 */
[----:B0-----:R-:W-:-:S04]  /*593d0*/  IMAD.WIDE R4, R0, 0x2, R54 ;  /* 0x0000000200047825 */ /* 0x001fc800078e0236 */
[----:B-1----:R-:W-:Y:S01]  /*593e0*/  IMAD.WIDE R8, R0, 0x2, R52 ;  /* 0x0000000200087825 */ /* 0x002fe200078e0234 */
[----:B------:R-:W-:Y:S03]  /*593f0*/  @P5 STG.E.U16 [R4.64], R48 ;  /* 0x0000003004005986 */ /* 0x000fe6000c101504 */
[C---:B------:R-:W-:Y:S01]  /*59400*/  IMAD.WIDE R12, R3.reuse, 0x2, R58 ;  /* 0x00000002030c7825 */ /* 0x040fe200078e023a */
[----:B------:R-:W-:Y:S04]  /*59410*/  @P0 STG.E.U16 [R8.64], R10 ;  /* 0x0000000a08000986 */ /* 0x000fe8000c101504 */
[----:B------:R0:W-:Y:S01]  /*59420*/  @P3 STG.E.U16 [R12.64], R6 ;  /* 0x000000060c003986 */ /* 0x0001e2000c101504 */
[----:B------:R-:W-:-:S05]  /*59430*/  IMAD.WIDE R60, R3, 0x2, R56 ;  /* 0x00000002033c7825 */ /* 0x000fca00078e0238 */
[----:B------:R1:W-:Y:S04]  /*59440*/  @P4 STG.E.U16 [R60.64], R50 ;  /* 0x000000323c004986 */ /* 0x0003e8000c101504 */
[----:B0-----:R-:W3:Y:S01]  /*59450*/  LDL.LU R6, [R1+0x2004] ;  /* 0x0020040001067983 */ /* 0x001ee20000300800 */
[----:B--2---:R-:W-:-:S03]  /*59460*/  ISETP.GE.AND P4, PT, R47, c[0x0][0x17c], PT ;  /* 0x00005f002f007a0c */ /* 0x004fc60003f86270 */
[----:B-1----:R-:W2:Y:S04]  /*59470*/  LDL.LU R50, [R1+0x1e28] ;  /* 0x001e280001327983 */ /* 0x002ea80000300800 */
[----:B------:R-:W4:Y:S01]  /*59480*/  LDL.LU R47, [R1+0x1e2c] ;  /* 0x001e2c00012f7983 */ /* 0x000f220000300800 */
[----:B------:R-:W-:Y:S02]  /*59490*/  ISETP.LT.AND P5, PT, R35, c[0x0][0x178], !P6 ;  /* 0x00005e0023007a0c */ /* 0x000fe400077a1270 */
[----:B------:R-:W-:Y:S01]  /*594a0*/  ISETP.LT.AND P6, PT, R31, c[0x0][0x178], !P6 ;  /* 0x00005e001f007a0c */ /* 0x000fe200077c1270 */
[----:B------:R-:W-:Y:S01]  /*594b0*/  IMAD.WIDE R4, R3, 0x2, R54 ;  /* 0x0000000203047825 */ /* 0x000fe200078e0236 */
[----:B------:R-:W-:Y:S02]  /*594c0*/  ISETP.LT.AND P0, PT, R51, c[0x0][0x178], !P2 ;  /* 0x00005e0033007a0c */ /* 0x000fe40005701270 */
[----:B------:R-:W-:-:S02]  /*594d0*/  PRMT R10, R48, 0x7632, R10 ;  /* 0x00007632300a7816 */ /* 0x000fc4000000000a */
[C---:B------:R-:W-:Y:S01]  /*594e0*/  IADD3 R0, R3.reuse, c[0x0][0x198], RZ ;  /* 0x0000660003007a10 */ /* 0x040fe20007ffe0ff */
[----:B------:R-:W-:Y:S01]  /*594f0*/  IMAD.WIDE R8, R3, 0x2, R52 ;  /* 0x0000000203087825 */ /* 0x000fe200078e0234 */
[----:B------:R-:W-:Y:S01]  /*59500*/  ISETP.LT.AND P3, PT, R46, c[0x0][0x178], !P2 ;  /* 0x00005e002e007a0c */ /* 0x000fe20005761270 */
[----:B------:R-:W2:Y:S01]  /*59510*/  LDL.LU R48, [R1+0x2b8] ;  /* 0x0002b80001307983 */ /* 0x000ea20000300800 */
[----:B------:R-:W-:-:S03]  /*59520*/  PRMT R60, R10, 0x7632, R60 ;  /* 0x000076320a3c7816 */ /* 0x000fc6000000003c */
[----:B------:R0:W-:Y:S01]  /*59530*/  @P5 STG.E.U16 [R4.64], R10 ;  /* 0x0000000a04005986 */ /* 0x0001e2000c101504 */
[----:B------:R-:W-:Y:S02]  /*59540*/  ISETP.LT.AND P5, PT, R35, c[0x0][0x178], !P2 ;  /* 0x00005e0023007a0c */ /* 0x000fe400057a1270 */
[----:B------:R-:W-:Y:S01]  /*59550*/  ISETP.LT.AND P2, PT, R31, c[0x0][0x178], !P2 ;  /* 0x00005e001f007a0c */ /* 0x000fe20005741270 */
[----:B------:R1:W-:Y:S01]  /*59560*/  @P6 STG.E.U16 [R8.64], R60 ;  /* 0x0000003c08006986 */ /* 0x0003e2000c101504 */
[----:B------:R-:W-:Y:S01]  /*59570*/  ISETP.LT.AND P6, PT, R51, c[0x0][0x178], !P1 ;  /* 0x00005e0033007a0c */ /* 0x000fe20004fc1270 */
[----:B------:R-:W-:-:S04]  /*59580*/  IMAD.WIDE R12, R0, 0x2, R56 ;  /* 0x00000002000c7825 */ /* 0x000fc800078e0238 */
[C---:B0-----:R-:W-:Y:S01]  /*59590*/  IMAD.WIDE R4, R0.reuse, 0x2, R58 ;  /* 0x0000000200047825 */ /* 0x041fe200078e023a */
[----:B------:R-:W-:-:S04]  /*595a0*/  IADD3 R3, R0, c[0x0][0x198], RZ ;  /* 0x0000660000037a10 */ /* 0x000fc80007ffe0ff */
[----:B------:R0:W-:Y:S01]  /*595b0*/  @P0 STG.E.U16 [R4.64], R19 ;  /* 0x0000001304000986 */ /* 0x0001e2000c101504 */
[----:B------:R-:W-:Y:S01]  /*595c0*/  ISETP.LT.AND P0, PT, R46, c[0x0][0x178], !P1 ;  /* 0x00005e002e007a0c */ /* 0x000fe20004f01270 */
[C---:B-1----:R-:W-:Y:S02]  /*595d0*/  IMAD.WIDE R8, R0.reuse, 0x2, R52 ;  /* 0x0000000200087825 */ /* 0x042fe400078e0234 */
[----:B------:R1:W-:Y:S01]  /*595e0*/  @P3 STG.E.U16 [R12.64], R49 ;  /* 0x000000310c003986 */ /* 0x0003e2000c101504 */
[----:B------:R-:W-:Y:S01]  /*595f0*/  PRMT R10, R19, 0x7632, R10 ;  /* 0x00007632130a7816 */ /* 0x000fe2000000000a */
[----:B0-----:R-:W-:Y:S01]  /*59600*/  IMAD.WIDE R4, R0, 0x2, R54 ;  /* 0x0000000200047825 */ /* 0x001fe200078e0236 */
[----:B------:R-:W-:Y:S01]  /*59610*/  PRMT R0, R49, 0x7632, R0 ;  /* 0x0000763231007816 */ /* 0x000fe20000000000 */
[----:B------:R-:W2:Y:S02]  /*59620*/  LDL.LU R19, [R1+0x68] ;  /* 0x0000680001137983 */ /* 0x000ea40000300800 */
[----:B-1----:R-:W-:-:S02]  /*59630*/  IMAD.WIDE R12, R3, 0x2, R58 ;  /* 0x00000002030c7825 */ /* 0x002fc400078e023a */
[----:B------:R-:W2:Y:S04]  /*59640*/  LDL.LU R60, [R1+0x58] ;  /* 0x00005800013c7983 */ /* 0x000ea80000300800 */
[----:B------:R-:W2:Y:S04]  /*59650*/  LDL.LU R61, [R1+0x48] ;  /* 0x00004800013d7983 */ /* 0x000ea80000300800 */
[----:B---3--:R-:W-:Y:S04]  /*59660*/  @P5 STG.E.U16 [R4.64], R6 ;  /* 0x0000000604005986 */ /* 0x008fe8000c101504 */
[----:B------:R0:W-:Y:S04]  /*59670*/  @P2 STG.E.U16 [R8.64], R14 ;  /* 0x0000000e08002986 */ /* 0x0001e8000c101504 */
[----:B------:R-:W-:Y:S01]  /*59680*/  @P6 STG.E.U16 [R12.64], R10 ;  /* 0x0000000a0c006986 */ /* 0x000fe2000c101504 */
[----:B0-----:R-:W-:-:S05]  /*59690*/  IMAD.WIDE R8, R3, 0x2, R56 ;  /* 0x0000000203087825 */ /* 0x001fca00078e0238 */
[----:B------:R0:W-:Y:S01]  /*596a0*/  @P0 STG.E.U16 [R8.64], R0 ;  /* 0x0000000008000986 */ /* 0x0001e2000c101504 */
[----:B----4-:R-:W-:-:S03]  /*596b0*/  ISETP.GE.AND P0, PT, R47, c[0x0][0x17c], PT ;  /* 0x00005f002f007a0c */ /* 0x010fc60003f06270 */
[----:B------:R-:W3:Y:S01]  /*596c0*/  LDL.LU R47, [R1+0x1e30] ;  /* 0x001e3000012f7983 */ /* 0x000ee20000300800 */
[----:B------:R-:W-:Y:S02]  /*596d0*/  ISETP.LT.AND P5, PT, R35, c[0x0][0x178], !P1 ;  /* 0x00005e0023007a0c */ /* 0x000fe40004fa1270 */
[----:B------:R-:W-:Y:S01]  /*596e0*/  ISETP.LT.AND P1, PT, R31, c[0x0][0x178], !P1 ;  /* 0x00005e001f007a0c */ /* 0x000fe20004f21270 */
[----:B------:R-:W-:Y:S01]  /*596f0*/  IMAD.WIDE R4, R3, 0x2, R54 ;  /* 0x0000000203047825 */ /* 0x000fe200078e0236 */
[----:B------:R-:W-:Y:S02]  /*59700*/  ISETP.LT.AND P6, PT, R51, c[0x0][0x178], !P4 ;  /* 0x00005e0033007a0c */ /* 0x000fe400067c1270 */
[----:B------:R-:W-:Y:S02]  /*59710*/  PRMT R6, R6, 0x7632, R6 ;  /* 0x0000763206067816 */ /* 0x000fe40000000006 */
[----:B------:R-:W-:Y:S02]  /*59720*/  ISETP.LT.AND P2, PT, R46, c[0x0][0x178], !P4 ;  /* 0x00005e002e007a0c */ /* 0x000fe40006741270 */
[----:B0-----:R-:W-:-:S02]  /*59730*/  IADD3 R0, R3, c[0x0][0x198], RZ ;  /* 0x0000660003007a10 */ /* 0x001fc40007ffe0ff */
[----:B------:R-:W-:Y:S01]  /*59740*/  PRMT R14, R14, 0x7632, R14 ;  /* 0x000076320e0e7816 */ /* 0x000fe2000000000e */
[----:B------:R0:W-:Y:S02]  /*59750*/  @P5 STG.E.U16 [R4.64], R6 ;  /* 0x0000000604005986 */ /* 0x0001e4000c101504 */
[----:B------:R-:W-:-:S04]  /*59760*/  IMAD.WIDE R8, R0, 0x2, R58 ;  /* 0x0000000200087825 */ /* 0x000fc800078e023a */
[----:B------:R-:W-:-:S04]  /*59770*/  IMAD.WIDE R12, R0, 0x2, R56 ;  /* 0x00000002000c7825 */ /* 0x000fc800078e0238 */
[----:B0-----:R-:W-:Y:S01]  /*59780*/  IMAD.WIDE R4, R3, 0x2, R52 ;  /* 0x0000000203047825 */ /* 0x001fe200078e0234 */
[----:B--2---:R-:W-:Y:S02]  /*59790*/  ISETP.GE.AND P3, PT, R50, c[0x0][0x17c], PT ;  /* 0x00005f0032007a0c */ /* 0x004fe40003f66270 */
[----:B------:R-:W2:Y:S01]  /*597a0*/  LDL.LU R50, [R1+0x2d8] ;  /* 0x0002d80001327983 */ /* 0x000ea20000300800 */
[----:B------:R-:W-:-:S03]  /*597b0*/  IADD3 R3, R0, c[0x0][0x198], RZ ;  /* 0x0000660000037a10 */ /* 0x000fc60007ffe0ff */
[----:B------:R0:W-:Y:S04]  /*597c0*/  @P1 STG.E.U16 [R4.64], R14 ;  /* 0x0000000e04001986 */ /* 0x0001e8000c101504 */
[----:B------:R1:W-:Y:S04]  /*597d0*/  @P6 STG.E.U16 [R8.64], R48 ;  /* 0x0000003008006986 */ /* 0x0003e8000c101504 */
[----:B------:R4:W-:Y:S04]  /*597e0*/  @P2 STG.E.U16 [R12.64], R19 ;  /* 0x000000130c002986 */ /* 0x0009e8000c101504 */
[----:B------:R-:W2:Y:S01]  /*597f0*/  LDL.LU R49, [R1+0x2c8] ;  /* 0x0002c80001317983 */ /* 0x000ea20000300800 */
[----:B0-----:R-:W-:-:S04]  /*59800*/  IMAD.WIDE R4, R0, 0x2, R54 ;  /* 0x0000000200047825 */ /* 0x001fc800078e0236 */
[----:B-1----:R-:W-:Y:S01]  /*59810*/  IMAD.WIDE R8, R0, 0x2, R52 ;  /* 0x0000000200087825 */ /* 0x002fe200078e0234 */
[----:B------:R-:W-:Y:S02]  /*59820*/  PRMT R0, R19, 0x7632, R0 ;  /* 0x0000763213007816 */ /* 0x000fe40000000000 */
[----:B---3--:R-:W-:Y:S02]  /*59830*/  ISETP.GE.AND P2, PT, R47, c[0x0][0x17c], PT ;  /* 0x00005f002f007a0c */ /* 0x008fe40003f46270 */
[----:B------:R-:W3:Y:S04]  /*59840*/  LDL.LU R47, [R1+0x1e34] ;  /* 0x001e3400012f7983 */ /* 0x000ee80000300800 */
[----:B----4-:R-:W4:Y:S01]  /*59850*/  LDL.LU R19, [R1+0x1e38] ;  /* 0x001e380001137983 */ /* 0x010f220000300800 */
[----:B------:R-:W-:-:S03]  /*59860*/  PRMT R6, R48, 0x7632, R6 ;  /* 0x0000763230067816 */ /* 0x000fc60000000006 */
[----:B------:R-:W4:Y:S01]  /*59870*/  LDL.LU R48, [R1+0x88] ;  /* 0x0000880001307983 */ /* 0x000f220000300800 */
[----:B------:R-:W-:Y:S02]  /*59880*/  ISETP.LT.AND P5, PT, R35, c[0x0][0x178], !P4 ;  /* 0x00005e0023007a0c */ /* 0x000fe400067a1270 */
[----:B------:R-:W-:Y:S02]  /*59890*/  ISETP.LT.AND P4, PT, R31, c[0x0][0x178], !P4 ;  /* 0x00005e001f007a0c */ /* 0x000fe40006781270 */
[----:B------:R-:W-:Y:S02]  /*598a0*/  ISETP.LT.AND P6, PT, R51, c[0x0][0x178], !P3 ;  /* 0x00005e0033007a0c */ /* 0x000fe40005fc1270 */
[----:B------:R-:W-:Y:S01]  /*598b0*/  ISETP.LT.AND P1, PT, R46, c[0x0][0x178], !P3 ;  /* 0x00005e002e007a0c */ /* 0x000fe20005f21270 */
[----:B------:R-:W-:-:S06]  /*598c0*/  IMAD.WIDE R12, R3, 0x2, R58 ;  /* 0x00000002030c7825 */ /* 0x000fcc00078e023a */
[----:B------:R0:W-:Y:S04]  /*598d0*/  @P5 STG.E.U16 [R4.64], R60 ;  /* 0x0000003c04005986 */ /* 0x0001e8000c101504 */
[----:B------:R1:W-:Y:S01]  /*598e0*/  @P4 STG.E.U16 [R8.64], R61 ;  /* 0x0000003d08004986 */ /* 0x0003e2000c101504 */
[----:B------:R-:W-:Y:S02]  /*598f0*/  ISETP.LT.AND P4, PT, R35, c[0x0][0x178], !P3 ;  /* 0x00005e0023007a0c */ /* 0x000fe40005f81270 */
[----:B------:R-:W-:Y:S01]  /*59900*/  ISETP.LT.AND P3, PT, R31, c[0x0][0x178], !P3 ;  /* 0x00005e001f007a0c */ /* 0x000fe20005f61270 */
[----:B------:R1:W-:Y:S01]  /*59910*/  @P6 STG.E.U16 [R12.64], R6 ;  /* 0x000000060c006986 */ /* 0x0003e2000c101504 */
[----:B------:R-:W-:Y:S01]  /*59920*/  ISETP.LT.AND P6, PT, R51, c[0x0][0x178], !P0 ;  /* 0x00005e0033007a0c */ /* 0x000fe200047c1270 */
[----:B0-----:R-:W-:Y:S01]  /*59930*/  IMAD.WIDE R4, R3, 0x2, R56 ;  /* 0x0000000203047825 */ /* 0x001fe200078e0238 */
[----:B------:R-:W-:-:S04]  /*59940*/  ISETP.LT.AND P5, PT, R46, c[0x0][0x178], !P0 ;  /* 0x00005e002e007a0c */ /* 0x000fc800047a1270 */
[----:B------:R0:W-:Y:S01]  /*59950*/  @P1 STG.E.U16 [R4.64], R0 ;  /* 0x0000000004001986 */ /* 0x0001e2000c101504 */
[----:B------:R-:W-:Y:S01]  /*59960*/  PRMT R10, R60, 0x7632, R10 ;  /* 0x000076323c0a7816 */ /* 0x000fe2000000000a */
[----:B-1----:R-:W-:Y:S01]  /*59970*/  IMAD.WIDE R8, R3, 0x2, R52 ;  /* 0x0000000203087825 */ /* 0x002fe200078e0234 */
[----:B------:R-:W-:Y:S02]  /*59980*/  PRMT R6, R61, 0x7632, R6 ;  /* 0x000076323d067816 */ /* 0x000fe40000000006 */
[C---:B0-----:R-:W-:Y:S01]  /*59990*/  IADD3 R0, R3.reuse, c[0x0][0x198], RZ ;  /* 0x0000660003007a10 */ /* 0x041fe20007ffe0ff */
[----:B------:R-:W-:-:S04]  /*599a0*/  IMAD.WIDE R4, R3, 0x2, R54 ;  /* 0x0000000203047825 */ /* 0x000fc800078e0236 */
[C---:B------:R-:W-:Y:S01]  /*599b0*/  IMAD.WIDE R12, R0.reuse, 0x2, R58 ;  /* 0x00000002000c7825 */ /* 0x040fe200078e023a */
[----:B------:R0:W-:Y:S03]  /*599c0*/  @P4 STG.E.U16 [R4.64], R10 ;  /* 0x0000000a04004986 */ /* 0x0001e6000c101504 */
[----:B------:R-:W-:Y:S01]  /*599d0*/  IMAD.WIDE R60, R0, 0x2, R56 ;  /* 0x00000002003c7825 */ /* 0x000fe200078e0238 */
[----:B------:R1:W-:Y:S04]  /*599e0*/  @P3 STG.E.U16 [R8.64], R6 ;  /* 0x0000000608003986 */ /* 0x0003e8000c101504 */
[----:B--2---:R2:W-:Y:S04]  /*599f0*/  @P6 STG.E.U16 [R12.64], R50 ;  /* 0x000000320c006986 */ /* 0x0045e8000c101504 */
[----:B------:R0:W-:Y:S01]  /*59a00*/  @P5 STG.E.U16 [R60.64], R49 ;  /* 0x000000313c005986 */ /* 0x0001e2000c101504 */
[----:B------:R-:W-:-:S02]  /*59a10*/  ISETP.LT.AND P5, PT, R46, c[0x0][0x178], !P2 ;  /* 0x00005e002e007a0c */ /* 0x000fc400057a1270 */
[----:B---3--:R-:W-:Y:S02]  /*59a20*/  ISETP.GE.AND P1, PT, R47, c[0x0][0x17c], PT ;  /* 0x00005f002f007a0c */ /* 0x008fe40003f26270 */
[----:B----4-:R-:W-:Y:S02]  /*59a30*/  ISETP.GE.AND P3, PT, R19, c[0x0][0x17c], PT ;  /* 0x00005f0013007a0c */ /* 0x010fe40003f66270 */
[----:B------:R-:W3:Y:S04]  /*59a40*/  LDL.LU R19, [R1+0x27c] ;  /* 0x00027c0001137983 */ /* 0x000ee80000300800 */
[----:B------:R-:W4:Y:S04]  /*59a50*/  LDL.LU R47, [R1+0x1e3c] ;  /* 0x001e3c00012f7983 */ /* 0x000f280000300800 */
[----:B------:R-:W3:Y:S01]  /*59a60*/  LDL.LU R46, [R1+0x1e40] ;  /* 0x001e4000012e7983 */ /* 0x000ee20000300800 */
[----:B------:R-:W-:-:S02]  /*59a70*/  ISETP.LT.AND P6, PT, R35, c[0x0][0x178], !P0 ;  /* 0x00005e0023007a0c */ /* 0x000fc400047c1270 */
[----:B------:R-:W-:Y:S02]  /*59a80*/  ISETP.LT.AND P0, PT, R31, c[0x0][0x178], !P0 ;  /* 0x00005e001f007a0c */ /* 0x000fe40004701270 */
[----:B------:R-:W-:Y:S02]  /*59a90*/  ISETP.LT.AND P4, PT, R51, c[0x0][0x178], !P2 ;  /* 0x00005e0033007a0c */ /* 0x000fe40005781270 */
[C---:B------:R-:W-:Y:S01]  /*59aa0*/  IADD3 R3, R0.reuse, c[0x0][0x198], RZ ;  /* 0x0000660000037a10 */ /* 0x040fe20007ffe0ff */
[----:B0-----:R-:W-:Y:S01]  /*59ab0*/  IMAD.WIDE R4, R0, 0x2, R54 ;  /* 0x0000000200047825 */ /* 0x001fe200078e0236 */
[----:B------:R-:W-:Y:S02]  /*59ac0*/  PRMT R10, R50, 0x7632, R10 ;  /* 0x00007632320a7816 */ /* 0x000fe4000000000a */
[----:B-1----:R-:W-:Y:S01]  /*59ad0*/  PRMT R6, R49, 0x7632, R6 ;  /* 0x0000763231067816 */ /* 0x002fe20000000006 */
[----:B------:R-:W-:Y:S01]  /*59ae0*/  IMAD.WIDE R8, R0, 0x2, R52 ;  /* 0x0000000200087825 */ /* 0x000fe200078e0234 */
[----:B--2---:R-:W2:Y:S03]  /*59af0*/  LDL.LU R50, [R1+0x2c] ;  /* 0x00002c0001327983 */ /* 0x004ea60000300800 */
[C---:B------:R-:W-:Y:S01]  /*59b00*/  IMAD.WIDE R12, R3.reuse, 0x2, R58 ;  /* 0x00000002030c7825 */ /* 0x040fe200078e023a */
[----:B------:R-:W-:Y:S03]  /*59b10*/  @P6 STG.E.U16 [R4.64], R48 ;  /* 0x0000003004006986 */ /* 0x000fe6000c101504 */
[----:B------:R-:W-:Y:S01]  /*59b20*/  IMAD.WIDE R60, R3, 0x2, R56 ;  /* 0x00000002033c7825 */ /* 0x000fe200078e0238 */
[----:B------:R-:W-:Y:S04]  /*59b30*/  @P0 STG.E.U16 [R8.64], R7 ;  /* 0x0000000708000986 */ /* 0x000fe8000c101504 */
[----:B------:R-:W-:Y:S04]  /*59b40*/  @P4 STG.E.U16 [R12.64], R10 ;  /* 0x0000000a0c004986 */ /* 0x000fe8000c101504 */
[----:B------:R-:W2:Y:S04]  /*59b50*/  LDL.LU R49, [R1+0x1c] ;  /* 0x00001c0001317983 */ /* 0x000ea80000300800 */
[----:B------:R0:W-:Y:S04]  /*59b60*/  @P5 STG.E.U16 [R60.64], R6 ;  /* 0x000000063c005986 */ /* 0x0001e8000c101504 */
[----:B0-----:R-:W2:Y:S01]  /*59b70*/  LDL.LU R60, [R1+0xdc8] ;  /* 0x000dc800013c7983 */ /* 0x001ea20000300800 */
[----:B------:R-:W-:-:S02]  /*59b80*/  ISETP.LT.AND P6, PT, R35, c[0x0][0x178], !P2 ;  /* 0x00005e0023007a0c */ /* 0x000fc400057c1270 */
[----:B------:R-:W-:Y:S01]  /*59b90*/  ISETP.LT.AND P2, PT, R31, c[0x0][0x178], !P2 ;  /* 0x00005e001f007a0c */ /* 0x000fe20005741270 */
[----:B------:R-:W-:Y:S01]  /*59ba0*/  IMAD.WIDE R4, R3, 0x2, R54 ;  /* 0x0000000203047825 */ /* 0x000fe200078e0236 */
[----:B------:R-:W-:Y:S02]  /*59bb0*/  PRMT R6, R48, 0x7632, R6 ;  /* 0x0000763230067816 */ /* 0x000fe40000000006 */
[----:B------:R-:W-:Y:S01]  /*59bc0*/  ISETP.LT.AND P4, PT, R51, c[0x0][0x178], !P1 ;  /* 0x00005e0033007a0c */ /* 0x000fe20004f81270 */
[----:B------:R-:W-:Y:S01]  /*59bd0*/  IMAD.WIDE R8, R3, 0x2, R52 ;  /* 0x0000000203087825 */ /* 0x000fe200078e0234 */
[----:B------:R-:W-:Y:S02]  /*59be0*/  PRMT R10, R7, 0x7632, R10 ;  /* 0x00007632070a7816 */ /* 0x000fe4000000000a */
[----:B------:R-:W-:Y:S01]  /*59bf0*/  IADD3 R0, R3, c[0x0][0x198], RZ ;  /* 0x0000660003007a10 */ /* 0x000fe20007ffe0ff */
[----:B------:R-:W2:Y:S04]  /*59c00*/  LDL.LU R7, [R1+0x2000] ;  /* 0x0020000001077983 */ /* 0x000ea80000300800 */
[----:B------:R0:W-:Y:S04]  /*59c10*/  @P6 STG.E.U16 [R4.64], R6 ;  /* 0x0000000604006986 */ /* 0x0001e8000c101504 */
[----:B------:R-:W-:Y:S01]  /*59c20*/  @P2 STG.E.U16 [R8.64], R10 ;  /* 0x0000000a08002986 */ /* 0x000fe2000c101504 */
[----:B0-----:R-:W-:Y:S01]  /*59c30*/  IMAD.WIDE R4, R0, 0x2, R58 ;  /* 0x0000000200047825 */ /* 0x001fe200078e023a */
[----:B----4-:R-:W-:-:S02]  /*59c40*/  ISETP.GE.AND P0, PT, R47, c[0x0][0x17c], PT ;  /* 0x00005f002f007a0c */ /* 0x010fc40003f06270 */
[----:B------:R-:W4:Y:S01]  /*59c50*/  LDL.LU R47, [R1+0x1e44] ;  /* 0x001e4400012f7983 */ /* 0x000f220000300800 */
[----:B---3--:R-:W-:-:S03]  /*59c60*/  ISETP.GE.AND P2, PT, R46, c[0x0][0x17c], PT ;  /* 0x00005f002e007a0c */ /* 0x008fc60003f46270 */
[----:B------:R-:W3:Y:S01]  /*59c70*/  LDL.LU R46, [R1+0x1e48] ;  /* 0x001e4800012e7983 */ /* 0x000ee20000300800 */
[----:B------:R-:W-:-:S03]  /*59c80*/  PRMT R14, R19, 0x7632, R14 ;  /* 0x00007632130e7816 */ /* 0x000fc6000000000e */
[----:B------:R0:W-:Y:S04]  /*59c90*/  @P4 STG.E.U16 [R4.64], R19 ;  /* 0x0000001304004986 */ /* 0x0001e8000c101504 */
[----:B------:R-:W3:Y:S04]  /*59ca0*/  LDL.LU R48, [R1+0x2ac] ;  /* 0x0002ac0001307983 */ /* 0x000ee80000300800 */
[----:B0-----:R-:W3:Y:S01]  /*59cb0*/  LDL.LU R19, [R1+0x3c] ;  /* 0x00003c0001137983 */ /* 0x001ee20000300800 */
[----:B------:R-:W-:Y:S01]  /*59cc0*/  ISETP.LT.AND P6, PT, R35, c[0x0][0x178], !P1 ;  /* 0x00005e0023007a0c */ /* 0x000fe20004fc1270 */
[----:B------:R-:W-:Y:S01]  /*59cd0*/  IMAD.WIDE R12, R0, 0x2, R56 ;  /* 0x00000002000c7825 */ /* 0x000fe200078e0238 */
[----:B------:R-:W-:-:S03]  /*59ce0*/  ISETP.LT.AND P4, PT, R51, c[0x0][0x178], !P3 ;  /* 0x00005e0033007a0c */ /* 0x000fc60005f81270 */
[C---:B------:R-:W-:Y:S01]  /*59cf0*/  IMAD.WIDE R4, R0.reuse, 0x2, R54 ;  /* 0x0000000200047825 */ /* 0x040fe200078e0236 */
[----:B------:R-:W-:Y:S02]  /*59d00*/  IADD3 R3, R0, c[0x0][0x198], RZ ;  /* 0x0000660000037a10 */ /* 0x000fe40007ffe0ff */
[----:B--2---:R-:W-:Y:S02]  /*59d10*/  ISETP.LT.AND P5, PT, R60, c[0x0][0x178], !P1 ;  /* 0x00005e003c007a0c */ /* 0x004fe40004fa1270 */
[----:B------:R-:W-:Y:S01]  /*59d20*/  ISETP.LT.AND P1, PT, R31, c[0x0][0x178], !P1 ;  /* 0x00005e001f007a0c */ /* 0x000fe20004f21270 */
[----:B------:R-:W-:Y:S01]  /*59d30*/  IMAD.WIDE R8, R3, 0x2, R58 ;  /* 0x0000000203087825 */ /* 0x000fe200078e023a */
[----:B------:R-:W-:-:S09]  /*59d40*/  PRMT R6, R50, 0x7632, R6 ;  /* 0x0000763232067816 */ /* 0x000fd20000000006 */
[----:B------:R0:W-:Y:S01]  /*59d50*/  @P5 STG.E.U16 [R12.64], R50 ;  /* 0x000000320c005986 */ /* 0x0001e2000c101504 */
[----:B------:R-:W-:-:S03]  /*59d60*/  ISETP.LT.AND P5, PT, R60, c[0x0][0x178], !P3 ;  /* 0x00005e003c007a0c */ /* 0x000fc60005fa1270 */
[----:B------:R1:W-:Y:S01]  /*59d70*/  @P6 STG.E.U16 [R4.64], R49 ;  /* 0x0000003104006986 */ /* 0x0003e2000c101504 */
[----:B------:R-:W-:Y:S02]  /*59d80*/  ISETP.LT.AND P6, PT, R35, c[0x0][0x178], !P3 ;  /* 0x00005e0023007a0c */ /* 0x000fe40005fc1270 */
[----:B------:R-:W-:Y:S01]  /*59d90*/  ISETP.LT.AND P3, PT, R31, c[0x0][0x178], !P3 ;  /* 0x00005e001f007a0c */ /* 0x000fe20005f61270 */
[----:B0-----:R-:W-:-:S04]  /*59da0*/  IMAD.WIDE R12, R3, 0x2, R56 ;  /* 0x00000002030c7825 */ /* 0x001fc800078e0238 */
[----:B-1----:R-:W-:Y:S01]  /*59db0*/  IMAD.WIDE R4, R0, 0x2, R52 ;  /* 0x0000000200047825 */ /* 0x002fe200078e0234 */
[----:B------:R-:W-:-:S04]  /*59dc0*/  PRMT R10, R49, 0x7632, R10 ;  /* 0x00007632310a7816 */ /* 0x000fc8000000000a */
[----:B------:R0:W-:Y:S01]  /*59dd0*/  @P1 STG.E.U16 [R4.64], R11 ;  /* 0x0000000b04001986 */ /* 0x0001e2000c101504 */
[----:B------:R-:W-:-:S03]  /*59de0*/  PRMT R0, R11, 0x7632, R0 ;  /* 0x000076320b007816 */ /* 0x000fc60000000000 */
[----:B------:R1:W-:Y:S01]  /*59df0*/  @P4 STG.E.U16 [R8.64], R14 ;  /* 0x0000000e08004986 */ /* 0x0003e2000c101504 */
[----:B------:R-:W-:-:S03]  /*59e00*/  ISETP.LT.AND P4, PT, R51, c[0x0][0x178], !P0 ;  /* 0x00005e0033007a0c */ /* 0x000fc60004781270 */
[----:B------:R-:W-:Y:S01]  /*59e10*/  @P5 STG.E.U16 [R12.64], R6 ;  /* 0x000000060c005986 */ /* 0x000fe2000c101504 */
[----:B------:R-:W-:Y:S01]  /*59e20*/  ISETP.LT.AND P5, PT, R60, c[0x0][0x178], !P0 ;  /* 0x00005e003c007a0c */ /* 0x000fe200047a1270 */
[----:B0-----:R-:W-:-:S04]  /*59e30*/  IMAD.WIDE R4, R3, 0x2, R54 ;  /* 0x0000000203047825 */ /* 0x001fc800078e0236 */
[C---:B-1----:R-:W-:Y:S01]  /*59e40*/  IMAD.WIDE R8, R3.reuse, 0x2, R52 ;  /* 0x0000000203087825 */ /* 0x042fe200078e0234 */
[----:B------:R-:W-:Y:S01]  /*59e50*/  IADD3 R3, R3, c[0x0][0x198], RZ ;  /* 0x0000660003037a10 */ /* 0x000fe20007ffe0ff */
[----:B------:R0:W-:Y:S04]  /*59e60*/  @P6 STG.E.U16 [R4.64], R10 ;  /* 0x0000000a04006986 */ /* 0x0001e8000c101504 */
[----:B------:R1:W-:Y:S01]  /*59e70*/  @P3 STG.E.U16 [R8.64], R0 ;  /* 0x0000000008003986 */ /* 0x0003e2000c101504 */
[----:B0-----:R-:W-:-:S04]  /*59e80*/  IMAD.WIDE R4, R3, 0x2, R58 ;  /* 0x0000000203047825 */ /* 0x001fc800078e023a */
[----:B-1----:R-:W-:Y:S01]  /*59e90*/  IMAD.WIDE R8, R3, 0x2, R56 ;  /* 0x0000000203087825 */ /* 0x002fe200078e0238 */
[----:B----4-:R-:W-:Y:S02]  /*59ea0*/  ISETP.GE.AND P1, PT, R47, c[0x0][0x17c], PT ;  /* 0x00005f002f007a0c */ /* 0x010fe40003f26270 */
[----:B------:R-:W2:Y:S01]  /*59eb0*/  LDL.LU R47, [R1+0x1e4c] ;  /* 0x001e4c00012f7983 */ /* 0x000ea20000300800 */
[----:B---3--:R-:W-:-:S03]  /*59ec0*/  ISETP.GE.AND P3, PT, R46, c[0x0][0x17c], PT ;  /* 0x00005f002e007a0c */ /* 0x008fc60003f66270 */
[----:B------:R-:W3:Y:S04]  /*59ed0*/  LDL.LU R49, [R1+0x2bc] ;  /* 0x0002bc0001317983 */ /* 0x000ee80000300800 */
[----:B------:R-:W4:Y:S01]  /*59ee0*/  LDL.LU R46, [R1+0x1e50] ;  /* 0x001e5000012e7983 */ /* 0x000f220000300800 */
[----:B------:R-:W-:-:S03]  /*59ef0*/  PRMT R0, R48, 0x7632, R0 ;  /* 0x0000763230007816 */ /* 0x000fc60000000000 */
[----:B------:R0:W-:Y:S01]  /*59f00*/  @P4 STG.E.U16 [R4.64], R48 ;  /* 0x0000003004004986 */ /* 0x0001e2000c101504 */
[----:B------:R-:W-:-:S03]  /*59f10*/  PRMT R10, R19, 0x7632, R10 ;  /* 0x00007632130a7816 */ /* 0x000fc6000000000a */
[----:B------:R1:W-:Y:S04]  /*59f20*/  @P5 STG.E.U16 [R8.64], R19 ;  /* 0x0000001308005986 */ /* 0x0003e8000c101504 */
[----:B0-----:R-:W4:Y:S04]  /*59f30*/  LDL.LU R48, [R1+0x6c] ;  /* 0x00006c0001307983 */ /* 0x001f280000300800 */
[----:B-1----:R-:W4:Y:S01]  /*59f40*/  LDL.LU R19, [R1+0x5c] ;  /* 0x00005c0001137983 */ /* 0x002f220000300800 */
[----:B------:R-:W-:Y:S02]  /*59f50*/  ISETP.LT.AND P6, PT, R35, c[0x0][0x178], !P0 ;  /* 0x00005e0023007a0c */ /* 0x000fe400047c1270 */
[----:B------:R-:W-:-:S02]  /*59f60*/  ISETP.LT.AND P0, PT, R31, c[0x0][0x178], !P0 ;  /* 0x00005e001f007a0c */ /* 0x000fc40004701270 */
[----:B------:R-:W-:Y:S01]  /*59f70*/  ISETP.LT.AND P4, PT, R51, c[0x0][0x178], !P2 ;  /* 0x00005e0033007a0c */ /* 0x000fe20005781270 */
[C---:B------:R-:W-:Y:S01]  /*59f80*/  IMAD.WIDE R4, R3.reuse, 0x2, R54 ;  /* 0x0000000203047825 */ /* 0x040fe200078e0236 */
[----:B------:R-:W-:Y:S01]  /*59f90*/  ISETP.LT.AND P5, PT, R60, c[0x0][0x178], !P2 ;  /* 0x00005e003c007a0c */ /* 0x000fe200057a1270 */
[----:B------:R-:W4:Y:S02]  /*59fa0*/  LDL.LU R61, [R1+0x4c] ;  /* 0x00004c00013d7983 */ /* 0x000f240000300800 */
[C---:B------:R-:W-:Y:S01]  /*59fb0*/  IMAD.WIDE R8, R3.reuse, 0x2, R52 ;  /* 0x0000000203087825 */ /* 0x040fe200078e0234 */
[----:B------:R-:W-:-:S03]  /*59fc0*/  IADD3 R3, R3, c[0x0][0x198], RZ ;  /* 0x0000660003037a10 */ /* 0x000fc60007ffe0ff */
[----:B------:R0:W-:Y:S01]  /*59fd0*/  @P6 STG.E.U16 [R4.64], R7 ;  /* 0x0000000704006986 */ /* 0x0001e2000c101504 */
[----:B------:R-:W-:-:S03]  /*59fe0*/  PRMT R11, R7, 0x7632, R11 ;  /* 0x00007632070b7816 */ /* 0x000fc6000000000b */
[----:B------:R1:W-:Y:S01]  /*59ff0*/  @P0 STG.E.U16 [R8.64], R15 ;  /* 0x0000000f08000986 */ /* 0x0003e2000c101504 */
[----:B------:R-:W-:Y:S02]  /*5a000*/  ISETP.LT.AND P0, PT, R35, c[0x0][0x178], !P2 ;  /* 0x00005e0023007a0c */ /* 0x000fe40005701270 */
[----:B------:R-:W-:Y:S02]  /*5a010*/  ISETP.LT.AND P2, PT, R31, c[0x0][0x178], !P2 ;  /* 0x00005e001f007a0c */ /* 0x000fe40005741270 */
[----:B------:R-:W-:Y:S01]  /*5a020*/  ISETP.LT.AND P6, PT, R51, c[0x0][0x178], !P1 ;  /* 0x00005e0033007a0c */ /* 0x000fe20004fc1270 */
[----:B0-----:R-:W-:-:S04]  /*5a030*/  IMAD.WIDE R4, R3, 0x2, R58 ;  /* 0x0000000203047825 */ /* 0x001fc800078e023a */
[----:B------:R-:W-:Y:S01]  /*5a040*/  IMAD.WIDE R6, R3, 0x2, R56 ;  /* 0x0000000203067825 */ /* 0x000fe200078e0238 */
[----:B------:R0:W-:Y:S01]  /*5a050*/  @P4 STG.E.U16 [R4.64], R0 ;  /* 0x0000000004004986 */ /* 0x0001e2000c101504 */
[----:B-1----:R-:W-:Y:S02]  /*5a060*/  PRMT R15, R15, 0x7632, R15 ;  /* 0x000076320f0f7816 */ /* 0x002fe4000000000f */
[----:B------:R-:W-:Y:S01]  /*5a070*/  ISETP.LT.AND P4, PT, R60, c[0x0][0x178], !P1 ;  /* 0x00005e003c007a0c */ /* 0x000fe20004f81270 */
[----:B------:R1:W-:Y:S01]  /*5a080*/  @P5 STG.E.U16 [R6.64], R10 ;  /* 0x0000000a06005986 */ /* 0x0003e2000c101504 */
[----:B------:R-:W-:Y:S02]  /*5a090*/  ISETP.LT.AND P5, PT, R35, c[0x0][0x178], !P1 ;  /* 0x00005e0023007a0c */ /* 0x000fe40004fa1270 */
[C---:B0-----:R-:W-:Y:S01]  /*5a0a0*/  IADD3 R0, R3.reuse, c[0x0][0x198], RZ ;  /* 0x0000660003007a10 */ /* 0x041fe20007ffe0ff */
[----:B------:R-:W-:-:S04]  /*5a0b0*/  IMAD.WIDE R4, R3, 0x2, R54 ;  /* 0x0000000203047825 */ /* 0x000fc800078e0236 */
[----:B-1----:R-:W-:Y:S01]  /*5a0c0*/  IMAD.WIDE R6, R3, 0x2, R52 ;  /* 0x0000000203067825 */ /* 0x002fe200078e0234 */
[----:B------:R0:W-:Y:S03]  /*5a0d0*/  @P0 STG.E.U16 [R4.64], R11 ;  /* 0x0000000b04000986 */ /* 0x0001e6000c101504 */
[C---:B------:R-:W-:Y:S01]  /*5a0e0*/  IMAD.WIDE R8, R0.reuse, 0x2, R58 ;  /* 0x0000000200087825 */ /* 0x040fe200078e023a */
[----:B------:R1:W-:Y:S03]  /*5a0f0*/  @P2 STG.E.U16 [R6.64], R15 ;  /* 0x0000000f06002986 */ /* 0x0003e6000c101504 */
[----:B0-----:R-:W-:-:S04]  /*5a100*/  IMAD.WIDE R4, R0, 0x2, R54 ;  /* 0x0000000200047825 */ /* 0x001fc800078e0236 */
[----:B-1----:R-:W-:Y:S01]  /*5a110*/  IMAD.WIDE R6, R0, 0x2, R56 ;  /* 0x0000000200067825 */ /* 0x002fe200078e0238 */
[----:B--2---:R-:W-:Y:S01]  /*5a120*/  ISETP.GE.AND P0, PT, R47, c[0x0][0x17c], PT ;  /* 0x00005f002f007a0c */ /* 0x004fe20003f06270 */
[----:B---3--:R0:W-:Y:S01]  /*5a130*/  @P6 STG.E.U16 [R8.64], R49 ;  /* 0x0000003108006986 */ /* 0x0081e2000c101504 */
[----:B----4-:R-:W-:-:S03]  /*5a140*/  ISETP.GE.AND P6, PT, R46, c[0x0][0x17c], PT ;  /* 0x00005f002e007a0c */ /* 0x010fc60003fc6270 */
[----:B------:R-:W2:Y:S04]  /*5a150*/  LDL.LU R46, [R1+0x2dc] ;  /* 0x0002dc00012e7983 */ /* 0x000ea80000300800 */
[----:B------:R-:W3:Y:S01]  /*5a160*/  LDL.LU R47, [R1+0x2cc] ;  /* 0x0002cc00012f7983 */ /* 0x000ee20000300800 */
[----:B------:R-:W-:-:S03]  /*5a170*/  PRMT R10, R49, 0x7632, R10 ;  /* 0x00007632310a7816 */ /* 0x000fc6000000000a */
[----:B------:R1:W-:Y:S01]  /*5a180*/  @P4 STG.E.U16 [R6.64], R48 ;  /* 0x0000003006004986 */ /* 0x0003e2000c101504 */
[----:B0-----:R-:W-:-:S03]  /*5a190*/  PRMT R9, R48, 0x7632, R9 ;  /* 0x0000763230097816 */ /* 0x001fc60000000009 */
[----:B------:R0:W-:Y:S01]  /*5a1a0*/  @P5 STG.E.U16 [R4.64], R19 ;  /* 0x0000001304005986 */ /* 0x0001e2000c101504 */
[----:B------:R-:W-:-:S03]  /*5a1b0*/  PRMT R8, R19, 0x7632, R8 ;  /* 0x0000763213087816 */ /* 0x000fc60000000008 */
[----:B-1----:R-:W4:Y:S04]  /*5a1c0*/  LDL.LU R48, [R1+0x1e58] ;  /* 0x001e580001307983 */ /* 0x002f280000300800 */
[----:B0-----:R-:W4:Y:S04]  /*5a1d0*/  LDL.LU R19, [R1+0x1e54] ;  /* 0x001e540001137983 */ /* 0x001f280000300800 */
[----:B------:R-:W4:Y:S04]  /*5a1e0*/  LDL.LU R49, [R1+0x8c] ;  /* 0x00008c0001317983 */ /* 0x000f280000300800 */
[----:B------:R-:W4:Y:S01]  /*5a1f0*/  LDL.LU R50, [R1+0x7c] ;  /* 0x00007c0001327983 */ /* 0x000f220000300800 */
[----:B------:R-:W-:-:S02]  /*5a200*/  ISETP.LT.AND P1, PT, R31, c[0x0][0x178], !P1 ;  /* 0x00005e001f007a0c */ /* 0x000fc40004f21270 */
[----:B------:R-:W-:Y:S02]  /*5a210*/  ISETP.LT.AND P2, PT, R51, c[0x0][0x178], !P3 ;  /* 0x00005e0033007a0c */ /* 0x000fe40005f41270 */
[C---:B------:R-:W-:Y:S01]  /*5a220*/  IADD3 R3, R0.reuse, c[0x0][0x198], RZ ;  /* 0x0000660000037a10 */ /* 0x040fe20007ffe0ff */
[----:B------:R-:W-:Y:S01]  /*5a230*/  IMAD.WIDE R4, R0, 0x2, R52 ;  /* 0x0000000200047825 */ /* 0x000fe200078e0234 */
[----:B------:R-:W-:Y:S02]  /*5a240*/  ISETP.LT.AND P4, PT, R60, c[0x0][0x178], !P3 ;  /* 0x00005e003c007a0c */ /* 0x000fe40005f81270 */
[----:B------:R-:W-:Y:S01]  /*5a250*/  ISETP.LT.AND P5, PT, R35, c[0x0][0x178], !P3 ;  /* 0x00005e0023007a0c */ /* 0x000fe20005fa1270 */
[----:B------:R-:W-:Y:S01]  /*5a260*/  IMAD.WIDE R6, R3, 0x2, R58 ;  /* 0x0000000203067825 */ /* 0x000fe200078e023a */
[----:B------:R-:W-:-:S03]  /*5a270*/  ISETP.LT.AND P3, PT, R31, c[0x0][0x178], !P3 ;  /* 0x00005e001f007a0c */ /* 0x000fc60005f61270 */
[----:B------:R0:W-:Y:S01]  /*5a280*/  @P1 STG.E.U16 [R4.64], R61 ;  /* 0x0000003d04001986 */ /* 0x0001e2000c101504 */
[----:B------:R-:W-:-:S03]  /*5a290*/  ISETP.LT.AND P1, PT, R51, c[0x0][0x178], !P0 ;  /* 0x00005e0033007a0c */ /* 0x000fc60004721270 */
[----:B------:R1:W-:Y:S01]  /*5a2a0*/  @P2 STG.E.U16 [R6.64], R10 ;  /* 0x0000000a06002986 */ /* 0x0003e2000c101504 */
[----:B------:R-:W-:Y:S02]  /*5a2b0*/  ISETP.LT.AND P2, PT, R60, c[0x0][0x178], !P0 ;  /* 0x00005e003c007a0c */ /* 0x000fe40004741270 */
[C---:B------:R-:W-:Y:S01]  /*5a2c0*/  IADD3 R0, R3.reuse, c[0x0][0x198], RZ ;  /* 0x0000660003007a10 */ /* 0x040fe20007ffe0ff */
[----:B0-----:R-:W-:-:S04]  /*5a2d0*/  IMAD.WIDE R4, R3, 0x2, R56 ;  /* 0x0000000203047825 */ /* 0x001fc800078e0238 */
[----:B-1----:R-:W-:Y:S01]  /*5a2e0*/  IMAD.WIDE R6, R3, 0x2, R54 ;  /* 0x0000000203067825 */ /* 0x002fe200078e0236 */
[----:B------:R0:W-:Y:S01]  /*5a2f0*/  @P4 STG.E.U16 [R4.64], R9 ;  /* 0x0000000904004986 */ /* 0x0001e2000c101504 */
[----:B------:R-:W-:Y:S02]  /*5a300*/  PRMT R10, R61, 0x7632, R10 ;  /* 0x000076323d0a7816 */ /* 0x000fe4000000000a */
[----:B------:R-:W-:Y:S01]  /*5a310*/  ISETP.LT.AND P4, PT, R35, c[0x0][0x178], !P0 ;  /* 0x00005e0023007a0c */ /* 0x000fe20004781270 */
[----:B------:R1:W-:Y:S01]  /*5a320*/  @P5 STG.E.U16 [R6.64], R8 ;  /* 0x0000000806005986 */ /* 0x0003e2000c101504 */
[----:B------:R-:W-:Y:S01]  /*5a330*/  ISETP.LT.AND P0, PT, R31, c[0x0][0x178], !P0 ;  /* 0x00005e001f007a0c */ /* 0x000fe20004701270 */
[----:B0-----:R-:W-:-:S04]  /*5a340*/  IMAD.WIDE R4, R3, 0x2, R52 ;  /* 0x0000000203047825 */ /* 0x001fc800078e0234 */
[C---:B-1----:R-:W-:Y:S01]  /*5a350*/  IMAD.WIDE R6, R0.reuse, 0x2, R58 ;  /* 0x0000000200067825 */ /* 0x042fe200078e023a */
[----:B------:R0:W-:Y:S03]  /*5a360*/  @P3 STG.E.U16 [R4.64], R10 ;  /* 0x0000000a04003986 */ /* 0x0001e6000c101504 */
[C---:B------:R-:W-:Y:S01]  /*5a370*/  IMAD.WIDE R8, R0.reuse, 0x2, R56 ;  /* 0x0000000200087825 */ /* 0x040fe200078e0238 */
[----:B------:R-:W-:-:S03]  /*5a380*/  IADD3 R3, R0, c[0x0][0x198], RZ ;  /* 0x0000660000037a10 */ /* 0x000fc60007ffe0ff */
[----:B0-----:R-:W-:Y:S01]  /*5a390*/  IMAD.WIDE R4, R0, 0x2, R54 ;  /* 0x0000000200047825 */ /* 0x001fe200078e0236 */
[----:B--2---:R0:W-:Y:S04]  /*5a3a0*/  @P1 STG.E.U16 [R6.64], R46 ;  /* 0x0000002e06001986 */ /* 0x0041e8000c101504 */
[----:B---3--:R-:W-:Y:S01]  /*5a3b0*/  @P2 STG.E.U16 [R8.64], R47 ;  /* 0x0000002f08002986 */ /* 0x008fe2000c101504 */
[----:B------:R-:W-:Y:S02]  /*5a3c0*/  ISETP.LT.AND P2, PT, R51, c[0x0][0x178], !P6 ;  /* 0x00005e0033007a0c */ /* 0x000fe40007741270 */
[----:B------:R-:W-:Y:S02]  /*5a3d0*/  PRMT R11, R46, 0x7632, R11 ;  /* 0x000076322e0b7816 */ /* 0x000fe4000000000b */
[----:B------:R-:W-:Y:S01]  /*5a3e0*/  PRMT R10, R47, 0x7632, R10 ;  /* 0x000076322f0a7816 */ /* 0x000fe2000000000a */
[----:B0-----:R-:W-:Y:S01]  /*5a3f0*/  IMAD.WIDE R6, R3, 0x2, R58 ;  /* 0x0000000203067825 */ /* 0x001fe200078e023a */
[----:B----4-:R-:W-:-:S02]  /*5a400*/  ISETP.GE.AND P5, PT, R48, c[0x0][0x17c], PT ;  /* 0x00005f0030007a0c */ /* 0x010fc40003fa6270 */
[----:B------:R-:W-:Y:S02]  /*5a410*/  ISETP.GE.AND P3, PT, R19, c[0x0][0x17c], PT ;  /* 0x00005f0013007a0c */ /* 0x000fe40003f66270 */
[----:B------:R-:W2:Y:S04]  /*5a420*/  LDL.LU R19, [R1+0x160] ;  /* 0x0001600001137983 */ /* 0x000ea80000300800 */
[----:B------:R0:W-:Y:S01]  /*5a430*/  @P4 STG.E.U16 [R4.64], R49 ;  /* 0x0000003104004986 */ /* 0x0001e2000c101504 */
[----:B------:R-:W-:-:S03]  /*5a440*/  PRMT R12, R49, 0x7632, R12 ;  /* 0x00007632310c7816 */ /* 0x000fc6000000000c */
[----:B------:R-:W3:Y:S04]  /*5a450*/  LDL.LU R48, [R1+0xa0] ;  /* 0x0000a00001307983 */ /* 0x000ee80000300800 */
[----:B------:R-:W4:Y:S01]  /*5a460*/  LDL.LU R46, [R1+0x1e5c] ;  /* 0x001e5c00012e7983 */ /* 0x000f220000300800 */
[----:B0-----:R-:W-:-:S03]  /*5a470*/  IMAD.WIDE R4, R0, 0x2, R52 ;  /* 0x0000000200047825 */ /* 0x001fc600078e0234 */
[----:B------:R-:W4:Y:S04]  /*5a480*/  LDL.LU R47, [R1+0xe0] ;  /* 0x0000e000012f7983 */ /* 0x000f280000300800 */
[----:B------:R-:W-:Y:S04]  /*5a490*/  @P0 STG.E.U16 [R4.64], R50 ;  /* 0x0000003204000986 */ /* 0x000fe8000c101504 */
[----:B------:R-:W4:Y:S04]  /*5a4a0*/  LDL.LU R49, [R1+0x90] ;  /* 0x0000900001317983 */ /* 0x000f280000300800 */
[----:B------:R0:W-:Y:S04]  /*5a4b0*/  @P2 STG.E.U16 [R6.64], R11 ;  /* 0x0000000b06002986 */ /* 0x0001e8000c101504 */
[----:B0-----:R-:W4:Y:S01]  /*5a4c0*/  LDL.LU R11, [R1+0x1e60] ;  /* 0x001e6000010b7983 */ /* 0x001f220000300800 */
[----:B------:R-:W-:-:S02]  /*5a4d0*/  ISETP.LT.AND P1, PT, R60, c[0x0][0x178], !P6 ;  /* 0x00005e003c007a0c */ /* 0x000fc40007721270 */
[----:B------:R-:W-:Y:S01]  /*5a4e0*/  ISETP.LT.AND P4, PT, R35, c[0x0][0x178], !P6 ;  /* 0x00005e0023007a0c */ /* 0x000fe20007781270 */
[----:B------:R-:W-:Y:S01]  /*5a4f0*/  IMAD.WIDE R8, R3, 0x2, R56 ;  /* 0x0000000203087825 */ /* 0x000fe200078e0238 */
[----:B------:R-:W-:Y:S02]  /*5a500*/  ISETP.LT.AND P6, PT, R31, c[0x0][0x178], !P6 ;  /* 0x00005e001f007a0c */ /* 0x000fe400077c1270 */
[----:B------:R-:W-:Y:S01]  /*5a510*/  ISETP.LT.AND P0, PT, R51, c[0x0][0x178], !P5 ;  /* 0x00005e0033007a0c */ /* 0x000fe20006f01270 */
[C---:B------:R-:W-:Y:S01]  /*5a520*/  IMAD.WIDE R4, R3.reuse, 0x2, R54 ;  /* 0x0000000203047825 */ /* 0x040fe200078e0236 */
[----:B------:R-:W-:-:S05]  /*5a530*/  IADD3 R0, R3, c[0x0][0x198], RZ ;  /* 0x0000660003007a10 */ /* 0x000fca0007ffe0ff */
[----:B------:R0:W-:Y:S01]  /*5a540*/  @P1 STG.E.U16 [R8.64], R10 ;  /* 0x0000000a08001986 */ /* 0x0001e2000c101504 */
[----:B------:R-:W-:Y:S01]  /*5a550*/  ISETP.LT.AND P1, PT, R60, c[0x0][0x178], !P5 ;  /* 0x00005e003c007a0c */ /* 0x000fe20006f21270 */
[----:B------:R-:W-:Y:S02]  /*5a560*/  IMAD.WIDE R6, R3, 0x2, R52 ;  /* 0x0000000203067825 */ /* 0x000fe400078e0234 */
[----:B------:R1:W-:Y:S01]  /*5a570*/  @P4 STG.E.U16 [R4.64], R12 ;  /* 0x0000000c04004986 */ /* 0x0003e2000c101504 */
[----:B------:R-:W-:Y:S02]  /*5a580*/  IADD3 R3, R0, c[0x0][0x198], RZ ;  /* 0x0000660000037a10 */ /* 0x000fe40007ffe0ff */
[----:B0-----:R-:W-:Y:S01]  /*5a590*/  PRMT R10, R50, 0x7632, R10 ;  /* 0x00007632320a7816 */ /* 0x001fe2000000000a */
[----:B------:R-:W-:-:S04]  /*5a5a0*/  IMAD.WIDE R8, R0, 0x2, R56 ;  /* 0x0000000200087825 */ /* 0x000fc800078e0238 */
[C---:B-1----:R-:W-:Y:S01]  /*5a5b0*/  IMAD.WIDE R4, R0.reuse, 0x2, R58 ;  /* 0x0000000200047825 */ /* 0x042fe200078e023a */
[----:B------:R0:W-:Y:S03]  /*5a5c0*/  @P6 STG.E.U16 [R6.64], R10 ;  /* 0x0000000a06006986 */ /* 0x0001e6000c101504 */
[----:B0-----:R-:W-:Y:S01]  /*5a5d0*/  IMAD.WIDE R6, R0, 0x2, R52 ;  /* 0x0000000200067825 */ /* 0x001fe200078e0234 */
[----:B--2---:R0:W-:Y:S01]  /*5a5e0*/  @P0 STG.E.U16 [R4.64], R19 ;  /* 0x0000001304000986 */ /* 0x0041e2000c101504 */
[----:B------:R-:W-:-:S03]  /*5a5f0*/  PRMT R10, R19, 0x7632, R10 ;  /* 0x00007632130a7816 */ /* 0x000fc6000000000a */
[----:B---3--:R1:W-:Y:S01]  /*5a600*/  @P1 STG.E.U16 [R8.64], R48 ;  /* 0x0000003008001986 */ /* 0x0083e2000c101504 */
[----:B----4-:R-:W-:Y:S01]  /*5a610*/  ISETP.GE.AND P2, PT, R46, c[0x0][0x17c], PT ;  /* 0x00005f002e007a0c */ /* 0x010fe20003f46270 */
[----:B0-----:R-:W-:Y:S02]  /*5a620*/  IMAD.WIDE R4, R0, 0x2, R54 ;  /* 0x0000000200047825 */ /* 0x001fe400078e0236 */
[----:B------:R-:W2:Y:S01]  /*5a630*/  LDL.LU R46, [R1+0x1e64] ;  /* 0x001e6400012e7983 */ /* 0x000ea20000300800 */
[----:B------:R-:W-:-:S03]  /*5a640*/  PRMT R0, R48, 0x7632, R0 ;  /* 0x0000763230007816 */ /* 0x000fc60000000000 */
[----:B------:R-:W3:Y:S04]  /*5a650*/  LDL.LU R50, [R1+0x170] ;  /* 0x0001700001327983 */ /* 0x000ee80000300800 */
[----:B------:R-:W4:Y:S04]  /*5a660*/  LDL.LU R19, [R1+0x120] ;  /* 0x0001200001137983 */ /* 0x000f280000300800 */
[----:B-1----:R-:W4:Y:S01]  /*5a670*/  LDL.LU R48, [R1+0xf0] ;  /* 0x0000f00001307983 */ /* 0x002f220000300800 */
[----:B------:R-:W-:-:S03]  /*5a680*/  ISETP.GE.AND P1, PT, R11, c[0x0][0x17c], PT ;  /* 0x00005f000b007a0c */ /* 0x000fc60003f26270 */
[----:B------:R-:W4:Y:S01]  /*5a690*/  LDL.LU R11, [R1+0x1e68] ;  /* 0x001e6800010b7983 */ /* 0x000f220000300800 */
[----:B------:R-:W-:Y:S02]  /*5a6a0*/  ISETP.LT.AND P4, PT, R35, c[0x0][0x178], !P5 ;  /* 0x00005e0023007a0c */ /* 0x000fe40006f81270 */
[----:B------:R-:W-:Y:S02]  /*5a6b0*/  ISETP.LT.AND P5, PT, R31, c[0x0][0x178], !P5 ;  /* 0x00005e001f007a0c */ /* 0x000fe40006fa1270 */
[----:B------:R-:W-:Y:S02]  /*5a6c0*/  ISETP.LT.AND P6, PT, R51, c[0x0][0x178], !P3 ;  /* 0x00005e0033007a0c */ /* 0x000fe40005fc1270 */
[----:B------:R-:W-:Y:S01]  /*5a6d0*/  ISETP.LT.AND P0, PT, R60, c[0x0][0x178], !P3 ;  /* 0x00005e003c007a0c */ /* 0x000fe20005f01270 */
[----:B------:R-:W-:-:S06]  /*5a6e0*/  IMAD.WIDE R8, R3, 0x2, R58 ;  /* 0x0000000203087825 */ /* 0x000fcc00078e023a */
[----:B------:R0:W-:Y:S01]  /*5a6f0*/  @P4 STG.E.U16 [R4.64], R47 ;  /* 0x0000002f04004986 */ /* 0x0001e2000c101504 */
[----:B------:R-:W-:-:S03]  /*5a700*/  ISETP.LT.AND P4, PT, R35, c[0x0][0x178], !P3 ;  /* 0x00005e0023007a0c */ /* 0x000fc60005f81270 */
[----:B------:R1:W-:Y:S01]  /*5a710*/  @P5 STG.E.U16 [R6.64], R49 ;  /* 0x0000003106005986 */ /* 0x0003e2000c101504 */
[----:B------:R-:W-:Y:S02]  /*5a720*/  ISETP.LT.AND P3, PT, R31, c[0x0][0x178], !P3 ;  /* 0x00005e001f007a0c */ /* 0x000fe40005f61270 */
[----:B------:R-:W-:Y:S01]  /*5a730*/  ISETP.LT.AND P5, PT, R51, c[0x0][0x178], !P2 ;  /* 0x00005e0033007a0c */ /* 0x000fe200057a1270 */
[----:B------:R1:W-:Y:S01]  /*5a740*/  @P6 STG.E.U16 [R8.64], R10 ;  /* 0x0000000a08006986 */ /* 0x0003e2000c101504 */
[----:B------:R-:W-:Y:S01]  /*5a750*/  ISETP.LT.AND P6, PT, R60, c[0x0][0x178], !P2 ;  /* 0x00005e003c007a0c */ /* 0x000fe200057c1270 */
[----:B0-----:R-:W-:-:S04]  /*5a760*/  IMAD.WIDE R4, R3, 0x2, R54 ;  /* 0x0000000203047825 */ /* 0x001fc800078e0236 */
[----:B-1----:R-:W-:Y:S01]  /*5a770*/  IMAD.WIDE R6, R3, 0x2, R56 ;  /* 0x0000000203067825 */ /* 0x002fe200078e0238 */
[----:B------:R-:W-:-:S04]  /*5a780*/  PRMT R8, R47, 0x7632, R8 ;  /* 0x000076322f087816 */ /* 0x000fc80000000008 */
[----:B------:R0:W-:Y:S01]  /*5a790*/  @P0 STG.E.U16 [R6.64], R0 ;  /* 0x0000000006000986 */ /* 0x0001e2000c101504 */
[----:B------:R-:W-:-:S03]  /*5a7a0*/  PRMT R10, R49, 0x7632, R10 ;  /* 0x00007632310a7816 */ /* 0x000fc6000000000a */
[----:B------:R1:W-:Y:S01]  /*5a7b0*/  @P4 STG.E.U16 [R4.64], R8 ;  /* 0x0000000804004986 */ /* 0x0003e2000c101504 */
[C---:B0-----:R-:W-:Y:S01]  /*5a7c0*/  IADD3 R0, R3.reuse, c[0x0][0x198], RZ ;  /* 0x0000660003007a10 */ /* 0x041fe20007ffe0ff */
[----:B-1----:R-:W-:-:S04]  /*5a7d0*/  IMAD.WIDE R4, R3, 0x2, R52 ;  /* 0x0000000203047825 */ /* 0x002fc800078e0234 */
[C---:B------:R-:W-:Y:S01]  /*5a7e0*/  IMAD.WIDE R6, R0.reuse, 0x2, R58 ;  /* 0x0000000200067825 */ /* 0x040fe200078e023a */
[----:B------:R0:W-:Y:S03]  /*5a7f0*/  @P3 STG.E.U16 [R4.64], R10 ;  /* 0x0000000a04003986 */ /* 0x0001e6000c101504 */
[C---:B------:R-:W-:Y:S01]  /*5a800*/  IMAD.WIDE R8, R0.reuse, 0x2, R56 ;  /* 0x0000000200087825 */ /* 0x040fe200078e0238 */
[----:B------:R-:W-:-:S03]  /*5a810*/  IADD3 R3, R0, c[0x0][0x198], RZ ;  /* 0x0000660000037a10 */ /* 0x000fc60007ffe0ff */
[----:B0-----:R-:W-:Y:S01]  /*5a820*/  IMAD.WIDE R4, R0, 0x2, R54 ;  /* 0x0000000200047825 */ /* 0x001fe200078e0236 */
[----:B--2---:R-:W-:Y:S02]  /*5a830*/  ISETP.GE.AND P0, PT, R46, c[0x0][0x17c], PT ;  /* 0x00005f002e007a0c */ /* 0x004fe40003f06270 */
[----:B------:R-:W2:Y:S04]  /*5a840*/  LDL.LU R46, [R1+0x180] ;  /* 0x00018000012e7983 */ /* 0x000ea80000300800 */
[----:B---3--:R0:W-:Y:S04]  /*5a850*/  @P5 STG.E.U16 [R6.64], R50 ;  /* 0x0000003206005986 */ /* 0x0081e8000c101504 */
[----:B----4-:R1:W-:Y:S04]  /*5a860*/  @P6 STG.E.U16 [R8.64], R19 ;  /* 0x0000001308006986 */ /* 0x0103e8000c101504 */
[----:B------:R-:W3:Y:S01]  /*5a870*/  LDL.LU R49, [R1+0x130] ;  /* 0x0001300001317983 */ /* 0x000ee20000300800 */
[----:B0-----:R-:W-:Y:S01]  /*5a880*/  IMAD.WIDE R6, R0, 0x2, R52 ;  /* 0x0000000200067825 */ /* 0x001fe200078e0234 */
[----:B------:R-:W-:-:S02]  /*5a890*/  PRMT R0, R19, 0x7632, R0 ;  /* 0x0000763213007816 */ /* 0x000fc40000000000 */
[----:B------:R-:W-:Y:S02]  /*5a8a0*/  ISETP.GE.AND P6, PT, R11, c[0x0][0x17c], PT ;  /* 0x00005f000b007a0c */ /* 0x000fe40003fc6270 */
[----:B------:R-:W4:Y:S04]  /*5a8b0*/  LDL.LU R11, [R1+0x1e6c] ;  /* 0x001e6c00010b7983 */ /* 0x000f280000300800 */
[----:B-1----:R-:W3:Y:S01]  /*5a8c0*/  LDL.LU R19, [R1+0x1e70] ;  /* 0x001e700001137983 */ /* 0x002ee20000300800 */
[----:B------:R-:W-:Y:S02]  /*5a8d0*/  ISETP.LT.AND P4, PT, R35, c[0x0][0x178], !P2 ;  /* 0x00005e0023007a0c */ /* 0x000fe40005781270 */
[----:B------:R-:W-:Y:S02]  /*5a8e0*/  ISETP.LT.AND P2, PT, R31, c[0x0][0x178], !P2 ;  /* 0x00005e001f007a0c */ /* 0x000fe40005741270 */
[----:B------:R-:W-:-:S02]  /*5a8f0*/  ISETP.LT.AND P5, PT, R51, c[0x0][0x178], !P1 ;  /* 0x00005e0033007a0c */ /* 0x000fc40004fa1270 */
[----:B------:R-:W-:Y:S01]  /*5a900*/  ISETP.LT.AND P3, PT, R60, c[0x0][0x178], !P1 ;  /* 0x00005e003c007a0c */ /* 0x000fe20004f61270 */
[----:B------:R-:W-:Y:S01]  /*5a910*/  IMAD.WIDE R8, R3, 0x2, R58 ;  /* 0x0000000203087825 */ /* 0x000fe200078e023a */
[----:B------:R-:W-:Y:S01]  /*5a920*/  PRMT R10, R50, 0x7632, R10 ;  /* 0x00007632320a7816 */ /* 0x000fe2000000000a */
[----:B------:R-:W3:Y:S04]  /*5a930*/  LDL.LU R47, [R1+0x100] ;  /* 0x00010000012f7983 */ /* 0x000ee80000300800 */
[----:B------:R0:W-:Y:S01]  /*5a940*/  @P4 STG.E.U16 [R4.64], R48 ;  /* 0x0000003004004986 */ /* 0x0001e2000c101504 */
[----:B------:R-:W-:-:S03]  /*5a950*/  ISETP.LT.AND P4, PT, R51, c[0x0][0x178], !P0 ;  /* 0x00005e0033007a0c */ /* 0x000fc60004781270 */
[----:B------:R1:W-:Y:S01]  /*5a960*/  @P2 STG.E.U16 [R6.64], R16 ;  /* 0x0000001006002986 */ /* 0x0003e2000c101504 */
[----:B------:R-:W-:Y:S02]  /*5a970*/  ISETP.LT.AND P2, PT, R35, c[0x0][0x178], !P1 ;  /* 0x00005e0023007a0c */ /* 0x000fe40004f41270 */
[----:B------:R-:W-:Y:S01]  /*5a980*/  ISETP.LT.AND P1, PT, R31, c[0x0][0x178], !P1 ;  /* 0x00005e001f007a0c */ /* 0x000fe20004f21270 */
[----:B------:R-:W-:Y:S01]  /*5a990*/  @P5 STG.E.U16 [R8.64], R10 ;  /* 0x0000000a08005986 */ /* 0x000fe2000c101504 */
[C---:B0-----:R-:W-:Y:S01]  /*5a9a0*/  IMAD.WIDE R4, R3.reuse, 0x2, R56 ;  /* 0x0000000203047825 */ /* 0x041fe200078e0238 */
[----:B------:R-:W-:Y:S02]  /*5a9b0*/  PRMT R12, R48, 0x7632, R12 ;  /* 0x00007632300c7816 */ /* 0x000fe4000000000c */
[----:B------:R-:W3:Y:S04]  /*5a9c0*/  LDL.LU R50, [R1+0xc0] ;  /* 0x0000c00001327983 */ /* 0x000ee80000300800 */
[----:B------:R0:W-:Y:S01]  /*5a9d0*/  @P3 STG.E.U16 [R4.64], R0 ;  /* 0x0000000004003986 */ /* 0x0001e2000c101504 */
[----:B------:R-:W-:Y:S01]  /*5a9e0*/  ISETP.LT.AND P3, PT, R60, c[0x0][0x178], !P0 ;  /* 0x00005e003c007a0c */ /* 0x000fe20004761270 */
[----:B-1----:R-:W-:Y:S01]  /*5a9f0*/  IMAD.WIDE R6, R3, 0x2, R52 ;  /* 0x0000000203067825 */ /* 0x002fe200078e0234 */
[----:B------:R-:W-:-:S02]  /*5aa00*/  PRMT R13, R16, 0x7632, R13 ;  /* 0x00007632100d7816 */ /* 0x000fc4000000000d */
[C---:B0-----:R-:W-:Y:S01]  /*5aa10*/  IADD3 R0, R3.reuse, c[0x0][0x198], RZ ;  /* 0x0000660003007a10 */ /* 0x041fe20007ffe0ff */
[----:B------:R-:W-:-:S04]  /*5aa20*/  IMAD.WIDE R4, R3, 0x2, R54 ;  /* 0x0000000203047825 */ /* 0x000fc800078e0236 */
[----:B------:R-:W-:Y:S01]  /*5aa30*/  IMAD.WIDE R8, R0, 0x2, R58 ;  /* 0x0000000200087825 */ /* 0x000fe200078e023a */
[----:B------:R0:W-:Y:S04]  /*5aa40*/  @P2 STG.E.U16 [R4.64], R12 ;  /* 0x0000000c04002986 */ /* 0x0001e8000c101504 */
[----:B------:R-:W-:Y:S04]  /*5aa50*/  @P1 STG.E.U16 [R6.64], R13 ;  /* 0x0000000d06001986 */ /* 0x000fe8000c101504 */
[----:B--2---:R1:W-:Y:S01]  /*5aa60*/  @P4 STG.E.U16 [R8.64], R46 ;  /* 0x0000002e08004986 */ /* 0x0043e2000c101504 */
[----:B0-----:R-:W-:-:S02]  /*5aa70*/  PRMT R12, R46, 0x7632, R12 ;  /* 0x000076322e0c7816 */ /* 0x001fc4000000000c */
[----:B----4-:R-:W-:Y:S01]  /*5aa80*/  ISETP.GE.AND P5, PT, R11, c[0x0][0x17c], PT ;  /* 0x00005f000b007a0c */ /* 0x010fe20003fa6270 */
[----:B------:R-:W-:-:S05]  /*5aa90*/  IMAD.WIDE R10, R0, 0x2, R56 ;  /* 0x00000002000a7825 */ /* 0x000fca00078e0238 */
[----:B---3--:R0:W-:Y:S01]  /*5aaa0*/  @P3 STG.E.U16 [R10.64], R49 ;  /* 0x000000310a003986 */ /* 0x0081e2000c101504 */
[----:B------:R-:W-:-:S03]  /*5aab0*/  ISETP.GE.AND P3, PT, R19, c[0x0][0x17c], PT ;  /* 0x00005f0013007a0c */ /* 0x000fc60003f66270 */
[----:B------:R-:W2:Y:S04]  /*5aac0*/  LDL.LU R19, [R1+0x190] ;  /* 0x0001900001137983 */ /* 0x000ea80000300800 */
[----:B------:R-:W3:Y:S04]  /*5aad0*/  LDL.LU R48, [R1+0x140] ;  /* 0x0001400001307983 */ /* 0x000ee80000300800 */
[----:B-1----:R-:W4:Y:S01]  /*5aae0*/  LDL.LU R46, [R1+0x1e74] ;  /* 0x001e7400012e7983 */ /* 0x002f220000300800 */
[----:B------:R-:W-:Y:S02]  /*5aaf0*/  ISETP.LT.AND P4, PT, R35, c[0x0][0x178], !P0 ;  /* 0x00005e0023007a0c */ /* 0x000fe40004781270 */
[----:B------:R-:W-:-:S02]  /*5ab00*/  ISETP.LT.AND P0, PT, R31, c[0x0][0x178], !P0 ;  /* 0x00005e001f007a0c */ /* 0x000fc40004701270 */
[----:B------:R-:W-:Y:S01]  /*5ab10*/  PRMT R13, R49, 0x7632, R13 ;  /* 0x00007632310d7816 */ /* 0x000fe2000000000d */
[C---:B------:R-:W-:Y:S01]  /*5ab20*/  IMAD.WIDE R4, R0.reuse, 0x2, R54 ;  /* 0x0000000200047825 */ /* 0x040fe200078e0236 */
[----:B0-----:R-:W3:Y:S01]  /*5ab30*/  LDL.LU R49, [R1+0x110] ;  /* 0x0001100001317983 */ /* 0x001ee20000300800 */
[----:B------:R-:W-:Y:S02]  /*5ab40*/  ISETP.LT.AND P1, PT, R51, c[0x0][0x178], !P6 ;  /* 0x00005e0033007a0c */ /* 0x000fe40007721270 */
[C---:B------:R-:W-:Y:S01]  /*5ab50*/  IADD3 R3, R0.reuse, c[0x0][0x198], RZ ;  /* 0x0000660000037a10 */ /* 0x040fe20007ffe0ff */
[----:B------:R-:W-:Y:S01]  /*5ab60*/  IMAD.WIDE R6, R0, 0x2, R52 ;  /* 0x0000000200067825 */ /* 0x000fe200078e0234 */
[----:B------:R-:W-:Y:S02]  /*5ab70*/  ISETP.LT.AND P2, PT, R60, c[0x0][0x178], !P6 ;  /* 0x00005e003c007a0c */ /* 0x000fe40007741270 */
[----:B------:R0:W-:Y:S01]  /*5ab80*/  @P4 STG.E.U16 [R4.64], R47 ;  /* 0x0000002f04004986 */ /* 0x0001e2000c101504 */
[----:B------:R-:W-:Y:S01]  /*5ab90*/  ISETP.LT.AND P4, PT, R35, c[0x0][0x178], !P6 ;  /* 0x00005e0023007a0c */ /* 0x000fe20007781270 */
[----:B------:R-:W-:Y:S01]  /*5aba0*/  IMAD.WIDE R8, R3, 0x2, R58 ;  /* 0x0000000203087825 */ /* 0x000fe200078e023a */
[----:B------:R-:W-:Y:S01]  /*5abb0*/  ISETP.LT.AND P6, PT, R31, c[0x0][0x178], !P6 ;  /* 0x00005e001f007a0c */ /* 0x000fe200077c1270 */
[----:B------:R-:W-:Y:S01]  /*5abc0*/  @P0 STG.E.U16 [R6.64], R50 ;  /* 0x0000003206000986 */ /* 0x000fe2000c101504 */
[----:B------:R-:W-:Y:S01]  /*5abd0*/  ISETP.LT.AND P0, PT, R51, c[0x0][0x178], !P5 ;  /* 0x00005e0033007a0c */ /* 0x000fe20006f01270 */
[----:B------:R-:W-:-:S02]  /*5abe0*/  IMAD.WIDE R10, R3, 0x2, R56 ;  /* 0x00000002030a7825 */ /* 0x000fc400078e0238 */
[----:B------:R1:W-:Y:S01]  /*5abf0*/  @P1 STG.E.U16 [R8.64], R12 ;  /* 0x0000000c08001986 */ /* 0x0003e2000c101504 */
[----:B------:R-:W-:Y:S02]  /*5ac00*/  ISETP.LT.AND P1, PT, R60, c[0x0][0x178], !P5 ;  /* 0x00005e003c007a0c */ /* 0x000fe40006f21270 */
[C---:B------:R-:W-:Y:S01]  /*5ac10*/  IADD3 R0, R3.reuse, c[0x0][0x198], RZ ;  /* 0x0000660003007a10 */ /* 0x040fe20007ffe0ff */
[----:B0-----:R-:W-:Y:S01]  /*5ac20*/  IMAD.WIDE R4, R3, 0x2, R54 ;  /* 0x0000000203047825 */ /* 0x001fe200078e0236 */
[----:B------:R0:W-:Y:S01]  /*5ac30*/  @P2 STG.E.U16 [R10.64], R13 ;  /* 0x0000000d0a002986 */ /* 0x0001e2000c101504 */
[----:B-1----:R-:W-:Y:S02]  /*5ac40*/  PRMT R8, R47, 0x7632, R8 ;  /* 0x000076322f087816 */ /* 0x002fe40000000008 */
[----:B------:R-:W-:Y:S01]  /*5ac50*/  IMAD.WIDE R6, R3, 0x2, R52 ;  /* 0x0000000203067825 */ /* 0x000fe200078e0234 */
[----:B0-----:R-:W-:Y:S02]  /*5ac60*/  PRMT R10, R50, 0x7632, R10 ;  /* 0x00007632320a7816 */ /* 0x001fe4000000000a */
[----:B------:R0:W-:Y:S01]  /*5ac70*/  @P4 STG.E.U16 [R4.64], R8 ;  /* 0x0000000804004986 */ /* 0x0001e2000c101504 */
[----:B------:R-:W-:-:S03]  /*5ac80*/  IADD3 R3, R0, c[0x0][0x198], RZ ;  /* 0x0000660000037a10 */ /* 0x000fc60007ffe0ff */
[----:B------:R1:W-:Y:S01]  /*5ac90*/  @P6 STG.E.U16 [R6.64], R10 ;  /* 0x0000000a06006986 */ /* 0x0003e2000c101504 */
[----:B0-----:R-:W-:-:S04]  /*5aca0*/  IMAD.WIDE R4, R0, 0x2, R58 ;  /* 0x0000000200047825 */ /* 0x001fc800078e023a */
[----:B------:R-:W-:-:S04]  /*5acb0*/  IMAD.WIDE R8, R0, 0x2, R56 ;  /* 0x0000000200087825 */ /* 0x000fc800078e0238 */
[----:B-1----:R-:W-:Y:S01]  /*5acc0*/  IMAD.WIDE R6, R0, 0x2, R52 ;  /* 0x0000000200067825 */ /* 0x002fe200078e0234 */
[----:B--2---:R0:W-:Y:S01]  /*5acd0*/  @P0 STG.E.U16 [R4.64], R19 ;  /* 0x0000001304000986 */ /* 0x0041e2000c101504 */
[----:B------:R-:W-:Y:S02]  /*5ace0*/  PRMT R10, R19, 0x7632, R10 ;  /* 0x00007632130a7816 */ /* 0x000fe4000000000a */
[----:B----4-:R-:W-:Y:S02]  /*5acf0*/  ISETP.GE.AND P2, PT, R46, c[0x0][0x17c], PT ;  /* 0x00005f002e007a0c */ /* 0x010fe40003f46270 */
[----:B------:R-:W2:Y:S04]  /*5ad00*/  LDL.LU R46, [R1+0x1e78] ;  /* 0x001e7800012e7983 */ /* 0x000ea80000300800 */
[----:B------:R-:W4:Y:S04]  /*5ad10*/  LDL.LU R11, [R1+0x1e7c] ;  /* 0x001e7c00010b7983 */ /* 0x000f280000300800 */
[----:B------:R-:W4:Y:S01]  /*5ad20*/  LDL.LU R50, [R1+0x164] ;  /* 0x0001640001327983 */ /* 0x000f220000300800 */
[----:B0-----:R-:W-:Y:S01]  /*5ad30*/  IMAD.WIDE R4, R0, 0x2, R54 ;  /* 0x0000000200047825 */ /* 0x001fe200078e0236 */
[----:B---3--:R-:W-:-:S02]  /*5ad40*/  PRMT R0, R48, 0x7632, R0 ;  /* 0x0000763230007816 */ /* 0x008fc40000000000 */
[----:B------:R-:W3:Y:S04]  /*5ad50*/  LDL.LU R19, [R1+0xa4] ;  /* 0x0000a40001137983 */ /* 0x000ee80000300800 */
[----:B------:R0:W-:Y:S04]  /*5ad60*/  @P1 STG.E.U16 [R8.64], R48 ;  /* 0x0000003008001986 */ /* 0x0001e8000c101504 */
[----:B------:R-:W3:Y:S04]  /*5ad70*/  LDL.LU R47, [R1+0xe4] ;  /* 0x0000e400012f7983 */ /* 0x000ee80000300800 */
[----:B0-----:R-:W3:Y:S01]  /*5ad80*/  LDL.LU R48, [R1+0x94] ;  /* 0x0000940001307983 */ /* 0x001ee20000300800 */
[----:B------:R-:W-:-:S02]  /*5ad90*/  ISETP.LT.AND P4, PT, R35, c[0x0][0x178], !P5 ;  /* 0x00005e0023007a0c */ /* 0x000fc40006f81270 */
[----:B------:R-:W-:Y:S02]  /*5ada0*/  ISETP.LT.AND P5, PT, R31, c[0x0][0x178], !P5 ;  /* 0x00005e001f007a0c */ /* 0x000fe40006fa1270 */
[----:B------:R-:W-:Y:S02]  /*5adb0*/  ISETP.LT.AND P6, PT, R51, c[0x0][0x178], !P3 ;  /* 0x00005e0033007a0c */ /* 0x000fe40005fc1270 */
[----:B------:R-:W-:Y:S01]  /*5adc0*/  ISETP.LT.AND P0, PT, R60, c[0x0][0x178], !P3 ;  /* 0x00005e003c007a0c */ /* 0x000fe20005f01270 */
[----:B------:R-:W-:-:S06]  /*5add0*/  IMAD.WIDE R8, R3, 0x2, R58 ;  /* 0x0000000203087825 */ /* 0x000fcc00078e023a */
[----:B------:R0:W-:Y:S01]  /*5ade0*/  @P4 STG.E.U16 [R4.64], R49 ;  /* 0x0000003104004986 */ /* 0x0001e2000c101504 */
[----:B------:R-:W-:-:S03]  /*5adf0*/  ISETP.LT.AND P4, PT, R35, c[0x0][0x178], !P3 ;  /* 0x00005e0023007a0c */ /* 0x000fc60005f81270 */
[----:B------:R1:W-:Y:S01]  /*5ae00*/  @P5 STG.E.U16 [R6.64], R17 ;  /* 0x0000001106005986 */ /* 0x0003e2000c101504 */
[----:B------:R-:W-:-:S03]  /*5ae10*/  ISETP.LT.AND P3, PT, R31, c[0x0][0x178], !P3 ;  /* 0x00005e001f007a0c */ /* 0x000fc60005f61270 */
[----:B------:R1:W-:Y:S01]  /*5ae20*/  @P6 STG.E.U16 [R8.64], R10 ;  /* 0x0000000a08006986 */ /* 0x0003e2000c101504 */
[----:B------:R-:W-:Y:S01]  /*5ae30*/  ISETP.LT.AND P5, PT, R51, c[0x0][0x178], !P2 ;  /* 0x00005e0033007a0c */ /* 0x000fe200057a1270 */
[----:B0-----:R-:W-:-:S04]  /*5ae40*/  IMAD.WIDE R4, R3, 0x2, R54 ;  /* 0x0000000203047825 */ /* 0x001fc800078e0236 */
[----:B-1----:R-:W-:Y:S01]  /*5ae50*/  IMAD.WIDE R6, R3, 0x2, R56 ;  /* 0x0000000203067825 */ /* 0x002fe200078e0238 */
[----:B------:R-:W-:-:S04]  /*5ae60*/  PRMT R8, R49, 0x7632, R8 ;  /* 0x0000763231087816 */ /* 0x000fc80000000008 */
[----:B------:R0:W-:Y:S01]  /*5ae70*/  @P0 STG.E.U16 [R6.64], R0 ;  /* 0x0000000006000986 */ /* 0x0001e2000c101504 */
[----:B------:R-:W-:-:S03]  /*5ae80*/  ISETP.LT.AND P6, PT, R60, c[0x0][0x178], !P2 ;  /* 0x00005e003c007a0c */ /* 0x000fc600057c1270 */
[----:B------:R1:W-:Y:S01]  /*5ae90*/  @P4 STG.E.U16 [R4.64], R8 ;  /* 0x0000000804004986 */ /* 0x0003e2000c101504 */
[----:B------:R-:W-:Y:S02]  /*5aea0*/  ISETP.LT.AND P4, PT, R35, c[0x0][0x178], !P2 ;  /* 0x00005e0023007a0c */ /* 0x000fe40005781270 */
[----:B------:R-:W-:Y:S02]  /*5aeb0*/  ISETP.LT.AND P2, PT, R31, c[0x0][0x178], !P2 ;  /* 0x00005e001f007a0c */ /* 0x000fe40005741270 */
[----:B0-----:R-:W-:Y:S02]  /*5aec0*/  IADD3 R0, R3, c[0x0][0x198], RZ ;  /* 0x0000660003007a10 */ /* 0x001fe40007ffe0ff */
[----:B------:R-:W-:Y:S01]  /*5aed0*/  PRMT R10, R17, 0x7632, R10 ;  /* 0x00007632110a7816 */ /* 0x000fe2000000000a */
[----:B-1----:R-:W-:-:S04]  /*5aee0*/  IMAD.WIDE R4, R3, 0x2, R52 ;  /* 0x0000000203047825 */ /* 0x002fc800078e0234 */
[C---:B------:R-:W-:Y:S01]  /*5aef0*/  IMAD.WIDE R6, R0.reuse, 0x2, R58 ;  /* 0x0000000200067825 */ /* 0x040fe200078e023a */
[----:B------:R0:W-:Y:S03]  /*5af00*/  @P3 STG.E.U16 [R4.64], R10 ;  /* 0x0000000a04003986 */ /* 0x0001e6000c101504 */
[----:B------:R-:W-:-:S04]  /*5af10*/  IMAD.WIDE R8, R0, 0x2, R56 ;  /* 0x0000000200087825 */ /* 0x000fc800078e0238 */
[----:B0-----:R-:W-:Y:S01]  /*5af20*/  IMAD.WIDE R4, R0, 0x2, R54 ;  /* 0x0000000200047825 */ /* 0x001fe200078e0236 */
[----:B--2---:R-:W-:Y:S02]  /*5af30*/  ISETP.GE.AND P1, PT, R46, c[0x0][0x17c], PT ;  /* 0x00005f002e007a0c */ /* 0x004fe40003f26270 */
[----:B----4-:R-:W-:Y:S02]  /*5af40*/  ISETP.GE.AND P0, PT, R11, c[0x0][0x17c], PT ;  /* 0x00005f000b007a0c */ /* 0x010fe40003f06270 */
[----:B------:R-:W2:Y:S04]  /*5af50*/  LDL.LU R11, [R1+0x1e80] ;  /* 0x001e8000010b7983 */ /* 0x000ea80000300800 */
[----:B------:R0:W-:Y:S04]  /*5af60*/  @P5 STG.E.U16 [R6.64], R50 ;  /* 0x0000003206005986 */ /* 0x0001e8000c101504 */
[----:B------:R-:W4:Y:S04]  /*5af70*/  LDL.LU R17, [R1+0x1ffc] ;  /* 0x001ffc0001117983 */ /* 0x000f280000300800 */
[----:B---3--:R-:W-:Y:S01]  /*5af80*/  @P6 STG.E.U16 [R8.64], R19 ;  /* 0x0000001308006986 */ /* 0x008fe2000c101504 */
[----:B0-----:R-:W-:-:S03]  /*5af90*/  IMAD.WIDE R6, R0, 0x2, R52 ;  /* 0x0000000200067825 */ /* 0x001fc600078e0234 */
[----:B------:R-:W3:Y:S04]  /*5afa0*/  LDL.LU R46, [R1+0x174] ;  /* 0x00017400012e7983 */ /* 0x000ee80000300800 */
[----:B------:R-:W-:Y:S04]  /*5afb0*/  @P4 STG.E.U16 [R4.64], R47 ;  /* 0x0000002f04004986 */ /* 0x000fe8000c101504 */
[----:B------:R-:W2:Y:S04]  /*5afc0*/  LDL.LU R49, [R1+0x124] ;  /* 0x0001240001317983 */ /* 0x000ea80000300800 */
[----:B------:R0:W-:Y:S04]  /*5afd0*/  @P2 STG.E.U16 [R6.64], R48 ;  /* 0x0000003006002986 */ /* 0x0001e8000c101504 */
[----:B------:R-:W2:Y:S01]  /*5afe0*/  LDL.LU R10, [R1+0x1e84] ;  /* 0x001e8400010a7983 */ /* 0x000ea20000300800 */
[----:B0-----:R-:W-:-:S03]  /*5aff0*/  PRMT R6, R19, 0x7632, R6 ;  /* 0x0000763213067816 */ /* 0x001fc60000000006 */
[----:B------:R-:W2:Y:S01]  /*5b000*/  LDL.LU R19, [R1+0x1e88] ;  /* 0x001e880001137983 */ /* 0x000ea20000300800 */
[----:B------:R-:W-:Y:S02]  /*5b010*/  ISETP.LT.AND P5, PT, R51, c[0x0][0x178], !P1 ;  /* 0x00005e0033007a0c */ /* 0x000fe40004fa1270 */
[----:B------:R-:W-:Y:S02]  /*5b020*/  ISETP.LT.AND P3, PT, R60, c[0x0][0x178], !P1 ;  /* 0x00005e003c007a0c */ /* 0x000fe40004f61270 */
[----:B------:R-:W-:Y:S02]  /*5b030*/  IADD3 R3, R0, c[0x0][0x198], RZ ;  /* 0x0000660000037a10 */ /* 0x000fe40007ffe0ff */
[----:B------:R-:W-:Y:S02]  /*5b040*/  PRMT R0, R50, 0x7632, R0 ;  /* 0x0000763232007816 */ /* 0x000fe40000000000 */
[----:B------:R-:W-:Y:S01]  /*5b050*/  ISETP.LT.AND P2, PT, R35, c[0x0][0x178], !P1 ;  /* 0x00005e0023007a0c */ /* 0x000fe20004f41270 */
[----:B------:R-:W-:Y:S01]  /*5b060*/  IMAD.WIDE R8, R3, 0x2, R58 ;  /* 0x0000000203087825 */ /* 0x000fe200078e023a */
[----:B------:R-:W4:Y:S01]  /*5b070*/  LDL.LU R50, [R1+0xf4] ;  /* 0x0000f40001327983 */ /* 0x000f220000300800 */
[----:B------:R-:W-:-:S02]  /*5b080*/  ISETP.LT.AND P1, PT, R31, c[0x0][0x178], !P1 ;  /* 0x00005e001f007a0c */ /* 0x000fc40004f21270 */
[----:B------:R-:W-:Y:S01]  /*5b090*/  IMAD.WIDE R4, R3, 0x2, R56 ;  /* 0x0000000203047825 */ /* 0x000fe200078e0238 */
[----:B------:R-:W-:Y:S01]  /*5b0a0*/  ISETP.LT.AND P4, PT, R51, c[0x0][0x178], !P0 ;  /* 0x00005e0033007a0c */ /* 0x000fe20004781270 */
[----:B------:R0:W-:Y:S01]  /*5b0b0*/  @P5 STG.E.U16 [R8.64], R0 ;  /* 0x0000000008005986 */ /* 0x0001e2000c101504 */
[----:B------:R-:W-:-:S03]  /*5b0c0*/  PRMT R12, R47, 0x7632, R12 ;  /* 0x000076322f0c7816 */ /* 0x000fc6000000000c */
[----:B------:R1:W-:Y:S01]  /*5b0d0*/  @P3 STG.E.U16 [R4.64], R6 ;  /* 0x0000000604003986 */ /* 0x0003e2000c101504 */
[----:B------:R-:W-:Y:S02]  /*5b0e0*/  PRMT R13, R48, 0x7632, R13 ;  /* 0x00007632300d7816 */ /* 0x000fe4000000000d */
[C---:B0-----:R-:W-:Y:S01]  /*5b0f0*/  IADD3 R0, R3.reuse, c[0x0][0x198], RZ ;  /* 0x0000660003007a10 */ /* 0x041fe20007ffe0ff */
[----:B-1----:R-:W-:-:S04]  /*5b100*/  IMAD.WIDE R4, R3, 0x2, R54 ;  /* 0x0000000203047825 */ /* 0x002fc800078e0236 */
[----:B------:R-:W-:Y:S01]  /*5b110*/  IMAD.WIDE R6, R3, 0x2, R52 ;  /* 0x0000000203067825 */ /* 0x000fe200078e0234 */
[----:B------:R0:W-:Y:S03]  /*5b120*/  @P2 STG.E.U16 [R4.64], R12 ;  /* 0x0000000c04002986 */ /* 0x0001e6000c101504 */
[----:B------:R-:W-:Y:S01]  /*5b130*/  IMAD.WIDE R8, R0, 0x2, R58 ;  /* 0x0000000200087825 */ /* 0x000fe200078e023a */
[----:B------:R-:W-:Y:S04]  /*5b140*/  @P1 STG.E.U16 [R6.64], R13 ;  /* 0x0000000d06001986 */ /* 0x000fe8000c101504 */
[----:B---3--:R1:W-:Y:S01]  /*5b150*/  @P4 STG.E.U16 [R8.64], R46 ;  /* 0x0000002e08004986 */ /* 0x0083e2000c101504 */
[----:B0-----:R-:W-:-:S02]  /*5b160*/  PRMT R12, R46, 0x7632, R12 ;  /* 0x000076322e0c7816 */ /* 0x001fc4000000000c */
[----:B--2---:R-:W-:Y:S02]  /*5b170*/  ISETP.GE.AND P2, PT, R19, c[0x0][0x17c], PT ;  /* 0x00005f0013007a0c */ /* 0x004fe40003f46270 */
[----:B------:R-:W2:Y:S04]  /*5b180*/  LDL.LU R19, [R1+0x184] ;  /* 0x0001840001137983 */ /* 0x000ea80000300800 */
[----:B------:R-:W3:Y:S04]  /*5b190*/  LDL.LU R48, [R1+0x134] ;  /* 0x0001340001307983 */ /* 0x000ee80000300800 */
[----:B-1----:R-:W3:Y:S01]  /*5b1a0*/  LDL.LU R46, [R1+0x1e8c] ;  /* 0x001e8c00012e7983 */ /* 0x002ee20000300800 */
[----:B------:R-:W-:-:S02]  /*5b1b0*/  ISETP.LT.AND P3, PT, R60, c[0x0][0x178], !P0 ;  /* 0x00005e003c007a0c */ /* 0x000fc40004761270 */
[----:B------:R-:W-:Y:S02]  /*5b1c0*/  ISETP.LT.AND P4, PT, R35, c[0x0][0x178], !P0 ;  /* 0x00005e0023007a0c */ /* 0x000fe40004781270 */
[----:B------:R-:W-:Y:S02]  /*5b1d0*/  ISETP.GE.AND P6, PT, R11, c[0x0][0x17c], PT ;  /* 0x00005f000b007a0c */ /* 0x000fe40003fc6270 */
[----:B------:R-:W-:Y:S01]  /*5b1e0*/  ISETP.GE.AND P5, PT, R10, c[0x0][0x17c], PT ;  /* 0x00005f000a007a0c */ /* 0x000fe20003fa6270 */
[C---:B------:R-:W-:Y:S01]  /*5b1f0*/  IMAD.WIDE R10, R0.reuse, 0x2, R56 ;  /* 0x00000002000a7825 */ /* 0x040fe200078e0238 */
[----:B------:R-:W-:Y:S01]  /*5b200*/  ISETP.LT.AND P0, PT, R31, c[0x0][0x178], !P0 ;  /* 0x00005e001f007a0c */ /* 0x000fe20004701270 */
[----:B------:R-:W3:Y:S01]  /*5b210*/  LDL.LU R47, [R1+0x104] ;  /* 0x00010400012f7983 */ /* 0x000ee20000300800 */
[----:B------:R-:W-:Y:S01]  /*5b220*/  ISETP.LT.AND P1, PT, R51, c[0x0][0x178], !P6 ;  /* 0x00005e0033007a0c */ /* 0x000fe20007721270 */
[C---:B------:R-:W-:Y:S01]  /*5b230*/  IMAD.WIDE R4, R0.reuse, 0x2, R54 ;  /* 0x0000000200047825 */ /* 0x040fe200078e0236 */
[----:B------:R-:W-:Y:S01]  /*5b240*/  IADD3 R3, R0, c[0x0][0x198], RZ ;  /* 0x0000660000037a10 */ /* 0x000fe20007ffe0ff */
[----:B------:R0:W-:Y:S01]  /*5b250*/  @P3 STG.E.U16 [R10.64], R49 ;  /* 0x000000310a003986 */ /* 0x0001e2000c101504 */
[----:B------:R-:W-:Y:S01]  /*5b260*/  ISETP.LT.AND P3, PT, R60, c[0x0][0x178], !P6 ;  /* 0x00005e003c007a0c */ /* 0x000fe20007761270 */
[----:B------:R-:W-:Y:S01]  /*5b270*/  IMAD.WIDE R6, R0, 0x2, R52 ;  /* 0x0000000200067825 */ /* 0x000fe200078e0234 */
[----:B------:R-:W-:Y:S01]  /*5b280*/  PRMT R13, R49, 0x7632, R13 ;  /* 0x00007632310d7816 */ /* 0x000fe2000000000d */
[----:B----4-:R1:W-:Y:S01]  /*5b290*/  @P4 STG.E.U16 [R4.64], R50 ;  /* 0x0000003204004986 */ /* 0x0103e2000c101504 */
[----:B------:R-:W-:Y:S01]  /*5b2a0*/  ISETP.LT.AND P4, PT, R35, c[0x0][0x178], !P6 ;  /* 0x00005e0023007a0c */ /* 0x000fe20007781270 */
[----:B------:R-:W-:Y:S01]  /*5b2b0*/  IMAD.WIDE R8, R3, 0x2, R58 ;  /* 0x0000000203087825 */ /* 0x000fe200078e023a */
[----:B------:R-:W-:Y:S01]  /*5b2c0*/  ISETP.LT.AND P6, PT, R31, c[0x0][0x178], !P6 ;  /* 0x00005e001f007a0c */ /* 0x000fe200077c1270 */
[----:B0-----:R-:W4:Y:S02]  /*5b2d0*/  LDL.LU R49, [R1+0xc4] ;  /* 0x0000c40001317983 */ /* 0x001f240000300800 */
[----:B------:R-:W-:-:S02]  /*5b2e0*/  IMAD.WIDE R10, R3, 0x2, R56 ;  /* 0x00000002030a7825 */ /* 0x000fc400078e0238 */
[----:B------:R-:W-:Y:S01]  /*5b2f0*/  @P0 STG.E.U16 [R6.64], R17 ;  /* 0x0000001106000986 */ /* 0x000fe2000c101504 */
[----:B------:R-:W-:Y:S01]  /*5b300*/  ISETP.LT.AND P0, PT, R51, c[0x0][0x178], !P5 ;  /* 0x00005e0033007a0c */ /* 0x000fe20006f01270 */
[C---:B-1----:R-:W-:Y:S02]  /*5b310*/  IMAD.WIDE R4, R3.reuse, 0x2, R54 ;  /* 0x0000000203047825 */ /* 0x042fe400078e0236 */
[----:B------:R0:W-:Y:S01]  /*5b320*/  @P1 STG.E.U16 [R8.64], R12 ;  /* 0x0000000c08001986 */ /* 0x0001e2000c101504 */
[----:B------:R-:W-:Y:S02]  /*5b330*/  ISETP.LT.AND P1, PT, R60, c[0x0][0x178], !P5 ;  /* 0x00005e003c007a0c */ /* 0x000fe40006f21270 */
[C---:B------:R-:W-:Y:S01]  /*5b340*/  IADD3 R0, R3.reuse, c[0x0][0x198], RZ ;  /* 0x0000660003007a10 */ /* 0x040fe20007ffe0ff */
[----:B------:R1:W-:Y:S01]  /*5b350*/  @P3 STG.E.U16 [R10.64], R13 ;  /* 0x0000000d0a003986 */ /* 0x0003e2000c101504 */
[----:B0-----:R-:W-:Y:S01]  /*5b360*/  PRMT R8, R50, 0x7632, R8 ;  /* 0x0000763232087816 */ /* 0x001fe20000000008 */
[----:B------:R-:W-:Y:S01]  /*5b370*/  IMAD.WIDE R6, R3, 0x2, R52 ;  /* 0x0000000203067825 */ /* 0x000fe200078e0234 */
[----:B-1----:R-:W-:-:S03]  /*5b380*/  PRMT R10, R17, 0x7632, R10 ;  /* 0x00007632110a7816 */ /* 0x002fc6000000000a */
[----:B------:R0:W-:Y:S04]  /*5b390*/  @P4 STG.E.U16 [R4.64], R8 ;  /* 0x0000000804004986 */ /* 0x0001e8000c101504 */
[----:B------:R-:W4:Y:S01]  /*5b3a0*/  LDL.LU R11, [R1+0x1e90] ;  /* 0x001e9000010b7983 */ /* 0x000f220000300800 */
[----:B------:R-:W-:-:S03]  /*5b3b0*/  IADD3 R3, R0, c[0x0][0x198], RZ ;  /* 0x0000660000037a10 */ /* 0x000fc60007ffe0ff */
[----:B------:R1:W-:Y:S01]  /*5b3c0*/  @P6 STG.E.U16 [R6.64], R10 ;  /* 0x0000000a06006986 */ /* 0x0003e2000c101504 */
[----:B0-----:R-:W-:-:S04]  /*5b3d0*/  IMAD.WIDE R4, R0, 0x2, R58 ;  /* 0x0000000200047825 */ /* 0x001fc800078e023a */
[----:B------:R-:W-:-:S04]  /*5b3e0*/  IMAD.WIDE R8, R0, 0x2, R56 ;  /* 0x0000000200087825 */ /* 0x000fc800078e0238 */
[----:B-1----:R-:W-:Y:S01]  /*5b3f0*/  IMAD.WIDE R6, R0, 0x2, R52 ;  /* 0x0000000200067825 */ /* 0x002fe200078e0234 */
[----:B--2---:R0:W-:Y:S01]  /*5b400*/  @P0 STG.E.U16 [R4.64], R19 ;  /* 0x0000001304000986 */ /* 0x0041e2000c101504 */
[----:B------:R-:W-:Y:S02]  /*5b410*/  PRMT R10, R19, 0x7632, R10 ;  /* 0x00007632130a7816 */ /* 0x000fe4000000000a */
[----:B---3--:R-:W-:Y:S02]  /*5b420*/  ISETP.GE.AND P3, PT, R46, c[0x0][0x17c], PT ;  /* 0x00005f002e007a0c */ /* 0x008fe40003f66270 */
[----:B------:R-:W2:Y:S04]  /*5b430*/  LDL.LU R46, [R1+0x1e94] ;  /* 0x001e9400012e7983 */ /* 0x000ea80000300800 */
[----:B------:R-:W3:Y:S01]  /*5b440*/  LDL.LU R50, [R1+0x194] ;  /* 0x0001940001327983 */ /* 0x000ee20000300800 */
[----:B0-----:R-:W-:Y:S01]  /*5b450*/  IMAD.WIDE R4, R0, 0x2, R54 ;  /* 0x0000000200047825 */ /* 0x001fe200078e0236 */
[----:B------:R-:W-:-:S02]  /*5b460*/  PRMT R0, R48, 0x7632, R0 ;  /* 0x0000763230007816 */ /* 0x000fc40000000000 */
[----:B------:R0:W-:Y:S04]  /*5b470*/  @P1 STG.E.U16 [R8.64], R48 ;  /* 0x0000003008001986 */ /* 0x0001e8000c101504 */
[----:B------:R-:W3:Y:S04]  /*5b480*/  LDL.LU R19, [R1+0x144] ;  /* 0x0001440001137983 */ /* 0x000ee80000300800 */
[----:B0-----:R-:W3:Y:S01]  /*5b490*/  LDL.LU R48, [R1+0x114] ;  /* 0x0001140001307983 */ /* 0x001ee20000300800 */
[----:B------:R-:W-:Y:S02]  /*5b4a0*/  ISETP.LT.AND P4, PT, R35, c[0x0][0x178], !P5 ;  /* 0x00005e0023007a0c */ /* 0x000fe40006f81270 */
[----:B------:R-:W-:-:S02]  /*5b4b0*/  ISETP.LT.AND P5, PT, R31, c[0x0][0x178], !P5 ;  /* 0x00005e001f007a0c */ /* 0x000fc40006fa1270 */
[----:B------:R-:W-:Y:S02]  /*5b4c0*/  ISETP.LT.AND P6, PT, R51, c[0x0][0x178], !P2 ;  /* 0x00005e0033007a0c */ /* 0x000fe400057c1270 */
[----:B------:R-:W-:Y:S01]  /*5b4d0*/  ISETP.LT.AND P0, PT, R60, c[0x0][0x178], !P2 ;  /* 0x00005e003c007a0c */ /* 0x000fe20005701270 */
[----:B------:R-:W-:-:S06]  /*5b4e0*/  IMAD.WIDE R8, R3, 0x2, R58 ;  /* 0x0000000203087825 */ /* 0x000fcc00078e023a */
[----:B------:R0:W-:Y:S01]  /*5b4f0*/  @P4 STG.E.U16 [R4.64], R47 ;  /* 0x0000002f04004986 */ /* 0x0001e2000c101504 */
[----:B------:R-:W-:-:S03]  /*5b500*/  ISETP.LT.AND P4, PT, R35, c[0x0][0x178], !P2 ;  /* 0x00005e0023007a0c */ /* 0x000fc60005781270 */
[----:B----4-:R1:W-:Y:S01]  /*5b510*/  @P5 STG.E.U16 [R6.64], R49 ;  /* 0x0000003106005986 */ /* 0x0103e2000c101504 */
[----:B------:R-:W-:-:S03]  /*5b520*/  ISETP.LT.AND P2, PT, R31, c[0x0][0x178], !P2 ;  /* 0x00005e001f007a0c */ /* 0x000fc60005741270 */
[----:B------:R4:W-:Y:S01]  /*5b530*/  @P6 STG.E.U16 [R8.64], R10 ;  /* 0x0000000a08006986 */ /* 0x0009e2000c101504 */
[----:B------:R-:W-:Y:S01]  /*5b540*/  ISETP.LT.AND P5, PT, R51, c[0x0][0x178], !P3 ;  /* 0x00005e0033007a0c */ /* 0x000fe20005fa1270 */
[----:B0-----:R-:W-:-:S04]  /*5b550*/  IMAD.WIDE R4, R3, 0x2, R54 ;  /* 0x0000000203047825 */ /* 0x001fc800078e0236 */
[----:B-1----:R-:W-:Y:S01]  /*5b560*/  IMAD.WIDE R6, R3, 0x2, R56 ;  /* 0x0000000203067825 */ /* 0x002fe200078e0238 */
[----:B----4-:R-:W-:-:S04]  /*5b570*/  PRMT R8, R47, 0x7632, R8 ;  /* 0x000076322f087816 */ /* 0x010fc80000000008 */
        /* <DEDUP_REMOVED lines=10> */
[C---:B------:R-:W-:Y:S01]  /*5b620*/  IMAD.WIDE R8, R0.reuse, 0x2, R56 ;  /* 0x0000000200087825 */ /* 0x040fe200078e0238 */
[----:B------:R-:W-:Y:S02]  /*5b630*/  ISETP.GE.AND P1, PT, R11, c[0x0][0x17c], PT ;  /* 0x00005f000b007a0c */ /* 0x000fe40003f26270 */
[----:B------:R-:W4:Y:S01]  /*5b640*/  LDL.LU R11, [R1+0x1e98] ;  /* 0x001e9800010b7983 */ /* 0x000f220000300800 */
[----:B0-----:R-:W-:Y:S01]  /*5b650*/  IMAD.WIDE R4, R0, 0x2, R54 ;  /* 0x0000000200047825 */ /* 0x001fe200078e0236 */
[----:B--2---:R-:W-:Y:S02]  /*5b660*/  ISETP.GE.AND P0, PT, R46, c[0x0][0x17c], PT ;  /* 0x00005f002e007a0c */ /* 0x004fe40003f06270 */
[----:B------:R-:W2:Y:S04]  /*5b670*/  LDL.LU R46, [R1+0x168] ;  /* 0x00016800012e7983 */ /* 0x000ea80000300800 */
[----:B---3--:R0:W-:Y:S04]  /*5b680*/  @P5 STG.E.U16 [R6.64], R50 ;  /* 0x0000003206005986 */ /* 0x0081e8000c101504 */
[----:B------:R-:W3:Y:S04]  /*5b690*/  LDL.LU R49, [R1+0xa8] ;  /* 0x0000a80001317983 */ /* 0x000ee80000300800 */
[----:B------:R-:W-:Y:S01]  /*5b6a0*/  @P6 STG.E.U16 [R8.64], R19 ;  /* 0x0000001308006986 */ /* 0x000fe2000c101504 */
[----:B0-----:R-:W-:-:S03]  /*5b6b0*/  IMAD.WIDE R6, R0, 0x2, R52 ;  /* 0x0000000200067825 */ /* 0x001fc600078e0234 */
[----:B------:R-:W3:Y:S04]  /*5b6c0*/  LDL.LU R10, [R1+0x1e9c] ;  /* 0x001e9c00010a7983 */ /* 0x000ee80000300800 */
[----:B------:R-:W-:Y:S04]  /*5b6d0*/  @P4 STG.E.U16 [R4.64], R48 ;  /* 0x0000003004004986 */ /* 0x000fe8000c101504 */
[----:B------:R0:W-:Y:S02]  /*5b6e0*/  @P3 STG.E.U16 [R6.64], R18 ;  /* 0x0000001206003986 */ /* 0x0001e4000c101504 */
[----:B0-----:R-:W-:-:S02]  /*5b6f0*/  PRMT R6, R19, 0x7632, R6 ;  /* 0x0000763213067816 */ /* 0x001fc40000000006 */
[----:B------:R-:W3:Y:S01]  /*5b700*/  LDL.LU R19, [R1+0x1ea0] ;  /* 0x001ea00001137983 */ /* 0x000ee20000300800 */
[----:B------:R-:W-:Y:S02]  /*5b710*/  ISETP.LT.AND P5, PT, R51, c[0x0][0x178], !P1 ;  /* 0x00005e0033007a0c */ /* 0x000fe40004fa1270 */
[----:B------:R-:W-:Y:S01]  /*5b720*/  IADD3 R3, R0, c[0x0][0x198], RZ ;  /* 0x0000660000037a10 */ /* 0x000fe20007ffe0ff */
[----:B------:R-:W4:Y:S01]  /*5b730*/  LDL.LU R47, [R1+0xe8] ;  /* 0x0000e800012f7983 */ /* 0x000f220000300800 */
[----:B------:R-:W-:Y:S02]  /*5b740*/  ISETP.LT.AND P2, PT, R60, c[0x0][0x178], !P1 ;  /* 0x00005e003c007a0c */ /* 0x000fe40004f41270 */
[----:B------:R-:W-:Y:S01]  /*5b750*/  PRMT R0, R50, 0x7632, R0 ;  /* 0x0000763232007816 */ /* 0x000fe20000000000 */
[----:B------:R-:W-:Y:S01]  /*5b760*/  IMAD.WIDE R8, R3, 0x2, R58 ;  /* 0x0000000203087825 */ /* 0x000fe200078e023a */
[----:B------:R-:W-:Y:S01]  /*5b770*/  ISETP.LT.AND P3, PT, R35, c[0x0][0x178], !P1 ;  /* 0x00005e0023007a0c */ /* 0x000fe20004f61270 */
[----:B------:R-:W4:Y:S01]  /*5b780*/  LDL.LU R50, [R1+0x98] ;  /* 0x0000980001327983 */ /* 0x000f220000300800 */
[----:B------:R-:W-:Y:S01]  /*5b790*/  ISETP.LT.AND P1, PT, R31, c[0x0][0x178], !P1 ;  /* 0x00005e001f007a0c */ /* 0x000fe20004f21270 */
[----:B------:R-:W-:-:S02]  /*5b7a0*/  IMAD.WIDE R4, R3, 0x2, R56 ;  /* 0x0000000203047825 */ /* 0x000fc400078e0238 */
[----:B------:R0:W-:Y:S01]  /*5b7b0*/  @P5 STG.E.U16 [R8.64], R0 ;  /* 0x0000000008005986 */ /* 0x0001e2000c101504 */
[----:B------:R-:W-:Y:S02]  /*5b7c0*/  ISETP.LT.AND P5, PT, R51, c[0x0][0x178], !P0 ;  /* 0x00005e0033007a0c */ /* 0x000fe400047a1270 */
[----:B------:R-:W-:Y:S01]  /*5b7d0*/  PRMT R12, R48, 0x7632, R12 ;  /* 0x00007632300c7816 */ /* 0x000fe2000000000c */
[----:B------:R1:W-:Y:S01]  /*5b7e0*/  @P2 STG.E.U16 [R4.64], R6 ;  /* 0x0000000604002986 */ /* 0x0003e2000c101504 */
[----:B------:R-:W-:-:S03]  /*5b7f0*/  PRMT R13, R18, 0x7632, R13 ;  /* 0x00007632120d7816 */ /* 0x000fc6000000000d */
[----:B------:R-:W4:Y:S01]  /*5b800*/  LDL.LU R18, [R1+0x1ff8] ;  /* 0x001ff80001127983 */ /* 0x000f220000300800 */
[C---:B0-----:R-:W-:Y:S01]  /*5b810*/  IADD3 R0, R3.reuse, c[0x0][0x198], RZ ;  /* 0x0000660003007a10 */ /* 0x041fe20007ffe0ff */
[----:B-1----:R-:W-:-:S04]  /*5b820*/  IMAD.WIDE R4, R3, 0x2, R54 ;  /* 0x0000000203047825 */ /* 0x002fc800078e0236 */
[----:B------:R-:W-:Y:S01]  /*5b830*/  IMAD.WIDE R6, R3, 0x2, R52 ;  /* 0x0000000203067825 */ /* 0x000fe200078e0234 */
[----:B------:R0:W-:Y:S03]  /*5b840*/  @P3 STG.E.U16 [R4.64], R12 ;  /* 0x0000000c04003986 */ /* 0x0001e6000c101504 */
[----:B------:R-:W-:Y:S01]  /*5b850*/  IMAD.WIDE R8, R0, 0x2, R58 ;  /* 0x0000000200087825 */ /* 0x000fe200078e023a */
[----:B------:R-:W-:Y:S04]  /*5b860*/  @P1 STG.E.U16 [R6.64], R13 ;  /* 0x0000000d06001986 */ /* 0x000fe8000c101504 */
[----:B--2---:R1:W-:Y:S01]  /*5b870*/  @P5 STG.E.U16 [R8.64], R46 ;  /* 0x0000002e08005986 */ /* 0x0043e2000c101504 */
[----:B0-----:R-:W-:-:S02]  /*5b880*/  PRMT R12, R46, 0x7632, R12 ;  /* 0x000076322e0c7816 */ /* 0x001fc4000000000c */
[----:B---3--:R-:W-:Y:S02]  /*5b890*/  ISETP.GE.AND P1, PT, R19, c[0x0][0x17c], PT ;  /* 0x00005f0013007a0c */ /* 0x008fe40003f26270 */
[----:B------:R-:W2:Y:S04]  /*5b8a0*/  LDL.LU R19, [R1+0x178] ;  /* 0x0001780001137983 */ /* 0x000ea80000300800 */
[----:B------:R-:W3:Y:S04]  /*5b8b0*/  LDL.LU R48, [R1+0x128] ;  /* 0x0001280001307983 */ /* 0x000ee80000300800 */
[----:B-1----:R-:W3:Y:S01]  /*5b8c0*/  LDL.LU R46, [R1+0x1ea4] ;  /* 0x001ea400012e7983 */ /* 0x002ee20000300800 */
[----:B------:R-:W-:-:S02]  /*5b8d0*/  ISETP.LT.AND P4, PT, R60, c[0x0][0x178], !P0 ;  /* 0x00005e003c007a0c */ /* 0x000fc40004781270 */
[----:B------:R-:W-:Y:S02]  /*5b8e0*/  ISETP.LT.AND P5, PT, R35, c[0x0][0x178], !P0 ;  /* 0x00005e0023007a0c */ /* 0x000fe400047a1270 */
[----:B----4-:R-:W-:Y:S02]  /*5b8f0*/  ISETP.GE.AND P6, PT, R11, c[0x0][0x17c], PT ;  /* 0x00005f000b007a0c */ /* 0x010fe40003fc6270 */
[----:B------:R-:W-:Y:S01]  /*5b900*/  ISETP.GE.AND P2, PT, R10, c[0x0][0x17c], PT ;  /* 0x00005f000a007a0c */ /* 0x000fe20003f46270 */
[C---:B------:R-:W-:Y:S01]  /*5b910*/  IMAD.WIDE R10, R0.reuse, 0x2, R56 ;  /* 0x00000002000a7825 */ /* 0x040fe200078e0238 */
[----:B------:R-:W-:Y:S02]  /*5b920*/  ISETP.LT.AND P0, PT, R31, c[0x0][0x178], !P0 ;  /* 0x00005e001f007a0c */ /* 0x000fe40004701270 */
[----:B------:R-:W-:Y:S01]  /*5b930*/  ISETP.LT.AND P3, PT, R51, c[0x0][0x178], !P6 ;  /* 0x00005e0033007a0c */ /* 0x000fe20007761270 */
[C---:B------:R-:W-:Y:S01]  /*5b940*/  IMAD.WIDE R4, R0.reuse, 0x2, R54 ;  /* 0x0000000200047825 */ /* 0x040fe200078e0236 */
[----:B------:R-:W-:Y:S01]  /*5b950*/  IADD3 R3, R0, c[0x0][0x198], RZ ;  /* 0x0000660000037a10 */ /* 0x000fe20007ffe0ff */
[----:B------:R0:W-:Y:S01]  /*5b960*/  @P4 STG.E.U16 [R10.64], R49 ;  /* 0x000000310a004986 */ /* 0x0001e2000c101504 */
[----:B------:R-:W-:Y:S01]  /*5b970*/  ISETP.LT.AND P4, PT, R60, c[0x0][0x178], !P6 ;  /* 0x00005e003c007a0c */ /* 0x000fe20007781270 */
[----:B------:R-:W-:-:S02]  /*5b980*/  IMAD.WIDE R6, R0, 0x2, R52 ;  /* 0x0000000200067825 */ /* 0x000fc400078e0234 */
[----:B------:R1:W-:Y:S01]  /*5b990*/  @P5 STG.E.U16 [R4.64], R47 ;  /* 0x0000002f04005986 */ /* 0x0003e2000c101504 */
[----:B------:R-:W-:Y:S01]  /*5b9a0*/  ISETP.LT.AND P5, PT, R35, c[0x0][0x178], !P6 ;  /* 0x00005e0023007a0c */ /* 0x000fe200077a1270 */
[----:B------:R-:W-:Y:S01]  /*5b9b0*/  IMAD.WIDE R8, R3, 0x2, R58 ;  /* 0x0000000203087825 */ /* 0x000fe200078e023a */
[----:B------:R-:W-:Y:S01]  /*5b9c0*/  ISETP.LT.AND P6, PT, R31, c[0x0][0x178], !P6 ;  /* 0x00005e001f007a0c */ /* 0x000fe200077c1270 */
[----:B------:R4:W-:Y:S01]  /*5b9d0*/  @P0 STG.E.U16 [R6.64], R50 ;  /* 0x0000003206000986 */ /* 0x0009e2000c101504 */
[----:B------:R-:W-:Y:S02]  /*5b9e0*/  ISETP.LT.AND P0, PT, R51, c[0x0][0x178], !P2 ;  /* 0x00005e0033007a0c */ /* 0x000fe40005701270 */
[----:B------:R-:W-:Y:S01]  /*5b9f0*/  PRMT R13, R49, 0x7632, R13 ;  /* 0x00007632310d7816 */ /* 0x000fe2000000000d */
[C---:B0-----:R-:W-:Y:S01]  /*5ba00*/  IMAD.WIDE R10, R3.reuse, 0x2, R56 ;  /* 0x00000002030a7825 */ /* 0x041fe200078e0238 */
[----:B------:R0:W-:Y:S01]  /*5ba10*/  @P3 STG.E.U16 [R8.64], R12 ;  /* 0x0000000c08003986 */ /* 0x0001e2000c101504 */
[----:B------:R-:W-:-:S02]  /*5ba20*/  IADD3 R0, R3, c[0x0][0x198], RZ ;  /* 0x0000660003007a10 */ /* 0x000fc40007ffe0ff */
[C---:B-1----:R-:W-:Y:S01]  /*5ba30*/  IMAD.WIDE R4, R3.reuse, 0x2, R54 ;  /* 0x0000000203047825 */ /* 0x042fe200078e0236 */
[----:B------:R1:W-:Y:S03]  /*5ba40*/  @P4 STG.E.U16 [R10.64], R13 ;  /* 0x0000000d0a004986 */ /* 0x0003e6000c101504 */
[----:B----4-:R-:W-:Y:S01]  /*5ba50*/  IMAD.WIDE R6, R3, 0x2, R52 ;  /* 0x0000000203067825 */ /* 0x010fe200078e0234 */
[----:B------:R-:W4:Y:S01]  /*5ba60*/  LDL.LU R49, [R1+0xf8] ;  /* 0x0000f80001317983 */ /* 0x000f220000300800 */
[----:B0-----:R-:W-:Y:S02]  /*5ba70*/  PRMT R8, R47, 0x7632, R8 ;  /* 0x000076322f087816 */ /* 0x001fe40000000008 */
[----:B-1----:R-:W-:-:S03]  /*5ba80*/  PRMT R10, R50, 0x7632, R10 ;  /* 0x00007632320a7816 */ /* 0x002fc6000000000a */
[----:B------:R0:W-:Y:S04]  /*5ba90*/  @P5 STG.E.U16 [R4.64], R8 ;  /* 0x0000000804005986 */ /* 0x0001e8000c101504 */
[----:B------:R-:W4:Y:S04]  /*5baa0*/  LDL.LU R11, [R1+0x1ea8] ;  /* 0x001ea800010b7983 */ /* 0x000f280000300800 */
[----:B------:R1:W-:Y:S01]  /*5bab0*/  @P6 STG.E.U16 [R6.64], R10 ;  /* 0x0000000a06006986 */ /* 0x0003e2000c101504 */
[----:B0-----:R-:W-:-:S03]  /*5bac0*/  IMAD.WIDE R4, R0, 0x2, R58 ;  /* 0x0000000200047825 */ /* 0x001fc600078e023a */
[----:B------:R-:W4:Y:S04]  /*5bad0*/  LDL.LU R47, [R1+0x188] ;  /* 0x00018800012f7983 */ /* 0x000f280000300800 */
[----:B--2---:R0:W-:Y:S01]  /*5bae0*/  @P0 STG.E.U16 [R4.64], R19 ;  /* 0x0000001304000986 */ /* 0x0041e2000c101504 */
[----:B-1----:R-:W-:Y:S02]  /*5baf0*/  PRMT R10, R19, 0x7632, R10 ;  /* 0x00007632130a7816 */ /* 0x002fe4000000000a */
[----:B---3--:R-:W-:Y:S02]  /*5bb00*/  ISETP.GE.AND P4, PT, R46, c[0x0][0x17c], PT ;  /* 0x00005f002e007a0c */ /* 0x008fe40003f86270 */
[----:B------:R-:W2:Y:S04]  /*5bb10*/  LDL.LU R46, [R1+0x138] ;  /* 0x00013800012e7983 */ /* 0x000ea80000300800 */
[----:B0-----:R-:W3:Y:S01]  /*5bb20*/  LDL.LU R19, [R1+0x1eac] ;  /* 0x001eac0001137983 */ /* 0x001ee20000300800 */
[----:B------:R-:W-:Y:S01]  /*5bb30*/  ISETP.LT.AND P3, PT, R60, c[0x0][0x178], !P2 ;  /* 0x00005e003c007a0c */ /* 0x000fe20005761270 */
[C---:B------:R-:W-:Y:S01]  /*5bb40*/  IMAD.WIDE R8, R0.reuse, 0x2, R56 ;  /* 0x0000000200087825 */ /* 0x040fe200078e0238 */
[----:B------:R-:W-:Y:S01]  /*5bb50*/  ISETP.LT.AND P5, PT, R35, c[0x0][0x178], !P2 ;  /* 0x00005e0023007a0c */ /* 0x000fe200057a1270 */
[----:B------:R-:W2:Y:S01]  /*5bb60*/  LDL.LU R50, [R1+0x108] ;  /* 0x0001080001327983 */ /* 0x000ea20000300800 */
[C---:B------:R-:W-:Y:S01]  /*5bb70*/  IADD3 R3, R0.reuse, c[0x0][0x198], RZ ;  /* 0x0000660000037a10 */ /* 0x040fe20007ffe0ff */
[----:B------:R-:W-:Y:S01]  /*5bb80*/  IMAD.WIDE R4, R0, 0x2, R54 ;  /* 0x0000000200047825 */ /* 0x000fe200078e0236 */
[----:B------:R-:W-:-:S03]  /*5bb90*/  ISETP.LT.AND P2, PT, R31, c[0x0][0x178], !P2 ;  /* 0x00005e001f007a0c */ /* 0x000fc60005741270 */
[----:B------:R-:W-:Y:S01]  /*5bba0*/  IMAD.WIDE R6, R0, 0x2, R52 ;  /* 0x0000000200067825 */ /* 0x000fe200078e0234 */
[----:B------:R-:W-:Y:S02]  /*5bbb0*/  PRMT R0, R48, 0x7632, R0 ;  /* 0x0000763230007816 */ /* 0x000fe40000000000 */
[----:B------:R-:W-:Y:S01]  /*5bbc0*/  ISETP.LT.AND P6, PT, R51, c[0x0][0x178], !P1 ;  /* 0x00005e0033007a0c */ /* 0x000fe20004fc1270 */
[----:B------:R0:W-:Y:S01]  /*5bbd0*/  @P3 STG.E.U16 [R8.64], R48 ;  /* 0x0000003008003986 */ /* 0x0001e2000c101504 */
[----:B------:R-:W-:-:S03]  /*5bbe0*/  ISETP.LT.AND P0, PT, R60, c[0x0][0x178], !P1 ;  /* 0x00005e003c007a0c */ /* 0x000fc60004f01270 */
[----:B0-----:R-:W2:Y:S01]  /*5bbf0*/  LDL.LU R48, [R1+0xc8] ;  /* 0x0000c80001307983 */ /* 0x001ea20000300800 */
[----:B------:R-:W-:-:S03]  /*5bc00*/  IMAD.WIDE R8, R3, 0x2, R58 ;  /* 0x0000000203087825 */ /* 0x000fc600078e023a */
[----:B----4-:R0:W-:Y:S01]  /*5bc10*/  @P5 STG.E.U16 [R4.64], R49 ;  /* 0x0000003104005986 */ /* 0x0101e2000c101504 */
[----:B------:R-:W-:-:S03]  /*5bc20*/  ISETP.LT.AND P5, PT, R35, c[0x0][0x178], !P1 ;  /* 0x00005e0023007a0c */ /* 0x000fc60004fa1270 */
[----:B------:R-:W-:Y:S01]  /*5bc30*/  @P2 STG.E.U16 [R6.64], R18 ;  /* 0x0000001206002986 */ /* 0x000fe2000c101504 */
[----:B------:R-:W-:-:S03]  /*5bc40*/  ISETP.LT.AND P1, PT, R31, c[0x0][0x178], !P1 ;  /* 0x00005e001f007a0c */ /* 0x000fc60004f21270 */
[----:B------:R1:W-:Y:S01]  /*5bc50*/  @P6 STG.E.U16 [R8.64], R10 ;  /* 0x0000000a08006986 */ /* 0x0003e2000c101504 */
[----:B0-----:R-:W-:Y:S01]  /*5bc60*/  IMAD.WIDE R4, R3, 0x2, R56 ;  /* 0x0000000203047825 */ /* 0x001fe200078e0238 */
[----:B------:R-:W-:Y:S02]  /*5bc70*/  ISETP.GE.AND P3, PT, R11, c[0x0][0x17c], PT ;  /* 0x00005f000b007a0c */ /* 0x000fe40003f66270 */
[----:B------:R-:W4:Y:S01]  /*5bc80*/  LDL.LU R11, [R1+0x1eb0] ;  /* 0x001eb000010b7983 */ /* 0x000f220000300800 */
[----:B------:R-:W-:-:S03]  /*5bc90*/  ISETP.LT.AND P6, PT, R51, c[0x0][0x178], !P4 ;  /* 0x00005e0033007a0c */ /* 0x000fc600067c1270 */
[----:B------:R0:W-:Y:S01]  /*5bca0*/  @P0 STG.E.U16 [R4.64], R0 ;  /* 0x0000000004000986 */ /* 0x0001e2000c101504 */
[----:B-1----:R-:W-:Y:S01]  /*5bcb0*/  PRMT R8, R49, 0x7632, R8 ;  /* 0x0000763231087816 */ /* 0x002fe20000000008 */
[----:B------:R-:W-:Y:S01]  /*5bcc0*/  IMAD.WIDE R6, R3, 0x2, R54 ;  /* 0x0000000203067825 */ /* 0x000fe200078e0236 */
[----:B------:R-:W-:-:S04]  /*5bcd0*/  PRMT R10, R18, 0x7632, R10 ;  /* 0x00007632120a7816 */ /* 0x000fc8000000000a */
[----:B------:R1:W-:Y:S01]  /*5bce0*/  @P5 STG.E.U16 [R6.64], R8 ;  /* 0x0000000806005986 */ /* 0x0003e2000c101504 */
[C---:B0-----:R-:W-:Y:S01]  /*5bcf0*/  IADD3 R0, R3.reuse, c[0x0][0x198], RZ ;  /* 0x0000660003007a10 */ /* 0x041fe20007ffe0ff */
[----:B------:R-:W-:-:S04]  /*5bd00*/  IMAD.WIDE R4, R3, 0x2, R52 ;  /* 0x0000000203047825 */ /* 0x000fc800078e0234 */
[C---:B-1----:R-:W-:Y:S01]  /*5bd10*/  IMAD.WIDE R6, R0.reuse, 0x2, R58 ;  /* 0x0000000200067825 */ /* 0x042fe200078e023a */
[----:B------:R0:W-:Y:S01]  /*5bd20*/  @P1 STG.E.U16 [R4.64], R10 ;  /* 0x0000000a04001986 */ /* 0x0001e2000c101504 */
[C---:B------:R-:W-:Y:S02]  /*5bd30*/  IADD3 R3, R0.reuse, c[0x0][0x198], RZ ;  /* 0x0000660000037a10 */ /* 0x040fe40007ffe0ff */
[C---:B------:R-:W-:Y:S01]  /*5bd40*/  IMAD.WIDE R8, R0.reuse, 0x2, R56 ;  /* 0x0000000200087825 */ /* 0x040fe200078e0238 */
[----:B------:R1:W-:Y:S03]  /*5bd50*/  @P6 STG.E.U16 [R6.64], R47 ;  /* 0x0000002f06006986 */ /* 0x0003e6000c101504 */
[----:B0-----:R-:W-:-:S04]  /*5bd60*/  IMAD.WIDE R4, R0, 0x2, R54 ;  /* 0x0000000200047825 */ /* 0x001fc800078e0236 */
[----:B-1----:R-:W-:Y:S01]  /*5bd70*/  IMAD.WIDE R6, R0, 0x2, R52 ;  /* 0x0000000200067825 */ /* 0x002fe200078e0234 */
[----:B------:R-:W-:Y:S02]  /*5bd80*/  PRMT R0, R47, 0x7632, R0 ;  /* 0x000076322f007816 */ /* 0x000fe40000000000 */
[----:B---3--:R-:W-:Y:S02]  /*5bd90*/  ISETP.GE.AND P0, PT, R19, c[0x0][0x17c], PT ;  /* 0x00005f0013007a0c */ /* 0x008fe40003f06270 */
[----:B------:R-:W3:Y:S04]  /*5bda0*/  LDL.LU R19, [R1+0x198] ;  /* 0x0001980001137983 */ /* 0x000ee80000300800 */
[----:B------:R-:W3:Y:S04]  /*5bdb0*/  LDL.LU R49, [R1+0x148] ;  /* 0x0001480001317983 */ /* 0x000ee80000300800 */
[----:B------:R-:W3:Y:S04]  /*5bdc0*/  LDL.LU R10, [R1+0x1eb4] ;  /* 0x001eb400010a7983 */ /* 0x000ee80000300800 */
[----:B------:R-:W3:Y:S01]  /*5bdd0*/  LDL.LU R47, [R1+0x1eb8] ;  /* 0x001eb800012f7983 */ /* 0x000ee20000300800 */
[----:B------:R-:W-:-:S02]  /*5bde0*/  ISETP.LT.AND P2, PT, R60, c[0x0][0x178], !P4 ;  /* 0x00005e003c007a0c */ /* 0x000fc40006741270 */
[----:B------:R-:W-:Y:S02]  /*5bdf0*/  ISETP.LT.AND P5, PT, R35, c[0x0][0x178], !P4 ;  /* 0x00005e0023007a0c */ /* 0x000fe400067a1270 */
[----:B------:R-:W-:Y:S02]  /*5be00*/  ISETP.LT.AND P4, PT, R31, c[0x0][0x178], !P4 ;  /* 0x00005e001f007a0c */ /* 0x000fe40006781270 */
[----:B------:R-:W-:Y:S02]  /*5be10*/  ISETP.LT.AND P6, PT, R51, c[0x0][0x178], !P3 ;  /* 0x00005e0033007a0c */ /* 0x000fe40005fc1270 */
[----:B------:R-:W-:-:S05]  /*5be20*/  ISETP.LT.AND P1, PT, R60, c[0x0][0x178], !P3 ;  /* 0x00005e003c007a0c */ /* 0x000fca0005f21270 */
[----:B--2---:R0:W-:Y:S04]  /*5be30*/  @P2 STG.E.U16 [R8.64], R46 ;  /* 0x0000002e08002986 */ /* 0x0041e8000c101504 */
[----:B------:R1:W-:Y:S04]  /*5be40*/  @P5 STG.E.U16 [R4.64], R50 ;  /* 0x0000003204005986 */ /* 0x0003e8000c101504 */
[----:B------:R2:W-:Y:S01]  /*5be50*/  @P4 STG.E.U16 [R6.64], R48 ;  /* 0x0000003006004986 */ /* 0x0005e2000c101504 */
[----:B0-----:R-:W-:Y:S01]  /*5be60*/  IMAD.WIDE R8, R3, 0x2, R58 ;  /* 0x0000000203087825 */ /* 0x001fe200078e023a */
[----:B------:R-:W-:-:S02]  /*5be70*/  ISETP.LT.AND P4, PT, R35, c[0x0][0x178], !P3 ;  /* 0x00005e0023007a0c */ /* 0x000fc40005f81270 */
[----:B------:R-:W-:Y:S01]  /*5be80*/  ISETP.LT.AND P3, PT, R31, c[0x0][0x178], !P3 ;  /* 0x00005e001f007a0c */ /* 0x000fe20005f61270 */
[----:B-1----:R-:W-:Y:S01]  /*5be90*/  IMAD.WIDE R4, R3, 0x2, R56 ;  /* 0x0000000203047825 */ /* 0x002fe200078e0238 */
[----:B------:R0:W-:Y:S01]  /*5bea0*/  @P6 STG.E.U16 [R8.64], R0 ;  /* 0x0000000008006986 */ /* 0x0001e2000c101504 */
[----:B------:R-:W-:Y:S02]  /*5beb0*/  ISETP.LT.AND P6, PT, R51, c[0x0][0x178], !P0 ;  /* 0x00005e0033007a0c */ /* 0x000fe400047c1270 */
[----:B--2---:R-:W-:Y:S02]  /*5bec0*/  PRMT R6, R46, 0x7632, R6 ;  /* 0x000076322e067816 */ /* 0x004fe40000000006 */
[----:B------:R-:W2:Y:S01]  /*5bed0*/  LDL.LU R46, [R1+0x118] ;  /* 0x00011800012e7983 */ /* 0x000ea20000300800 */
[----:B------:R-:W-:-:S03]  /*5bee0*/  PRMT R12, R50, 0x7632, R12 ;  /* 0x00007632320c7816 */ /* 0x000fc6000000000c */
[----:B------:R1:W-:Y:S01]  /*5bef0*/  @P1 STG.E.U16 [R4.64], R6 ;  /* 0x0000000604001986 */ /* 0x0003e2000c101504 */
[----:B0-----:R-:W-:-:S03]  /*5bf00*/  IADD3 R0, R3, c[0x0][0x198], RZ ;  /* 0x0000660003007a10 */ /* 0x001fc60007ffe0ff */
[----:B------:R-:W2:Y:S01]  /*5bf10*/  LDL.LU R61, [R1+0xd8] ;  /* 0x0000d800013d7983 */ /* 0x000ea20000300800 */
[----:B------:R-:W-:Y:S01]  /*5bf20*/  PRMT R13, R48, 0x7632, R13 ;  /* 0x00007632300d7816 */ /* 0x000fe2000000000d */
[----:B------:R-:W-:Y:S02]  /*5bf30*/  IMAD.WIDE R8, R0, 0x2, R58 ;  /* 0x0000000200087825 */ /* 0x000fe400078e023a */
[----:B------:R-:W2:Y:S02]  /*5bf40*/  LDL.LU R48, [R1+0x16c] ;  /* 0x00016c0001307983 */ /* 0x000ea40000300800 */
[----:B-1----:R-:W-:-:S04]  /*5bf50*/  IMAD.WIDE R4, R3, 0x2, R54 ;  /* 0x0000000203047825 */ /* 0x002fc800078e0236 */
[----:B------:R-:W-:Y:S01]  /*5bf60*/  IMAD.WIDE R6, R3, 0x2, R52 ;  /* 0x0000000203067825 */ /* 0x000fe200078e0234 */
[----:B------:R-:W-:Y:S04]  /*5bf70*/  @P4 STG.E.U16 [R4.64], R12 ;  /* 0x0000000c04004986 */ /* 0x000fe8000c101504 */
[----:B------:R-:W-:Y:S01]  /*5bf80*/  @P3 STG.E.U16 [R6.64], R13 ;  /* 0x0000000d06003986 */ /* 0x000fe2000c101504 */
[----:B------:R-:W-:Y:S02]  /*5bf90*/  ISETP.LT.AND P5, PT, R60, c[0x0][0x178], !P0 ;  /* 0x00005e003c007a0c */ /* 0x000fe400047a1270 */
[----:B----4-:R-:W-:Y:S01]  /*5bfa0*/  ISETP.GE.AND P2, PT, R11, c[0x0][0x17c], PT ;  /* 0x00005f000b007a0c */ /* 0x010fe20003f46270 */
[----:B---3--:R0:W-:Y:S01]  /*5bfb0*/  @P6 STG.E.U16 [R8.64], R19 ;  /* 0x0000001308006986 */ /* 0x0081e2000c101504 */
[----:B------:R-:W-:-:S03]  /*5bfc0*/  PRMT R3, R19, 0x7632, R3 ;  /* 0x0000763213037816 */ /* 0x000fc60000000003 */
[----:B0-----:R-:W3:Y:S01]  /*5bfd0*/  LDL.LU R19, [R1+0x1ebc] ;  /* 0x001ebc0001137983 */ /* 0x001ee20000300800 */
[----:B------:R-:W-:Y:S01]  /*5bfe0*/  ISETP.GE.AND P1, PT, R10, c[0x0][0x17c], PT ;  /* 0x00005f000a007a0c */ /* 0x000fe20003f26270 */
[----:B------:R-:W-:Y:S01]  /*5bff0*/  IMAD.WIDE R10, R0, 0x2, R56 ;  /* 0x00000002000a7825 */ /* 0x000fe200078e0238 */
[----:B------:R-:W-:Y:S02]  /*5c000*/  ISETP.GE.AND P3, PT, R47, c[0x0][0x17c], PT ;  /* 0x00005f002f007a0c */ /* 0x000fe40003f66270 */
[----:B------:R-:W4:Y:S01]  /*5c010*/  LDL.LU R47, [R1+0xac] ;  /* 0x0000ac00012f7983 */ /* 0x000f220000300800 */
[----:B------:R-:W-:-:S03]  /*5c020*/  PRMT R13, R49, 0x7632, R13 ;  /* 0x00007632310d7816 */ /* 0x000fc6000000000d */
[----:B------:R0:W-:Y:S04]  /*5c030*/  @P5 STG.E.U16 [R10.64], R49 ;  /* 0x000000310a005986 */ /* 0x0001e8000c101504 */
[----:B0-----:R-:W4:Y:S04]  /*5c040*/  LDL.LU R49, [R1+0x1ec0] ;  /* 0x001ec00001317983 */ /* 0x001f280000300800 */
[----:B------:R-:W4:Y:S01]  /*5c050*/  LDL.LU R50, [R1+0xec] ;  /* 0x0000ec0001327983 */ /* 0x000f220000300800 */
[----:B------:R-:W-:Y:S02]  /*5c060*/  ISETP.LT.AND P6, PT, R35, c[0x0][0x178], !P0 ;  /* 0x00005e0023007a0c */ /* 0x000fe400047c1270 */
[----:B------:R-:W-:Y:S01]  /*5c070*/  ISETP.LT.AND P0, PT, R31, c[0x0][0x178], !P0 ;  /* 0x00005e001f007a0c */ /* 0x000fe20004701270 */
[----:B------:R-:W-:Y:S01]  /*5c080*/  IMAD.WIDE R4, R0, 0x2, R54 ;  /* 0x0000000200047825 */ /* 0x000fe200078e0236 */
[----:B------:R-:W-:-:S02]  /*5c090*/  ISETP.LT.AND P4, PT, R51, c[0x0][0x178], !P2 ;  /* 0x00005e0033007a0c */ /* 0x000fc40005781270 */
[C---:B------:R-:W-:Y:S01]  /*5c0a0*/  IADD3 R12, R0.reuse, c[0x0][0x198], RZ ;  /* 0x00006600000c7a10 */ /* 0x040fe20007ffe0ff */
[----:B------:R-:W-:Y:S01]  /*5c0b0*/  IMAD.WIDE R6, R0, 0x2, R52 ;  /* 0x0000000200067825 */ /* 0x000fe200078e0234 */
[----:B------:R-:W-:-:S03]  /*5c0c0*/  ISETP.LT.AND P5, PT, R60, c[0x0][0x178], !P2 ;  /* 0x00005e003c007a0c */ /* 0x000fc600057a1270 */
[C---:B------:R-:W-:Y:S02]  /*5c0d0*/  IMAD.WIDE R8, R12.reuse, 0x2, R58 ;  /* 0x000000020c087825 */ /* 0x040fe400078e023a */
[----:B--2---:R-:W-:Y:S01]  /*5c0e0*/  @P6 STG.E.U16 [R4.64], R46 ;  /* 0x0000002e04006986 */ /* 0x004fe2000c101504 */
[----:B------:R-:W-:Y:S01]  /*5c0f0*/  ISETP.LT.AND P6, PT, R35, c[0x0][0x178], !P2 ;  /* 0x00005e0023007a0c */ /* 0x000fe200057c1270 */
[----:B------:R-:W-:Y:S02]  /*5c100*/  IMAD.WIDE R10, R12, 0x2, R56 ;  /* 0x000000020c0a7825 */ /* 0x000fe400078e0238 */
[----:B------:R0:W-:Y:S01]  /*5c110*/  @P0 STG.E.U16 [R6.64], R61 ;  /* 0x0000003d06000986 */ /* 0x0001e2000c101504 */
[----:B------:R-:W-:-:S03]  /*5c120*/  ISETP.LT.AND P2, PT, R31, c[0x0][0x178], !P2 ;  /* 0x00005e001f007a0c */ /* 0x000fc60005741270 */
[----:B------:R1:W-:Y:S01]  /*5c130*/  @P4 STG.E.U16 [R8.64], R3 ;  /* 0x0000000308004986 */ /* 0x0003e2000c101504 */
[----:B------:R-:W-:-:S03]  /*5c140*/  ISETP.LT.AND P4, PT, R51, c[0x0][0x178], !P1 ;  /* 0x00005e0033007a0c */ /* 0x000fc60004f81270 */
[----:B------:R-:W-:Y:S01]  /*5c150*/  @P5 STG.E.U16 [R10.64], R13 ;  /* 0x0000000d0a005986 */ /* 0x000fe2000c101504 */
[----:B0-----:R-:W-:Y:S01]  /*5c160*/  IMAD.WIDE R6, R12, 0x2, R54 ;  /* 0x000000020c067825 */ /* 0x001fe200078e0236 */
[----:B-1----:R-:W-:Y:S02]  /*5c170*/  PRMT R8, R46, 0x7632, R8 ;  /* 0x000076322e087816 */ /* 0x002fe40000000008 */
[----:B------:R-:W2:Y:S01]  /*5c180*/  LDL.LU R46, [R1+0x1ff4] ;  /* 0x001ff400012e7983 */ /* 0x000ea20000300800 */
[----:B------:R-:W-:-:S03]  /*5c190*/  ISETP.LT.AND P5, PT, R60, c[0x0][0x178], !P1 ;  /* 0x00005e003c007a0c */ /* 0x000fc60004fa1270 */
[----:B------:R0:W-:Y:S01]  /*5c1a0*/  @P6 STG.E.U16 [R6.64], R8 ;  /* 0x0000000806006986 */ /* 0x0001e2000c101504 */
[----:B------:R-:W-:Y:S01]  /*5c1b0*/  ISETP.LT.AND P6, PT, R35, c[0x0][0x178], !P1 ;  /* 0x00005e0023007a0c */ /* 0x000fe20004fc1270 */
[C---:B------:R-:W-:Y:S01]  /*5c1c0*/  IMAD.WIDE R4, R12.reuse, 0x2, R52 ;  /* 0x000000020c047825 */ /* 0x040fe200078e0234 */
[----:B------:R-:W-:Y:S02]  /*5c1d0*/  IADD3 R3, R12, c[0x0][0x198], RZ ;  /* 0x000066000c037a10 */ /* 0x000fe40007ffe0ff */
[----:B------:R-:W-:-:S05]  /*5c1e0*/  PRMT R0, R61, 0x7632, R0 ;  /* 0x000076323d007816 */ /* 0x000fca0000000000 */
[----:B------:R1:W-:Y:S01]  /*5c1f0*/  @P2 STG.E.U16 [R4.64], R0 ;  /* 0x0000000004002986 */ /* 0x0003e2000c101504 */
[----:B0-----:R-:W-:-:S04]  /*5c200*/  IMAD.WIDE R6, R3, 0x2, R58 ;  /* 0x0000000203067825 */ /* 0x001fc800078e023a */
[C---:B------:R-:W-:Y:S01]  /*5c210*/  IMAD.WIDE R8, R3.reuse, 0x2, R56 ;  /* 0x0000000203087825 */ /* 0x040fe200078e0238 */
[----:B------:R0:W-:Y:S03]  /*5c220*/  @P4 STG.E.U16 [R6.64], R48 ;  /* 0x0000003006004986 */ /* 0x0001e6000c101504 */
[C---:B-1----:R-:W-:Y:S01]  /*5c230*/  IMAD.WIDE R4, R3.reuse, 0x2, R54 ;  /* 0x0000000203047825 */ /* 0x042fe200078e0236 */
[----:B------:R-:W-:Y:S02]  /*5c240*/  PRMT R0, R48, 0x7632, R0 ;  /* 0x0000763230007816 */ /* 0x000fe40000000000 */
[----:B------:R-:W-:Y:S02]  /*5c250*/  IADD3 R10, R3, c[0x0][0x198], RZ ;  /* 0x00006600030a7a10 */ /* 0x000fe40007ffe0ff */
[----:B---3--:R-:W-:Y:S02]  /*5c260*/  ISETP.GE.AND P0, PT, R19, c[0x0][0x17c], PT ;  /* 0x00005f0013007a0c */ /* 0x008fe40003f06270 */
[----:B------:R-:W3:Y:S04]  /*5c270*/  LDL.LU R19, [R1+0x9c] ;  /* 0x00009c0001137983 */ /* 0x000ee80000300800 */
[----:B0-----:R-:W2:Y:S01]  /*5c280*/  LDL.LU R48, [R1+0x17c] ;  /* 0x00017c0001307983 */ /* 0x001ea20000300800 */
[----:B----4-:R-:W-:-:S03]  /*5c290*/  PRMT R12, R47, 0x7632, R12 ;  /* 0x000076322f0c7816 */ /* 0x010fc6000000000c */
[----:B------:R0:W-:Y:S01]  /*5c2a0*/  @P5 STG.E.U16 [R8.64], R47 ;  /* 0x0000002f08005986 */ /* 0x0001e2000c101504 */
[----:B------:R-:W-:-:S03]  /*5c2b0*/  ISETP.GE.AND P2, PT, R49, c[0x0][0x17c], PT ;  /* 0x00005f0031007a0c */ /* 0x000fc60003f46270 */
[----:B------:R-:W4:Y:S04]  /*5c2c0*/  LDL.LU R49, [R1+0x12c] ;  /* 0x00012c0001317983 */ /* 0x000f280000300800 */
[----:B------:R1:W-:Y:S04]  /*5c2d0*/  @P6 STG.E.U16 [R4.64], R50 ;  /* 0x0000003204006986 */ /* 0x0003e8000c101504 */
[----:B------:R-:W2:Y:S04]  /*5c2e0*/  LDL.LU R61, [R1+0x1ec4] ;  /* 0x001ec400013d7983 */ /* 0x000ea80000300800 */
[----:B0-----:R-:W2:Y:S01]  /*5c2f0*/  LDL.LU R47, [R1+0xfc] ;  /* 0x0000fc00012f7983 */ /* 0x001ea20000300800 */
[----:B-1----:R-:W-:Y:S01]  /*5c300*/  IMAD.WIDE R4, R3, 0x2, R52 ;  /* 0x0000000203047825 */ /* 0x002fe200078e0234 */
[----:B------:R-:W-:-:S02]  /*5c310*/  PRMT R3, R50, 0x7632, R3 ;  /* 0x0000763232037816 */ /* 0x000fc40000000003 */
[----:B------:R-:W4:Y:S01]  /*5c320*/  LDL.LU R50, [R1+0x1ec8] ;  /* 0x001ec80001327983 */ /* 0x000f220000300800 */
[----:B------:R-:W-:Y:S02]  /*5c330*/  ISETP.LT.AND P1, PT, R31, c[0x0][0x178], !P1 ;  /* 0x00005e001f007a0c */ /* 0x000fe40004f21270 */
[----:B------:R-:W-:Y:S02]  /*5c340*/  ISETP.LT.AND P4, PT, R51, c[0x0][0x178], !P3 ;  /* 0x00005e0033007a0c */ /* 0x000fe40005f81270 */
[----:B------:R-:W-:Y:S01]  /*5c350*/  ISETP.LT.AND P5, PT, R60, c[0x0][0x178], !P3 ;  /* 0x00005e003c007a0c */ /* 0x000fe20005fa1270 */
[C---:B------:R-:W-:Y:S01]  /*5c360*/  IMAD.WIDE R6, R10.reuse, 0x2, R58 ;  /* 0x000000020a067825 */ /* 0x040fe200078e023a */
[----:B------:R-:W-:Y:S02]  /*5c370*/  ISETP.LT.AND P6, PT, R35, c[0x0][0x178], !P3 ;  /* 0x00005e0023007a0c */ /* 0x000fe40005fc1270 */
[----:B------:R-:W-:Y:S01]  /*5c380*/  ISETP.LT.AND P3, PT, R31, c[0x0][0x178], !P3 ;  /* 0x00005e001f007a0c */ /* 0x000fe20005f61270 */
[----:B------:R-:W-:Y:S01]  /*5c390*/  IMAD.WIDE R8, R10, 0x2, R56 ;  /* 0x000000020a087825 */ /* 0x000fe200078e0238 */
[----:B---3--:R-:W-:-:S03]  /*5c3a0*/  PRMT R11, R19, 0x7632, R11 ;  /* 0x00007632130b7816 */ /* 0x008fc6000000000b */
[----:B------:R0:W-:Y:S04]  /*5c3b0*/  @P1 STG.E.U16 [R4.64], R19 ;  /* 0x0000001304001986 */ /* 0x0001e8000c101504 */
[----:B------:R1:W-:Y:S01]  /*5c3c0*/  @P4 STG.E.U16 [R6.64], R0 ;  /* 0x0000000006004986 */ /* 0x0003e2000c101504 */
[----:B------:R-:W-:-:S03]  /*5c3d0*/  ISETP.LT.AND P4, PT, R51, c[0x0][0x178], !P0 ;  /* 0x00005e0033007a0c */ /* 0x000fc60004781270 */
[----:B0-----:R-:W3:Y:S01]  /*5c3e0*/  LDL.LU R19, [R1+0x1ff0] ;  /* 0x001ff00001137983 */ /* 0x001ee20000300800 */
[C---:B------:R-:W-:Y:S01]  /*5c3f0*/  IMAD.WIDE R4, R10.reuse, 0x2, R54 ;  /* 0x000000020a047825 */ /* 0x040fe200078e0236 */
[----:B-1----:R-:W-:Y:S02]  /*5c400*/  IADD3 R0, R10, c[0x0][0x198], RZ ;  /* 0x000066000a007a10 */ /* 0x002fe40007ffe0ff */
[----:B------:R-:W-:Y:S01]  /*5c410*/  @P5 STG.E.U16 [R8.64], R12 ;  /* 0x0000000c08005986 */ /* 0x000fe2000c101504 */
[----:B------:R-:W-:Y:S01]  /*5c420*/  ISETP.LT.AND P5, PT, R60, c[0x0][0x178], !P0 ;  /* 0x00005e003c007a0c */ /* 0x000fe200047a1270 */
[----:B------:R-:W-:Y:S02]  /*5c430*/  IMAD.WIDE R6, R10, 0x2, R52 ;  /* 0x000000020a067825 */ /* 0x000fe400078e0234 */
[----:B------:R0:W-:Y:S01]  /*5c440*/  @P6 STG.E.U16 [R4.64], R3 ;  /* 0x0000000304006986 */ /* 0x0001e2000c101504 */
[----:B------:R-:W-:-:S03]  /*5c450*/  ISETP.LT.AND P6, PT, R35, c[0x0][0x178], !P0 ;  /* 0x00005e0023007a0c */ /* 0x000fc600047c1270 */
[----:B------:R1:W-:Y:S01]  /*5c460*/  @P3 STG.E.U16 [R6.64], R11 ;  /* 0x0000000b06003986 */ /* 0x0003e2000c101504 */
[----:B0-----:R-:W-:Y:S01]  /*5c470*/  IMAD.WIDE R4, R0, 0x2, R58 ;  /* 0x0000000200047825 */ /* 0x001fe200078e023a */
[----:B--2---:R-:W-:-:S03]  /*5c480*/  PRMT R3, R48, 0x7632, R3 ;  /* 0x0000763230037816 */ /* 0x004fc60000000003 */
[----:B-1----:R-:W-:Y:S01]  /*5c490*/  IMAD.WIDE R6, R0, 0x2, R56 ;  /* 0x0000000200067825 */ /* 0x002fe200078e0238 */
[----:B------:R0:W-:Y:S01]  /*5c4a0*/  @P4 STG.E.U16 [R4.64], R48 ;  /* 0x0000003004004986 */ /* 0x0001e2000c101504 */
[----:B----4-:R-:W-:Y:S02]  /*5c4b0*/  ISETP.GE.AND P3, PT, R50, c[0x0][0x17c], PT ;  /* 0x00005f0032007a0c */ /* 0x010fe40003f66270 */
[----:B------:R-:W-:Y:S01]  /*5c4c0*/  PRMT R8, R49, 0x7632, R8 ;  /* 0x0000763231087816 */ /* 0x000fe20000000008 */
[----:B------:R1:W-:Y:S01]  /*5c4d0*/  @P5 STG.E.U16 [R6.64], R49 ;  /* 0x0000003106005986 */ /* 0x0003e2000c101504 */
[----:B------:R-:W-:-:S03]  /*5c4e0*/  IADD3 R9, R0, c[0x0][0x198], RZ ;  /* 0x0000660000097a10 */ /* 0x000fc60007ffe0ff */
[----:B0-----:R-:W2:Y:S01]  /*5c4f0*/  LDL.LU R48, [R1+0x18c] ;  /* 0x00018c0001307983 */ /* 0x001ea20000300800 */
[----:B------:R-:W-:-:S03]  /*5c500*/  IMAD.WIDE R4, R0, 0x2, R54 ;  /* 0x0000000200047825 */ /* 0x000fc600078e0236 */
[----:B------:R-:W4:Y:S01]  /*5c510*/  LDL.LU R50, [R1+0x13c] ;  /* 0x00013c0001327983 */ /* 0x000f220000300800 */
[----:B-1----:R-:W-:Y:S01]  /*5c520*/  IMAD.WIDE R6, R0, 0x2, R52 ;  /* 0x0000000200067825 */ /* 0x002fe200078e0234 */
[----:B------:R-:W-:Y:S02]  /*5c530*/  PRMT R0, R47, 0x7632, R0 ;  /* 0x000076322f007816 */ /* 0x000fe40000000000 */
[----:B------:R-:W4:Y:S01]  /*5c540*/  LDL.LU R49, [R1+0x10c] ;  /* 0x00010c0001317983 */ /* 0x000f220000300800 */
[----:B------:R-:W-:-:S03]  /*5c550*/  ISETP.GE.AND P1, PT, R61, c[0x0][0x17c], PT ;  /* 0x00005f003d007a0c */ /* 0x000fc60003f26270 */
[----:B------:R0:W-:Y:S04]  /*5c560*/  @P6 STG.E.U16 [R4.64], R47 ;  /* 0x0000002f04006986 */ /* 0x0001e8000c101504 */
[----:B0-----:R-:W4:Y:S04]  /*5c570*/  LDL.LU R47, [R1+0x1ecc] ;  /* 0x001ecc00012f7983 */ /* 0x001f280000300800 */
[----:B------:R-:W4:Y:S04]  /*5c580*/  LDL.LU R11, [R1+0x1ed0] ;  /* 0x001ed000010b7983 */ /* 0x000f280000300800 */
[----:B------:R-:W4:Y:S01]  /*5c590*/  LDL.LU R61, [R1+0xcc] ;  /* 0x0000cc00013d7983 */ /* 0x000f220000300800 */
[----:B------:R-:W-:-:S02]  /*5c5a0*/  ISETP.LT.AND P0, PT, R31, c[0x0][0x178], !P0 ;  /* 0x00005e001f007a0c */ /* 0x000fc40004701270 */
[----:B------:R-:W-:Y:S02]  /*5c5b0*/  ISETP.LT.AND P4, PT, R51, c[0x0][0x178], !P2 ;  /* 0x00005e0033007a0c */ /* 0x000fe40005781270 */
[----:B------:R-:W-:Y:S01]  /*5c5c0*/  ISETP.LT.AND P5, PT, R60, c[0x0][0x178], !P2 ;  /* 0x00005e003c007a0c */ /* 0x000fe200057a1270 */
[----:B------:R-:W-:Y:S01]  /*5c5d0*/  IMAD.WIDE R4, R9, 0x2, R58 ;  /* 0x0000000209047825 */ /* 0x000fe200078e023a */
[----:B------:R-:W-:-:S07]  /*5c5e0*/  ISETP.LT.AND P6, PT, R51, c[0x0][0x178], !P1 ;  /* 0x00005e0033007a0c */ /* 0x000fce0004fc1270 */
[----:B---3--:R0:W-:Y:S01]  /*5c5f0*/  @P0 STG.E.U16 [R6.64], R19 ;  /* 0x0000001306000986 */ /* 0x0081e2000c101504 */
[----:B------:R-:W-:Y:S02]  /*5c600*/  ISETP.LT.AND P0, PT, R35, c[0x0][0x178], !P2 ;  /* 0x00005e0023007a0c */ /* 0x000fe40005701270 */
[----:B------:R-:W-:Y:S01]  /*5c610*/  ISETP.LT.AND P2, PT, R31, c[0x0][0x178], !P2 ;  /* 0x00005e001f007a0c */ /* 0x000fe20005741270 */
[----:B------:R1:W-:Y:S01]  /*5c620*/  @P4 STG.E.U16 [R4.64], R3 ;  /* 0x0000000304004986 */ /* 0x0003e2000c101504 */
[----:B------:R-:W-:Y:S01]  /*5c630*/  ISETP.LT.AND P4, PT, R60, c[0x0][0x178], !P1 ;  /* 0x00005e003c007a0c */ /* 0x000fe20004f81270 */
[----:B0-----:R-:W-:Y:S01]  /*5c640*/  IMAD.WIDE R6, R9, 0x2, R56 ;  /* 0x0000000209067825 */ /* 0x001fe200078e0238 */
[----:B------:R-:W-:-:S03]  /*5c650*/  PRMT R10, R19, 0x7632, R10 ;  /* 0x00007632130a7816 */ /* 0x000fc6000000000a */
[C---:B-1----:R-:W-:Y:S01]  /*5c660*/  IMAD.WIDE R4, R9.reuse, 0x2, R54 ;  /* 0x0000000209047825 */ /* 0x042fe200078e0236 */
[----:B------:R0:W-:Y:S01]  /*5c670*/  @P5 STG.E.U16 [R6.64], R8 ;  /* 0x0000000806005986 */ /* 0x0001e2000c101504 */
[----:B------:R-:W-:Y:S02]  /*5c680*/  IADD3 R3, R9, c[0x0][0x198], RZ ;  /* 0x0000660009037a10 */ /* 0x000fe40007ffe0ff */
[----:B------:R-:W-:Y:S01]  /*5c690*/  ISETP.LT.AND P5, PT, R35, c[0x0][0x178], !P1 ;  /* 0x00005e0023007a0c */ /* 0x000fe20004fa1270 */
[----:B------:R-:W-:Y:S01]  /*5c6a0*/  @P0 STG.E.U16 [R4.64], R0 ;  /* 0x0000000004000986 */ /* 0x000fe2000c101504 */
[----:B------:R-:W-:Y:S01]  /*5c6b0*/  ISETP.LT.AND P1, PT, R31, c[0x0][0x178], !P1 ;  /* 0x00005e001f007a0c */ /* 0x000fe20004f21270 */
[----:B0-----:R-:W-:-:S04]  /*5c6c0*/  IMAD.WIDE R6, R9, 0x2, R52 ;  /* 0x0000000209067825 */ /* 0x001fc800078e0234 */
[----:B------:R-:W-:Y:S01]  /*5c6d0*/  IMAD.WIDE R8, R3, 0x2, R58 ;  /* 0x0000000203087825 */ /* 0x000fe200078e023a */
[----:B------:R0:W-:Y:S01]  /*5c6e0*/  @P2 STG.E.U16 [R6.64], R10 ;  /* 0x0000000a06002986 */ /* 0x0001e2000c101504 */
[----:B------:R-:W-:-:S03]  /*5c6f0*/  ISETP.LT.AND P2, PT, R51, c[0x0][0x178], !P3 ;  /* 0x00005e0033007a0c */ /* 0x000fc60005f41270 */
[----:B--2---:R1:W-:Y:S01]  /*5c700*/  @P6 STG.E.U16 [R8.64], R48 ;  /* 0x0000003008006986 */ /* 0x0043e2000c101504 */
[C---:B0-----:R-:W-:Y:S01]  /*5c710*/  IMAD.WIDE R6, R3.reuse, 0x2, R56 ;  /* 0x0000000203067825 */ /* 0x041fe200078e0238 */
[----:B------:R-:W-:-:S04]  /*5c720*/  IADD3 R0, R3, c[0x0][0x198], RZ ;  /* 0x0000660003007a10 */ /* 0x000fc80007ffe0ff */
[----:B----4-:R0:W-:Y:S01]  /*5c730*/  @P4 STG.E.U16 [R6.64], R50 ;  /* 0x0000003206004986 */ /* 0x0101e2000c101504 */
[----:B------:R-:W-:Y:S01]  /*5c740*/  ISETP.LT.AND P4, PT, R60, c[0x0][0x178], !P3 ;  /* 0x00005e003c007a0c */ /* 0x000fe20005f81270 */
[C---:B-1----:R-:W-:Y:S01]  /*5c750*/  IMAD.WIDE R8, R3.reuse, 0x2, R54 ;  /* 0x0000000203087825 */ /* 0x042fe200078e0236 */
[----:B------:R-:W-:Y:S02]  /*5c760*/  PRMT R4, R48, 0x7632, R4 ;  /* 0x0000763230047816 */ /* 0x000fe40000000004 */
[----:B------:R-:W-:Y:S01]  /*5c770*/  PRMT R5, R50, 0x7632, R5 ;  /* 0x0000763232057816 */ /* 0x000fe20000000005 */
[----:B------:R-:W2:Y:S01]  /*5c780*/  LDL.LU R48, [R1+0x19c] ;  /* 0x00019c0001307983 */ /* 0x000ea20000300800 */
[----:B0-----:R-:W-:-:S03]  /*5c790*/  IMAD.WIDE R6, R3, 0x2, R52 ;  /* 0x0000000203067825 */ /* 0x001fc600078e0234 */
[----:B------:R0:W-:Y:S01]  /*5c7a0*/  @P5 STG.E.U16 [R8.64], R49 ;  /* 0x0000003108005986 */ /* 0x0001e2000c101504 */
[----:B------:R-:W-:Y:S02]  /*5c7b0*/  ISETP.GE.AND P0, PT, R47, c[0x0][0x17c], PT ;  /* 0x00005f002f007a0c */ /* 0x000fe40003f06270 */
[----:B------:R-:W-:Y:S01]  /*5c7c0*/  PRMT R10, R49, 0x7632, R10 ;  /* 0x00007632310a7816 */ /* 0x000fe2000000000a */
[----:B------:R-:W3:Y:S04]  /*5c7d0*/  LDL.LU R47, [R1+0x1ed8] ;  /* 0x001ed800012f7983 */ /* 0x000ee80000300800 */
[----:B------:R1:W-:Y:S01]  /*5c7e0*/  @P1 STG.E.U16 [R6.64], R61 ;  /* 0x0000003d06001986 */ /* 0x0003e2000c101504 */
[----:B0-----:R-:W-:-:S03]  /*5c7f0*/  IMAD.WIDE R8, R0, 0x2, R58 ;  /* 0x0000000200087825 */ /* 0x001fc600078e023a */
[----:B------:R-:W4:Y:S04]  /*5c800*/  LDL.LU R19, [R1+0x1ed4] ;  /* 0x001ed40001137983 */ /* 0x000f280000300800 */
[----:B------:R-:W4:Y:S01]  /*5c810*/  LDL.LU R49, [R1+0x11c] ;  /* 0x00011c0001317983 */ /* 0x000f220000300800 */
[----:B-1----:R-:W-:-:S03]  /*5c820*/  IMAD.WIDE R6, R0, 0x2, R56 ;  /* 0x0000000200067825 */ /* 0x002fc600078e0238 */
[----:B------:R-:W-:Y:S04]  /*5c830*/  @P2 STG.E.U16 [R8.64], R4 ;  /* 0x0000000408002986 */ /* 0x000fe8000c101504 */
[----:B------:R-:W4:Y:S04]  /*5c840*/  LDL.LU R50, [R1+0xdc] ;  /* 0x0000dc0001327983 */ /* 0x000f280000300800 */
[----:B------:R0:W-:Y:S04]  /*5c850*/  @P4 STG.E.U16 [R6.64], R5 ;  /* 0x0000000506004986 */ /* 0x0001e8000c101504 */
[----:B0-----:R-:W4:Y:S01]  /*5c860*/  LDL.LU R5, [R1+0x14c] ;  /* 0x00014c0001057983 */ /* 0x001f220000300800 */
[----:B------:R-:W-:-:S02]  /*5c870*/  ISETP.LT.AND P5, PT, R35, c[0x0][0x178], !P3 ;  /* 0x00005e0023007a0c */ /* 0x000fc40005fa1270 */
[----:B------:R-:W-:Y:S02]  /*5c880*/  ISETP.LT.AND P3, PT, R31, c[0x0][0x178], !P3 ;  /* 0x00005e001f007a0c */ /* 0x000fe40005f61270 */
[----:B------:R-:W-:Y:S01]  /*5c890*/  ISETP.LT.AND P1, PT, R51, c[0x0][0x178], !P0 ;  /* 0x00005e0033007a0c */ /* 0x000fe20004721270 */
[----:B------:R-:W-:Y:S01]  /*5c8a0*/  IMAD.WIDE R8, R0, 0x2, R54 ;  /* 0x0000000200087825 */ /* 0x000fe200078e0236 */
[----:B------:R-:W-:Y:S02]  /*5c8b0*/  ISETP.LT.AND P2, PT, R60, c[0x0][0x178], !P0 ;  /* 0x00005e003c007a0c */ /* 0x000fe40004741270 */
[C---:B------:R-:W-:Y:S01]  /*5c8c0*/  IADD3 R4, R0.reuse, c[0x0][0x198], RZ ;  /* 0x0000660000047a10 */ /* 0x040fe20007ffe0ff */
[----:B------:R-:W-:Y:S01]  /*5c8d0*/  IMAD.WIDE R6, R0, 0x2, R52 ;  /* 0x0000000200067825 */ /* 0x000fe200078e0234 */
[----:B------:R-:W-:Y:S02]  /*5c8e0*/  PRMT R3, R61, 0x7632, R3 ;  /* 0x000076323d037816 */ /* 0x000fe40000000003 */
[----:B------:R-:W-:Y:S01]  /*5c8f0*/  ISETP.GE.AND P6, PT, R11, c[0x0][0x17c], PT ;  /* 0x00005f000b007a0c */ /* 0x000fe20003fc6270 */
[----:B------:R0:W-:Y:S01]  /*5c900*/  @P5 STG.E.U16 [R8.64], R10 ;  /* 0x0000000a08005986 */ /* 0x0001e2000c101504 */
[----:B------:R-:W-:-:S03]  /*5c910*/  ISETP.LT.AND P4, PT, R35, c[0x0][0x178], !P0 ;  /* 0x00005e0023007a0c */ /* 0x000fc60004781270 */
[----:B------:R1:W-:Y:S01]  /*5c920*/  @P3 STG.E.U16 [R6.64], R3 ;  /* 0x0000000306003986 */ /* 0x0003e2000c101504 */
[----:B------:R-:W-:Y:S01]  /*5c930*/  ISETP.LT.AND P0, PT, R31, c[0x0][0x178], !P0 ;  /* 0x00005e001f007a0c */ /* 0x000fe20004701270 */
[----:B0-----:R-:W-:-:S04]  /*5c940*/  IMAD.WIDE R8, R4, 0x2, R58 ;  /* 0x0000000204087825 */ /* 0x001fc800078e023a */
[C---:B------:R-:W-:Y:S01]  /*5c950*/  IMAD.WIDE R10, R4.reuse, 0x2, R56 ;  /* 0x00000002040a7825 */ /* 0x040fe200078e0238 */
[----:B------:R-:W-:-:S03]  /*5c960*/  IADD3 R0, R4, c[0x0][0x198], RZ ;  /* 0x0000660004007a10 */ /* 0x000fc60007ffe0ff */
[----:B-1----:R-:W-:Y:S01]  /*5c970*/  IMAD.WIDE R6, R4, 0x2, R54 ;  /* 0x0000000204067825 */ /* 0x002fe200078e0236 */
[----:B--2---:R-:W-:Y:S01]  /*5c980*/  @P1 STG.E.U16 [R8.64], R48 ;  /* 0x0000003008001986 */ /* 0x004fe2000c101504 */
[----:B---3--:R-:W-:Y:S02]  /*5c990*/  ISETP.GE.AND P5, PT, R47, c[0x0][0x17c], PT ;  /* 0x00005f002f007a0c */ /* 0x008fe40003fa6270 */
[----:B----4-:R-:W-:Y:S02]  /*5c9a0*/  ISETP.GE.AND P3, PT, R19, c[0x0][0x17c], PT ;  /* 0x00005f0013007a0c */ /* 0x010fe40003f66270 */
[----:B------:R-:W2:Y:S04]  /*5c9b0*/  LDL.LU R19, [R1+0x1edc] ;  /* 0x001edc0001137983 */ /* 0x000ea80000300800 */
[----:B------:R-:W3:Y:S04]  /*5c9c0*/  LDL.LU R61, [R1+0x3a0] ;  /* 0x0003a000013d7983 */ /* 0x000ee80000300800 */
[----:B------:R-:W4:Y:S04]  /*5c9d0*/  LDL.LU R47, [R1+0x370] ;  /* 0x00037000012f7983 */ /* 0x000f280000300800 */
[----:B------:R0:W-:Y:S01]  /*5c9e0*/  @P2 STG.E.U16 [R10.64], R5 ;  /* 0x000000050a002986 */ /* 0x0001e2000c101504 */
[----:B------:R-:W-:-:S02]  /*5c9f0*/  ISETP.LT.AND P2, PT, R51, c[0x0][0x178], !P6 ;  /* 0x00005e0033007a0c */ /* 0x000fc40007741270 */
[----:B------:R-:W-:Y:S01]  /*5ca00*/  PRMT R3, R5, 0x7632, R3 ;  /* 0x0000763205037816 */ /* 0x000fe20000000003 */
[----:B------:R1:W-:Y:S01]  /*5ca10*/  @P4 STG.E.U16 [R6.64], R49 ;  /* 0x0000003106004986 */ /* 0x0003e2000c101504 */
[----:B0-----:R-:W-:Y:S01]  /*5ca20*/  IMAD.WIDE R4, R4, 0x2, R52 ;  /* 0x0000000204047825 */ /* 0x001fe200078e0234 */
[----:B------:R-:W-:Y:S02]  /*5ca30*/  PRMT R10, R48, 0x7632, R10 ;  /* 0x00007632300a7816 */ /* 0x000fe4000000000a */
[----:B------:R-:W4:Y:S01]  /*5ca40*/  LDL.LU R48, [R1+0x1fec] ;  /* 0x001fec0001307983 */ /* 0x000f220000300800 */
[----:B-1----:R-:W-:Y:S01]  /*5ca50*/  IMAD.WIDE R6, R0, 0x2, R58 ;  /* 0x0000000200067825 */ /* 0x002fe200078e023a */
[----:B------:R-:W-:Y:S02]  /*5ca60*/  PRMT R11, R49, 0x7632, R11 ;  /* 0x00007632310b7816 */ /* 0x000fe4000000000b */
[----:B------:R-:W-:Y:S04]  /*5ca70*/  @P0 STG.E.U16 [R4.64], R50 ;  /* 0x0000003204000986 */ /* 0x000fe8000c101504 */
[----:B------:R0:W-:Y:S04]  /*5ca80*/  @P2 STG.E.U16 [R6.64], R10 ;  /* 0x0000000a06002986 */ /* 0x0001e8000c101504 */
[----:B------:R-:W4:Y:S01]  /*5ca90*/  LDL.LU R49, [R1+0x1b0] ;  /* 0x0001b00001317983 */ /* 0x000f220000300800 */
[----:B0-----:R-:W-:-:S03]  /*5caa0*/  PRMT R10, R50, 0x7632, R10 ;  /* 0x00007632320a7816 */ /* 0x001fc6000000000a */
[----:B------:R-:W4:Y:S01]  /*5cab0*/  LDL.LU R50, [R1+0x1ee0] ;  /* 0x001ee00001327983 */ /* 0x000f220000300800 */
[----:B------:R-:W-:Y:S02]  /*5cac0*/  ISETP.LT.AND P1, PT, R60, c[0x0][0x178], !P6 ;  /* 0x00005e003c007a0c */ /* 0x000fe40007721270 */
[----:B------:R-:W-:Y:S01]  /*5cad0*/  ISETP.LT.AND P4, PT, R35, c[0x0][0x178], !P6 ;  /* 0x00005e0023007a0c */ /* 0x000fe20007781270 */
[C---:B------:R-:W-:Y:S01]  /*5cae0*/  IMAD.WIDE R8, R0.reuse, 0x2, R56 ;  /* 0x0000000200087825 */ /* 0x040fe200078e0238 */
[----:B------:R-:W-:Y:S02]  /*5caf0*/  ISETP.LT.AND P6, PT, R31, c[0x0][0x178], !P6 ;  /* 0x00005e001f007a0c */ /* 0x000fe400077c1270 */
[----:B------:R-:W-:Y:S01]  /*5cb00*/  ISETP.LT.AND P0, PT, R51, c[0x0][0x178], !P5 ;  /* 0x00005e0033007a0c */ /* 0x000fe20006f01270 */
[----:B------:R-:W-:-:S06]  /*5cb10*/  IMAD.WIDE R4, R0, 0x2, R54 ;  /* 0x0000000200047825 */ /* 0x000fcc00078e0236 */
[----:B------:R0:W-:Y:S01]  /*5cb20*/  @P1 STG.E.U16 [R8.64], R3 ;  /* 0x0000000308001986 */ /* 0x0001e2000c101504 */
[----:B------:R-:W-:-:S03]  /*5cb30*/  ISETP.LT.AND P1, PT, R60, c[0x0][0x178], !P5 ;  /* 0x00005e003c007a0c */ /* 0x000fc60006f21270 */
[----:B------:R1:W-:Y:S01]  /*5cb40*/  @P4 STG.E.U16 [R4.64], R11 ;  /* 0x0000000b04004986 */ /* 0x0003e2000c101504 */
[C---:B------:R-:W-:Y:S01]  /*5cb50*/  IMAD.WIDE R6, R0.reuse, 0x2, R52 ;  /* 0x0000000200067825 */ /* 0x040fe200078e0234 */
[----:B0-----:R-:W-:Y:S02]  /*5cb60*/  IADD3 R3, R0, c[0x0][0x198], RZ ;  /* 0x0000660000037a10 */ /* 0x001fe40007ffe0ff */
[----:B-1----:R-:W4:Y:S03]  /*5cb70*/  LDL.LU R11, [R1+0x1ee4] ;  /* 0x001ee400010b7983 */ /* 0x002f260000300800 */
[----:B------:R-:W-:-:S04]  /*5cb80*/  IMAD.WIDE R4, R3, 0x2, R58 ;  /* 0x0000000203047825 */ /* 0x000fc800078e023a */
[----:B------:R-:W-:Y:S01]  /*5cb90*/  IMAD.WIDE R8, R3, 0x2, R56 ;  /* 0x0000000203087825 */ /* 0x000fe200078e0238 */
[----:B------:R-:W-:Y:S01]  /*5cba0*/  @P6 STG.E.U16 [R6.64], R10 ;  /* 0x0000000a06006986 */ /* 0x000fe2000c101504 */
[----:B--2---:R-:W-:-:S03]  /*5cbb0*/  ISETP.GE.AND P2, PT, R19, c[0x0][0x17c], PT ;  /* 0x00005f0013007a0c */ /* 0x004fc60003f46270 */
[----:B------:R-:W2:Y:S01]  /*5cbc0*/  LDL.LU R19, [R1+0x3d0] ;  /* 0x0003d00001137983 */ /* 0x000ea20000300800 */
[----:B---3--:R-:W-:-:S03]  /*5cbd0*/  PRMT R0, R61, 0x7632, R0 ;  /* 0x000076323d007816 */ /* 0x008fc60000000000 */
[----:B------:R0:W-:Y:S04]  /*5cbe0*/  @P0 STG.E.U16 [R4.64], R61 ;  /* 0x0000003d04000986 */ /* 0x0001e8000c101504 */
[----:B----4-:R1:W-:Y:S04]  /*5cbf0*/  @P1 STG.E.U16 [R8.64], R47 ;  /* 0x0000002f08001986 */ /* 0x0103e8000c101504 */
[----:B0-----:R-:W3:Y:S01]  /*5cc00*/  LDL.LU R61, [R1+0x390] ;  /* 0x00039000013d7983 */ /* 0x001ee20000300800 */
[----:B------:R-:W-:-:S03]  /*5cc10*/  ISETP.GE.AND P1, PT, R50, c[0x0][0x17c], PT ;  /* 0x00005f0032007a0c */ /* 0x000fc60003f26270 */
[----:B------:R-:W4:Y:S01]  /*5cc20*/  LDL.LU R50, [R1+0x1a0] ;  /* 0x0001a00001327983 */ /* 0x000f220000300800 */
[----:B------:R-:W-:Y:S02]  /*5cc30*/  ISETP.LT.AND P4, PT, R35, c[0x0][0x178], !P5 ;  /* 0x00005e0023007a0c */ /* 0x000fe40006f81270 */
[----:B------:R-:W-:Y:S02]  /*5cc40*/  ISETP.LT.AND P5, PT, R31, c[0x0][0x178], !P5 ;  /* 0x00005e001f007a0c */ /* 0x000fe40006fa1270 */
[----:B------:R-:W-:Y:S01]  /*5cc50*/  ISETP.LT.AND P6, PT, R51, c[0x0][0x178], !P3 ;  /* 0x00005e0033007a0c */ /* 0x000fe20005fc1270 */
[C---:B------:R-:W-:Y:S01]  /*5cc60*/  IMAD.WIDE R4, R3.reuse, 0x2, R54 ;  /* 0x0000000203047825 */ /* 0x040fe200078e0236 */
[C---:B------:R-:W-:Y:S02]  /*5cc70*/  IADD3 R10, R3.reuse, c[0x0][0x198], RZ ;  /* 0x00006600030a7a10 */ /* 0x040fe40007ffe0ff */
[----:B------:R-:W-:Y:S01]  /*5cc80*/  ISETP.LT.AND P0, PT, R60, c[0x0][0x178], !P3 ;  /* 0x00005e003c007a0c */ /* 0x000fe20005f01270 */
[----:B------:R-:W-:-:S04]  /*5cc90*/  IMAD.WIDE R6, R3, 0x2, R52 ;  /* 0x0000000203067825 */ /* 0x000fc800078e0234 */
[----:B------:R0:W-:Y:S01]  /*5cca0*/  @P4 STG.E.U16 [R4.64], R49 ;  /* 0x0000003104004986 */ /* 0x0001e2000c101504 */
[----:B-1----:R-:W-:Y:S01]  /*5ccb0*/  IMAD.WIDE R8, R10, 0x2, R58 ;  /* 0x000000020a087825 */ /* 0x002fe200078e023a */
[----:B------:R-:W-:Y:S02]  /*5ccc0*/  ISETP.LT.AND P4, PT, R35, c[0x0][0x178], !P3 ;  /* 0x00005e0023007a0c */ /* 0x000fe40005f81270 */
[----:B------:R1:W-:Y:S01]  /*5ccd0*/  @P5 STG.E.U16 [R6.64], R48 ;  /* 0x0000003006005986 */ /* 0x0003e2000c101504 */
[----:B------:R-:W-:-:S03]  /*5cce0*/  PRMT R3, R49, 0x7632, R3 ;  /* 0x0000763231037816 */ /* 0x000fc60000000003 */
[----:B------:R1:W-:Y:S01]  /*5ccf0*/  @P6 STG.E.U16 [R8.64], R0 ;  /* 0x0000000008006986 */ /* 0x0003e2000c101504 */
[----:B------:R-:W-:Y:S02]  /*5cd00*/  ISETP.LT.AND P3, PT, R31, c[0x0][0x178], !P3 ;  /* 0x00005e001f007a0c */ /* 0x000fe40005f61270 */
[----:B------:R-:W-:Y:S01]  /*5cd10*/  ISETP.LT.AND P6, PT, R51, c[0x0][0x178], !P2 ;  /* 0x00005e0033007a0c */ /* 0x000fe200057c1270 */
[----:B0-----:R-:W-:-:S04]  /*5cd20*/  IMAD.WIDE R4, R10, 0x2, R54 ;  /* 0x000000020a047825 */ /* 0x001fc800078e0236 */
[----:B-1----:R-:W-:Y:S01]  /*5cd30*/  IMAD.WIDE R6, R10, 0x2, R56 ;  /* 0x000000020a067825 */ /* 0x002fe200078e0238 */
[----:B------:R-:W-:Y:S02]  /*5cd40*/  PRMT R0, R47, 0x7632, R0 ;  /* 0x000076322f007816 */ /* 0x000fe40000000000 */
[----:B------:R-:W-:Y:S01]  /*5cd50*/  ISETP.LT.AND P5, PT, R60, c[0x0][0x178], !P2 ;  /* 0x00005e003c007a0c */ /* 0x000fe200057a1270 */
[----:B------:R-:W4:Y:S04]  /*5cd60*/  LDL.LU R47, [R1+0x1fe8] ;  /* 0x001fe800012f7983 */ /* 0x000f280000300800 */
[----:B------:R0:W-:Y:S01]  /*5cd70*/  @P0 STG.E.U16 [R6.64], R0 ;  /* 0x0000000006000986 */ /* 0x0001e2000c101504 */
[----:B------:R-:W-:-:S03]  /*5cd80*/  ISETP.GE.AND P0, PT, R11, c[0x0][0x17c], PT ;  /* 0x00005f000b007a0c */ /* 0x000fc60003f06270 */
[----:B------:R1:W-:Y:S01]  /*5cd90*/  @P4 STG.E.U16 [R4.64], R3 ;  /* 0x0000000304004986 */ /* 0x0003e2000c101504 */
[----:B------:R-:W-:Y:S02]  /*5cda0*/  ISETP.LT.AND P4, PT, R35, c[0x0][0x178], !P2 ;  /* 0x00005e0023007a0c */ /* 0x000fe40005781270 */
[----:B------:R-:W-:Y:S01]  /*5cdb0*/  ISETP.LT.AND P2, PT, R31, c[0x0][0x178], !P2 ;  /* 0x00005e001f007a0c */ /* 0x000fe20005741270 */
[----:B------:R-:W4:Y:S01]  /*5cdc0*/  LDL.LU R49, [R1+0x1fe4] ;  /* 0x001fe40001317983 */ /* 0x000f220000300800 */
[----:B0-----:R-:W-:-:S03]  /*5cdd0*/  IADD3 R0, R10, c[0x0][0x198], RZ ;  /* 0x000066000a007a10 */ /* 0x001fc60007ffe0ff */
[----:B------:R-:W4:Y:S01]  /*5cde0*/  LDL.LU R11, [R1+0x1ee8] ;  /* 0x001ee800010b7983 */ /* 0x000f220000300800 */
[----:B-1----:R-:W-:Y:S01]  /*5cdf0*/  PRMT R3, R48, 0x7632, R3 ;  /* 0x0000763230037816 */ /* 0x002fe20000000003 */
[----:B------:R-:W-:Y:S02]  /*5ce00*/  IMAD.WIDE R4, R10, 0x2, R52 ;  /* 0x000000020a047825 */ /* 0x000fe400078e0234 */
[----:B------:R-:W4:Y:S02]  /*5ce10*/  LDL.LU R48, [R1+0x3c0] ;  /* 0x0003c00001307983 */ /* 0x000f240000300800 */
[C---:B------:R-:W-:Y:S02]  /*5ce20*/  IMAD.WIDE R6, R0.reuse, 0x2, R58 ;  /* 0x0000000200067825 */ /* 0x040fe400078e023a */
[----:B------:R0:W-:Y:S02]  /*5ce30*/  @P3 STG.E.U16 [R4.64], R3 ;  /* 0x0000000304003986 */ /* 0x0001e4000c101504 */
[----:B------:R-:W-:-:S02]  /*5ce40*/  IMAD.WIDE R8, R0, 0x2, R56 ;  /* 0x0000000200087825 */ /* 0x000fc400078e0238 */
[----:B------:R-:W4:Y:S02]  /*5ce50*/  LDL.LU R10, [R1+0x1eec] ;  /* 0x001eec00010a7983 */ /* 0x000f240000300800 */
[C---:B0-----:R-:W-:Y:S01]  /*5ce60*/  IMAD.WIDE R4, R0.reuse, 0x2, R54 ;  /* 0x0000000200047825 */ /* 0x041fe200078e0236 */
[----:B------:R-:W-:Y:S02]  /*5ce70*/  IADD3 R3, R0, c[0x0][0x198], RZ ;  /* 0x0000660000037a10 */ /* 0x000fe40007ffe0ff */
[----:B------:R-:W-:Y:S01]  /*5ce80*/  PRMT R13, R44, 0x7632, R13 ;  /* 0x000076322c0d7816 */ /* 0x000fe2000000000d */
[----:B--2---:R0:W-:Y:S02]  /*5ce90*/  @P6 STG.E.U16 [R6.64], R19 ;  /* 0x0000001306006986 */ /* 0x0041e4000c101504 */
[----:B0-----:R-:W-:Y:S01]  /*5cea0*/  IMAD.WIDE R6, R0, 0x2, R52 ;  /* 0x0000000200067825 */ /* 0x001fe200078e0234 */
[----:B------:R-:W-:Y:S02]  /*5ceb0*/  PRMT R0, R19, 0x7632, R0 ;  /* 0x0000763213007816 */ /* 0x000fe40000000000 */
[----:B------:R-:W2:Y:S04]  /*5cec0*/  LDL.LU R19, [R1+0x1ef0] ;  /* 0x001ef00001137983 */ /* 0x000ea80000300800 */
[----:B---3--:R-:W-:Y:S04]  /*5ced0*/  @P5 STG.E.U16 [R8.64], R61 ;  /* 0x0000003d08005986 */ /* 0x008fe8000c101504 */
[----:B----4-:R-:W-:Y:S04]  /*5cee0*/  @P4 STG.E.U16 [R4.64], R50 ;  /* 0x0000003204004986 */ /* 0x010fe8000c101504 */
[----:B------:R0:W-:Y:S02]  /*5cef0*/  @P2 STG.E.U16 [R6.64], R44 ;  /* 0x0000002c06002986 */ /* 0x0001e4000c101504 */
[----:B0-----:R-:W-:-:S02]  /*5cf00*/  PRMT R6, R61, 0x7632, R6 ;  /* 0x000076323d067816 */ /* 0x001fc40000000006 */
[----:B------:R-:W3:Y:S04]  /*5cf10*/  LDL.LU R61, [R1+0x150] ;  /* 0x00015000013d7983 */ /* 0x000ee80000300800 */
[----:B------:R-:W4:Y:S01]  /*5cf20*/  LDL.LU R44, [R1+0x380] ;  /* 0x00038000012c7983 */ /* 0x000f220000300800 */
[----:B------:R-:W-:Y:S02]  /*5cf30*/  ISETP.LT.AND P6, PT, R51, c[0x0][0x178], !P1 ;  /* 0x00005e0033007a0c */ /* 0x000fe40004fc1270 */
[----:B------:R-:W-:Y:S01]  /*5cf40*/  ISETP.LT.AND P3, PT, R60, c[0x0][0x178], !P1 ;  /* 0x00005e003c007a0c */ /* 0x000fe20004f61270 */
[----:B------:R-:W-:Y:S01]  /*5cf50*/  IMAD.WIDE R8, R3, 0x2, R58 ;  /* 0x0000000203087825 */ /* 0x000fe200078e023a */
[----:B------:R-:W-:Y:S02]  /*5cf60*/  ISETP.LT.AND P2, PT, R35, c[0x0][0x178], !P1 ;  /* 0x00005e0023007a0c */ /* 0x000fe40004f41270 */
[----:B------:R-:W-:Y:S01]  /*5cf70*/  ISETP.LT.AND P1, PT, R31, c[0x0][0x178], !P1 ;  /* 0x00005e001f007a0c */ /* 0x000fe20004f21270 */
[----:B------:R-:W-:-:S06]  /*5cf80*/  IMAD.WIDE R4, R3, 0x2, R56 ;  /* 0x0000000203047825 */ /* 0x000fcc00078e0238 */
[----:B------:R0:W-:Y:S01]  /*5cf90*/  @P6 STG.E.U16 [R8.64], R0 ;  /* 0x0000000008006986 */ /* 0x0001e2000c101504 */
[----:B------:R-:W-:Y:S02]  /*5cfa0*/  ISETP.LT.AND P6, PT, R51, c[0x0][0x178], !P0 ;  /* 0x00005e0033007a0c */ /* 0x000fe400047c1270 */
[----:B------:R-:W-:Y:S01]  /*5cfb0*/  PRMT R12, R50, 0x7632, R12 ;  /* 0x00007632320c7816 */ /* 0x000fe2000000000c */
[----:B------:R1:W-:Y:S01]  /*5cfc0*/  @P3 STG.E.U16 [R4.64], R6 ;  /* 0x0000000604003986 */ /* 0x0003e2000c101504 */
[C---:B0-----:R-:W-:Y:S01]  /*5cfd0*/  IADD3 R0, R3.reuse, c[0x0][0x198], RZ ;  /* 0x0000660003007a10 */ /* 0x041fe20007ffe0ff */
[----:B-1----:R-:W-:-:S04]  /*5cfe0*/  IMAD.WIDE R4, R3, 0x2, R54 ;  /* 0x0000000203047825 */ /* 0x002fc800078e0236 */
[----:B------:R-:W-:Y:S01]  /*5cff0*/  IMAD.WIDE R6, R3, 0x2, R52 ;  /* 0x0000000203067825 */ /* 0x000fe200078e0234 */
[----:B------:R0:W-:Y:S03]  /*5d000*/  @P2 STG.E.U16 [R4.64], R12 ;  /* 0x0000000c04002986 */ /* 0x0001e6000c101504 */
[----:B------:R-:W-:Y:S01]  /*5d010*/  IMAD.WIDE R8, R0, 0x2, R58 ;  /* 0x0000000200087825 */ /* 0x000fe200078e023a */
[----:B------:R-:W-:Y:S01]  /*5d020*/  ISETP.GE.AND P5, PT, R11, c[0x0][0x17c], PT ;  /* 0x00005f000b007a0c */ /* 0x000fe20003fa6270 */
[----:B------:R1:W-:Y:S01]  /*5d030*/  @P1 STG.E.U16 [R6.64], R13 ;  /* 0x0000000d06001986 */ /* 0x0003e2000c101504 */
[----:B------:R-:W-:-:S03]  /*5d040*/  ISETP.LT.AND P3, PT, R60, c[0x0][0x178], !P0 ;  /* 0x00005e003c007a0c */ /* 0x000fc60004761270 */
[----:B------:R1:W-:Y:S01]  /*5d050*/  @P6 STG.E.U16 [R8.64], R48 ;  /* 0x0000003008006986 */ /* 0x0003e2000c101504 */
[----:B------:R-:W-:Y:S02]  /*5d060*/  ISETP.LT.AND P6, PT, R35, c[0x0][0x178], !P0 ;  /* 0x00005e0023007a0c */ /* 0x000fe400047c1270 */
[----:B------:R-:W-:Y:S02]  /*5d070*/  ISETP.LT.AND P0, PT, R31, c[0x0][0x178], !P0 ;  /* 0x00005e001f007a0c */ /* 0x000fe40004701270 */
[----:B------:R-:W-:Y:S02]  /*5d080*/  ISETP.LT.AND P2, PT, R51, c[0x0][0x178], !P5 ;  /* 0x00005e0033007a0c */ /* 0x000fe40006f41270 */
[----:B------:R-:W-:Y:S02]  /*5d090*/  IADD3 R3, R0, c[0x0][0x198], RZ ;  /* 0x0000660000037a10 */ /* 0x000fe40007ffe0ff */
[----:B------:R-:W-:Y:S01]  /*5d0a0*/  ISETP.GE.AND P4, PT, R10, c[0x0][0x17c], PT ;  /* 0x00005f000a007a0c */ /* 0x000fe20003f86270 */
[----:B------:R-:W-:Y:S01]  /*5d0b0*/  IMAD.WIDE R10, R0, 0x2, R56 ;  /* 0x00000002000a7825 */ /* 0x000fe200078e0238 */
[----:B0-----:R-:W-:-:S03]  /*5d0c0*/  PRMT R12, R48, 0x7632, R12 ;  /* 0x00007632300c7816 */ /* 0x001fc6000000000c */
[----:B------:R-:W-:-:S04]  /*5d0d0*/  IMAD.WIDE R4, R0, 0x2, R54 ;  /* 0x0000000200047825 */ /* 0x000fc800078e0236 */
[----:B-1----:R-:W-:-:S04]  /*5d0e0*/  IMAD.WIDE R6, R0, 0x2, R52 ;  /* 0x0000000200067825 */ /* 0x002fc800078e0234 */
[----:B------:R-:W-:Y:S01]  /*5d0f0*/  IMAD.WIDE R8, R3, 0x2, R58 ;  /* 0x0000000203087825 */ /* 0x000fe200078e023a */
[----:B--2---:R-:W-:Y:S02]  /*5d100*/  ISETP.GE.AND P1, PT, R19, c[0x0][0x17c], PT ;  /* 0x00005f0013007a0c */ /* 0x004fe40003f26270 */
[----:B------:R-:W2:Y:S04]  /*5d110*/  LDL.LU R19, [R1+0x3e0] ;  /* 0x0003e00001137983 */ /* 0x000ea80000300800 */
[----:B------:R-:W2:Y:S04]  /*5d120*/  LDL.LU R50, [R1+0x3b0] ;  /* 0x0003b00001327983 */ /* 0x000ea80000300800 */
[----:B------:R-:W2:Y:S04]  /*5d130*/  LDL.LU R48, [R1+0x1ef4] ;  /* 0x001ef40001307983 */ /* 0x000ea80000300800 */
[----:B----4-:R0:W-:Y:S01]  /*5d140*/  @P3 STG.E.U16 [R10.64], R44 ;  /* 0x0000002c0a003986 */ /* 0x0101e2000c101504 */
[----:B------:R-:W-:-:S03]  /*5d150*/  PRMT R13, R44, 0x7632, R13 ;  /* 0x000076322c0d7816 */ /* 0x000fc6000000000d */
[----:B---3--:R-:W-:Y:S04]  /*5d160*/  @P6 STG.E.U16 [R4.64], R61 ;  /* 0x0000003d04006986 */ /* 0x008fe8000c101504 */
[----:B------:R-:W-:Y:S04]  /*5d170*/  @P0 STG.E.U16 [R6.64], R40 ;  /* 0x0000002806000986 */ /* 0x000fe8000c101504 */
[----:B------:R1:W-:Y:S04]  /*5d180*/  @P2 STG.E.U16 [R8.64], R12 ;  /* 0x0000000c08002986 */ /* 0x0003e8000c101504 */
[----:B0-----:R-:W3:Y:S01]  /*5d190*/  LDL.LU R44, [R1+0xb0] ;  /* 0x0000b000012c7983 */ /* 0x001ee20000300800 */
[----:B-1----:R-:W-:-:S03]  /*5d1a0*/  PRMT R8, R61, 0x7632, R8 ;  /* 0x000076323d087816 */ /* 0x002fc60000000008 */
[----:B------:R-:W4:Y:S01]  /*5d1b0*/  LDL.LU R61, [R1+0x1ef8] ;  /* 0x001ef800013d7983 */ /* 0x000f220000300800 */
[----:B------:R-:W-:Y:S01]  /*5d1c0*/  ISETP.LT.AND P3, PT, R60, c[0x0][0x178], !P5 ;  /* 0x00005e003c007a0c */ /* 0x000fe20006f61270 */
[----:B------:R-:W-:Y:S01]  /*5d1d0*/  IMAD.WIDE R10, R3, 0x2, R56 ;  /* 0x00000002030a7825 */ /* 0x000fe200078e0238 */
[----:B------:R-:W-:-:S11]  /*5d1e0*/  ISETP.LT.AND P6, PT, R35, c[0x0][0x178], !P5 ;  /* 0x00005e0023007a0c */ /* 0x000fd60006fc1270 */
[----:B------:R0:W-:Y:S01]  /*5d1f0*/  @P3 STG.E.U16 [R10.64], R13 ;  /* 0x0000000d0a003986 */ /* 0x0001e2000c101504 */
[----:B------:R-:W-:Y:S02]  /*5d200*/  ISETP.LT.AND P5, PT, R31, c[0x0][0x178], !P5 ;  /* 0x00005e001f007a0c */ /* 0x000fe40006fa1270 */
[----:B0-----:R-:W-:Y:S02]  /*5d210*/  PRMT R10, R40, 0x7632, R10 ;  /* 0x00007632280a7816 */ /* 0x001fe4000000000a */
[----:B------:R-:W3:Y:S01]  /*5d220*/  LDL.LU R40, [R1+0x1c0] ;  /* 0x0001c00001287983 */ /* 0x000ee20000300800 */
[----:B------:R-:W-:Y:S01]  /*5d230*/  ISETP.LT.AND P0, PT, R51, c[0x0][0x178], !P4 ;  /* 0x00005e0033007a0c */ /* 0x000fe20006701270 */
[C---:B------:R-:W-:Y:S01]  /*5d240*/  IMAD.WIDE R4, R3.reuse, 0x2, R54 ;  /* 0x0000000203047825 */ /* 0x040fe200078e0236 */
[C---:B------:R-:W-:Y:S01]  /*5d250*/  IADD3 R0, R3.reuse, c[0x0][0x198], RZ ;  /* 0x0000660003007a10 */ /* 0x040fe20007ffe0ff */
[----:B------:R-:W3:Y:S02]  /*5d260*/  LDL.LU R11, [R1+0x1efc] ;  /* 0x001efc00010b7983 */ /* 0x000ee40000300800 */
[----:B------:R-:W-:-:S02]  /*5d270*/  IMAD.WIDE R6, R3, 0x2, R52 ;  /* 0x0000000203067825 */ /* 0x000fc400078e0234 */
[----:B------:R0:W-:Y:S04]  /*5d280*/  @P6 STG.E.U16 [R4.64], R8 ;  /* 0x0000000804006986 */ /* 0x0001e8000c101504 */
[----:B------:R1:W-:Y:S01]  /*5d290*/  @P5 STG.E.U16 [R6.64], R10 ;  /* 0x0000000a06005986 */ /* 0x0003e2000c101504 */
[----:B0-----:R-:W-:-:S05]  /*5d2a0*/  IMAD.WIDE R4, R0, 0x2, R58 ;  /* 0x0000000200047825 */ /* 0x001fca00078e023a */
[----:B--2---:R0:W-:Y:S01]  /*5d2b0*/  @P0 STG.E.U16 [R4.64], R19 ;  /* 0x0000001304000986 */ /* 0x0041e2000c101504 */
[----:B-1----:R-:W-:Y:S02]  /*5d2c0*/  PRMT R10, R19, 0x7632, R10 ;  /* 0x00007632130a7816 */ /* 0x002fe4000000000a */
[----:B------:R-:W-:Y:S02]  /*5d2d0*/  ISETP.GE.AND P3, PT, R48, c[0x0][0x17c], PT ;  /* 0x00005f0030007a0c */ /* 0x000fe40003f66270 */
[----:B------:R-:W2:Y:S04]  /*5d2e0*/  LDL.LU R48, [R1+0x3a4] ;  /* 0x0003a40001307983 */ /* 0x000ea80000300800 */
[----:B0-----:R-:W2:Y:S01]  /*5d2f0*/  LDL.LU R19, [R1+0x374] ;  /* 0x0003740001137983 */ /* 0x001ea20000300800 */
[----:B----4-:R-:W-:-:S03]  /*5d300*/  ISETP.GE.AND P0, PT, R61, c[0x0][0x17c], PT ;  /* 0x00005f003d007a0c */ /* 0x010fc60003f06270 */
[----:B------:R-:W4:Y:S01]  /*5d310*/  LDL.LU R61, [R1+0x1b4] ;  /* 0x0001b400013d7983 */ /* 0x000f220000300800 */
[----:B------:R-:W-:Y:S02]  /*5d320*/  ISETP.LT.AND P2, PT, R60, c[0x0][0x178], !P4 ;  /* 0x00005e003c007a0c */ /* 0x000fe40006741270 */
[----:B------:R-:W-:Y:S01]  /*5d330*/  ISETP.LT.AND P6, PT, R35, c[0x0][0x178], !P4 ;  /* 0x00005e0023007a0c */ /* 0x000fe200067c1270 */
[C---:B------:R-:W-:Y:S01]  /*5d340*/  IMAD.WIDE R8, R0.reuse, 0x2, R56 ;  /* 0x0000000200087825 */ /* 0x040fe200078e0238 */
[----:B------:R-:W-:Y:S02]  /*5d350*/  ISETP.LT.AND P4, PT, R31, c[0x0][0x178], !P4 ;  /* 0x00005e001f007a0c */ /* 0x000fe40006781270 */
[----:B------:R-:W-:Y:S01]  /*5d360*/  ISETP.LT.AND P5, PT, R51, c[0x0][0x178], !P1 ;  /* 0x00005e0033007a0c */ /* 0x000fe20004fa1270 */
[C---:B------:R-:W-:Y:S01]  /*5d370*/  IMAD.WIDE R4, R0.reuse, 0x2, R54 ;  /* 0x0000000200047825 */ /* 0x040fe200078e0236 */
[----:B------:R-:W-:-:S05]  /*5d380*/  IADD3 R3, R0, c[0x0][0x198], RZ ;  /* 0x0000660000037a10 */ /* 0x000fca0007ffe0ff */
[----:B------:R0:W-:Y:S01]  /*5d390*/  @P2 STG.E.U16 [R8.64], R50 ;  /* 0x0000003208002986 */ /* 0x0001e2000c101504 */
[----:B------:R-:W-:Y:S01]  /*5d3a0*/  ISETP.LT.AND P2, PT, R60, c[0x0][0x178], !P1 ;  /* 0x00005e003c007a0c */ /* 0x000fe20004f41270 */
[----:B------:R-:W-:Y:S01]  /*5d3b0*/  IMAD.WIDE R6, R0, 0x2, R52 ;  /* 0x0000000200067825 */ /* 0x000fe200078e0234 */
[----:B------:R-:W-:Y:S01]  /*5d3c0*/  PRMT R0, R50, 0x7632, R0 ;  /* 0x0000763232007816 */ /* 0x000fe20000000000 */
[----:B---3--:R1:W-:Y:S01]  /*5d3d0*/  @P6 STG.E.U16 [R4.64], R40 ;  /* 0x0000002804006986 */ /* 0x0083e2000c101504 */
[----:B------:R-:W-:Y:S01]  /*5d3e0*/  ISETP.LT.AND P6, PT, R35, c[0x0][0x178], !P1 ;  /* 0x00005e0023007a0c */ /* 0x000fe20004fc1270 */
[----:B0-----:R-:W-:Y:S01]  /*5d3f0*/  IMAD.WIDE R8, R3, 0x2, R58 ;  /* 0x0000000203087825 */ /* 0x001fe200078e023a */
[----:B------:R-:W-:Y:S01]  /*5d400*/  ISETP.LT.AND P1, PT, R31, c[0x0][0x178], !P1 ;  /* 0x00005e001f007a0c */ /* 0x000fe20004f21270 */
[----:B------:R0:W-:Y:S01]  /*5d410*/  @P4 STG.E.U16 [R6.64], R44 ;  /* 0x0000002c06004986 */ /* 0x0001e2000c101504 */
[----:B------:R-:W-:-:S03]  /*5d420*/  ISETP.LT.AND P4, PT, R51, c[0x0][0x178], !P3 ;  /* 0x00005e0033007a0c */ /* 0x000fc60005f81270 */
[----:B------:R3:W-:Y:S01]  /*5d430*/  @P5 STG.E.U16 [R8.64], R10 ;  /* 0x0000000a08005986 */ /* 0x0007e2000c101504 */
[C---:B-1----:R-:W-:Y:S01]  /*5d440*/  IMAD.WIDE R4, R3.reuse, 0x2, R56 ;  /* 0x0000000203047825 */ /* 0x042fe200078e0238 */
[----:B------:R-:W-:Y:S02]  /*5d450*/  ISETP.LT.AND P5, PT, R60, c[0x0][0x178], !P3 ;  /* 0x00005e003c007a0c */ /* 0x000fe40005fa1270 */
[----:B------:R-:W4:Y:S01]  /*5d460*/  LDL.LU R50, [R1+0x1fe0] ;  /* 0x001fe00001327983 */ /* 0x000f220000300800 */
[----:B0-----:R-:W-:-:S03]  /*5d470*/  IMAD.WIDE R6, R3, 0x2, R54 ;  /* 0x0000000203067825 */ /* 0x001fc600078e0236 */
[----:B------:R0:W-:Y:S01]  /*5d480*/  @P2 STG.E.U16 [R4.64], R0 ;  /* 0x0000000004002986 */ /* 0x0001e2000c101504 */
[----:B---3--:R-:W-:Y:S02]  /*5d490*/  PRMT R8, R40, 0x7632, R8 ;  /* 0x0000763228087816 */ /* 0x008fe40000000008 */
[----:B------:R-:W-:-:S03]  /*5d4a0*/  PRMT R10, R44, 0x7632, R10 ;  /* 0x000076322c0a7816 */ /* 0x000fc6000000000a */
[----:B------:R1:W-:Y:S01]  /*5d4b0*/  @P6 STG.E.U16 [R6.64], R8 ;  /* 0x0000000806006986 */ /* 0x0003e2000c101504 */
[----:B------:R-:W-:Y:S02]  /*5d4c0*/  ISETP.LT.AND P6, PT, R35, c[0x0][0x178], !P3 ;  /* 0x00005e0023007a0c */ /* 0x000fe40005fc1270 */
[C---:B0-----:R-:W-:Y:S01]  /*5d4d0*/  IADD3 R0, R3.reuse, c[0x0][0x198], RZ ;  /* 0x0000660003007a10 */ /* 0x041fe20007ffe0ff */
[----:B------:R-:W-:Y:S01]  /*5d4e0*/  IMAD.WIDE R4, R3, 0x2, R52 ;  /* 0x0000000203047825 */ /* 0x000fe200078e0234 */
[----:B------:R-:W-:-:S03]  /*5d4f0*/  ISETP.LT.AND P3, PT, R31, c[0x0][0x178], !P3 ;  /* 0x00005e001f007a0c */ /* 0x000fc60005f61270 */
[C---:B-1----:R-:W-:Y:S01]  /*5d500*/  IMAD.WIDE R6, R0.reuse, 0x2, R58 ;  /* 0x0000000200067825 */ /* 0x042fe200078e023a */
[----:B------:R0:W-:Y:S03]  /*5d510*/  @P1 STG.E.U16 [R4.64], R10 ;  /* 0x0000000a04001986 */ /* 0x0001e6000c101504 */
[C---:B------:R-:W-:Y:S01]  /*5d520*/  IMAD.WIDE R8, R0.reuse, 0x2, R56 ;  /* 0x0000000200087825 */ /* 0x040fe200078e0238 */
[----:B------:R-:W-:Y:S02]  /*5d530*/  ISETP.GE.AND P2, PT, R11, c[0x0][0x17c], PT ;  /* 0x00005f000b007a0c */ /* 0x000fe40003f46270 */
[----:B------:R-:W3:Y:S04]  /*5d540*/  LDL.LU R11, [R1+0x1f00] ;  /* 0x001f0000010b7983 */ /* 0x000ee80000300800 */
[----:B------:R-:W3:Y:S04]  /*5d550*/  LDL.LU R44, [R1+0x3d4] ;  /* 0x0003d400012c7983 */ /* 0x000ee80000300800 */
[----:B------:R-:W3:Y:S04]  /*5d560*/  LDL.LU R40, [R1+0x394] ;  /* 0x0003940001287983 */ /* 0x000ee80000300800 */
[----:B0-----:R-:W3:Y:S04]  /*5d570*/  LDL.LU R10, [R1+0x1f04] ;  /* 0x001f0400010a7983 */ /* 0x001ee80000300800 */
[----:B--2---:R0:W-:Y:S04]  /*5d580*/  @P4 STG.E.U16 [R6.64], R48 ;  /* 0x0000003006004986 */ /* 0x0041e8000c101504 */
[----:B------:R1:W-:Y:S01]  /*5d590*/  @P5 STG.E.U16 [R8.64], R19 ;  /* 0x0000001308005986 */ /* 0x0003e2000c101504 */
[----:B------:R-:W-:Y:S01]  /*5d5a0*/  ISETP.LT.AND P4, PT, R51, c[0x0][0x178], !P0 ;  /* 0x00005e0033007a0c */ /* 0x000fe20004781270 */
[----:B0-----:R-:W-:-:S04]  /*5d5b0*/  IMAD.WIDE R6, R0, 0x2, R54 ;  /* 0x0000000200067825 */ /* 0x001fc800078e0236 */
[----:B-1----:R-:W-:Y:S01]  /*5d5c0*/  IMAD.WIDE R8, R0, 0x2, R52 ;  /* 0x0000000200087825 */ /* 0x002fe200078e0234 */
[----:B----4-:R-:W-:Y:S01]  /*5d5d0*/  @P6 STG.E.U16 [R6.64], R61 ;  /* 0x0000003d06006986 */ /* 0x010fe2000c101504 */
[----:B------:R-:W-:-:S03]  /*5d5e0*/  ISETP.LT.AND P6, PT, R51, c[0x0][0x178], !P2 ;  /* 0x00005e0033007a0c */ /* 0x000fc600057c1270 */
[----:B------:R0:W-:Y:S04]  /*5d5f0*/  @P3 STG.E.U16 [R8.64], R49 ;  /* 0x0000003108003986 */ /* 0x0001e8000c101504 */
[----:B------:R-:W2:Y:S01]  /*5d600*/  LDL.LU R51, [R1+0x1fdc] ;  /* 0x001fdc0001337983 */ /* 0x000ea20000300800 */
[----:B0-----:R-:W-:-:S03]  /*5d610*/  PRMT R8, R19, 0x7632, R8 ;  /* 0x0000763213087816 */ /* 0x001fc60000000008 */
[----:B------:R-:W4:Y:S01]  /*5d620*/  LDL.LU R19, [R1+0x1f08] ;  /* 0x001f080001137983 */ /* 0x000f220000300800 */
[----:B------:R-:W-:Y:S02]  /*5d630*/  IADD3 R3, R0, c[0x0][0x198], RZ ;  /* 0x0000660000037a10 */ /* 0x000fe40007ffe0ff */
[----:B------:R-:W-:Y:S02]  /*5d640*/  PRMT R0, R48, 0x7632, R0 ;  /* 0x0000763230007816 */ /* 0x000fe40000000000 */
[----:B------:R-:W2:Y:S01]  /*5d650*/  LDL.LU R48, [R1+0x1a4] ;  /* 0x0001a40001307983 */ /* 0x000ea20000300800 */
[----:B------:R-:W-:-:S03]  /*5d660*/  PRMT R13, R49, 0x7632, R13 ;  /* 0x00007632310d7816 */ /* 0x000fc6000000000d */
[----:B------:R-:W2:Y:S01]  /*5d670*/  LDL.LU R49, [R1+0xdc4] ;  /* 0x000dc40001317983 */ /* 0x000ea20000300800 */
[----:B------:R-:W-:Y:S01]  /*5d680*/  IMAD.WIDE R4, R3, 0x2, R58 ;  /* 0x0000000203047825 */ /* 0x000fe200078e023a */
[----:B------:R-:W-:Y:S02]  /*5d690*/  ISETP.LT.AND P5, PT, R60, c[0x0][0x178], !P0 ;  /* 0x00005e003c007a0c */ /* 0x000fe400047a1270 */
[----:B------:R-:W-:Y:S02]  /*5d6a0*/  ISETP.LT.AND P3, PT, R31, c[0x0][0x178], !P0 ;  /* 0x00005e001f007a0c */ /* 0x000fe40004761270 */
[----:B------:R0:W-:Y:S01]  /*5d6b0*/  @P4 STG.E.U16 [R4.64], R0 ;  /* 0x0000000004004986 */ /* 0x0001e2000c101504 */
[----:B------:R-:W-:Y:S01]  /*5d6c0*/  ISETP.LT.AND P4, PT, R35, c[0x0][0x178], !P0 ;  /* 0x00005e0023007a0c */ /* 0x000fe20004781270 */
[----:B------:R-:W-:Y:S01]  /*5d6d0*/  IMAD.WIDE R6, R3, 0x2, R56 ;  /* 0x0000000203067825 */ /* 0x000fe200078e0238 */
[----:B------:R-:W-:-:S06]  /*5d6e0*/  PRMT R12, R61, 0x7632, R12 ;  /* 0x000076323d0c7816 */ /* 0x000fcc000000000c */
[----:B------:R1:W-:Y:S01]  /*5d6f0*/  @P5 STG.E.U16 [R6.64], R8 ;  /* 0x0000000806005986 */ /* 0x0003e2000c101504 */
[----:B0-----:R-:W-:Y:S01]  /*5d700*/  IMAD.WIDE R4, R3, 0x2, R54 ;  /* 0x0000000203047825 */ /* 0x001fe200078e0236 */
[----:B------:R-:W-:-:S04]  /*5d710*/  ISETP.LT.AND P5, PT, R60, c[0x0][0x178], !P2 ;  /* 0x00005e003c007a0c */ /* 0x000fc800057a1270 */
[----:B------:R0:W-:Y:S01]  /*5d720*/  @P4 STG.E.U16 [R4.64], R12 ;  /* 0x0000000c04004986 */ /* 0x0001e2000c101504 */
[----:B-1----:R-:W-:Y:S01]  /*5d730*/  IMAD.WIDE R6, R3, 0x2, R52 ;  /* 0x0000000203067825 */ /* 0x002fe200078e0234 */
[----:B------:R-:W-:-:S04]  /*5d740*/  ISETP.LT.AND P4, PT, R35, c[0x0][0x178], !P2 ;  /* 0x00005e0023007a0c */ /* 0x000fc80005781270 */
[----:B------:R1:W-:Y:S01]  /*5d750*/  @P3 STG.E.U16 [R6.64], R13 ;  /* 0x0000000d06003986 */ /* 0x0003e2000c101504 */
[----:B------:R-:W-:Y:S02]  /*5d760*/  ISETP.LT.AND P3, PT, R31, c[0x0][0x178], !P2 ;  /* 0x00005e001f007a0c */ /* 0x000fe40005761270 */
[----:B----4-:R-:W-:Y:S02]  /*5d770*/  ISETP.GE.AND P2, PT, R19, c[0x0][0x17c], PT ;  /* 0x00005f0013007a0c */ /* 0x010fe40003f46270 */
[----:B------:R-:W4:Y:S01]  /*5d780*/  LDL.LU R19, [R1+0x3c4] ;  /* 0x0003c40001137983 */ /* 0x000f220000300800 */
[----:B------:R-:W-:Y:S02]  /*5d790*/  IADD3 R0, R3, c[0x0][0x198], RZ ;  /* 0x0000660003007a10 */ /* 0x000fe40007ffe0ff */
[----:B---3--:R-:W-:Y:S01]  /*5d7a0*/  ISETP.GE.AND P1, PT, R11, c[0x0][0x17c], PT ;  /* 0x00005f000b007a0c */ /* 0x008fe20003f26270 */
[----:B------:R-:W3:Y:S01]  /*5d7b0*/  LDL.LU R61, [R1+0x384] ;  /* 0x00038400013d7983 */ /* 0x000ee20000300800 */
[----:B------:R-:W-:Y:S01]  /*5d7c0*/  ISETP.GE.AND P0, PT, R10, c[0x0][0x17c], PT ;  /* 0x00005f000a007a0c */ /* 0x000fe20003f06270 */
[----:B------:R-:W-:-:S04]  /*5d7d0*/  IMAD.WIDE R8, R0, 0x2, R58 ;  /* 0x0000000200087825 */ /* 0x000fc800078e023a */
[----:B------:R-:W-:Y:S01]  /*5d7e0*/  IMAD.WIDE R10, R0, 0x2, R56 ;  /* 0x00000002000a7825 */ /* 0x000fe200078e0238 */
[----:B------:R1:W-:Y:S01]  /*5d7f0*/  @P6 STG.E.U16 [R8.64], R44 ;  /* 0x0000002c08006986 */ /* 0x0003e2000c101504 */
[----:B--2---:R-:W-:-:S03]  /*5d800*/  ISETP.LT.AND P6, PT, R49, c[0x0][0x178], !P1 ;  /* 0x00005e0031007a0c */ /* 0x004fc60004fc1270 */
[----:B------:R2:W-:Y:S01]  /*5d810*/  @P5 STG.E.U16 [R10.64], R40 ;  /* 0x000000280a005986 */ /* 0x0005e2000c101504 */
[----:B------:R-:W-:Y:S01]  /*5d820*/  ISETP.LT.AND P5, PT, R60, c[0x0][0x178], !P1 ;  /* 0x00005e003c007a0c */ /* 0x000fe20004fa1270 */
[C---:B0-----:R-:W-:Y:S01]  /*5d830*/  IMAD.WIDE R4, R0.reuse, 0x2, R54 ;  /* 0x0000000200047825 */ /* 0x041fe200078e0236 */
[----:B------:R-:W-:Y:S02]  /*5d840*/  IADD3 R3, R0, c[0x0][0x198], RZ ;  /* 0x0000660000037a10 */ /* 0x000fe40007ffe0ff */
[----:B------:R-:W-:Y:S01]  /*5d850*/  PRMT R12, R44, 0x7632, R12 ;  /* 0x000076322c0c7816 */ /* 0x000fe2000000000c */
[----:B-1----:R-:W-:Y:S01]  /*5d860*/  IMAD.WIDE R6, R0, 0x2, R52 ;  /* 0x0000000200067825 */ /* 0x002fe200078e0234 */
[----:B------:R0:W-:Y:S01]  /*5d870*/  @P4 STG.E.U16 [R4.64], R48 ;  /* 0x0000003004004986 */ /* 0x0001e2000c101504 */
[----:B------:R-:W-:Y:S02]  /*5d880*/  PRMT R13, R40, 0x7632, R13 ;  /* 0x00007632280d7816 */ /* 0x000fe4000000000d */
[----:B------:R-:W-:Y:S01]  /*5d890*/  IMAD.WIDE R8, R3, 0x2, R58 ;  /* 0x0000000203087825 */ /* 0x000fe200078e023a */
[----:B------:R-:W3:Y:S01]  /*5d8a0*/  LDL.LU R44, [R1+0x1f0c] ;  /* 0x001f0c00012c7983 */ /* 0x000ee20000300800 */
[----:B------:R-:W-:-:S02]  /*5d8b0*/  ISETP.LT.AND P4, PT, R35, c[0x0][0x178], !P1 ;  /* 0x00005e0023007a0c */ /* 0x000fc40004f81270 */
[----:B--2---:R-:W-:Y:S01]  /*5d8c0*/  IMAD.WIDE R10, R3, 0x2, R56 ;  /* 0x00000002030a7825 */ /* 0x004fe200078e0238 */
[----:B------:R-:W-:Y:S01]  /*5d8d0*/  @P3 STG.E.U16 [R6.64], R45 ;  /* 0x0000002d06003986 */ /* 0x000fe2000c101504 */
[----:B------:R-:W-:-:S03]  /*5d8e0*/  ISETP.LT.AND P3, PT, R31, c[0x0][0x178], !P1 ;  /* 0x00005e001f007a0c */ /* 0x000fc60004f61270 */
[----:B------:R1:W-:Y:S04]  /*5d8f0*/  @P6 STG.E.U16 [R8.64], R12 ;  /* 0x0000000c08006986 */ /* 0x0003e8000c101504 */
[----:B------:R-:W2:Y:S01]  /*5d900*/  LDL.LU R40, [R1+0x154] ;  /* 0x0001540001287983 */ /* 0x000ea20000300800 */
[----:B0-----:R-:W-:-:S03]  /*5d910*/  IMAD.WIDE R4, R3, 0x2, R54 ;  /* 0x0000000203047825 */ /* 0x001fc600078e0236 */
[----:B------:R0:W-:Y:S01]  /*5d920*/  @P5 STG.E.U16 [R10.64], R13 ;  /* 0x0000000d0a005986 */ /* 0x0001e2000c101504 */
[----:B------:R-:W-:Y:S02]  /*5d930*/  ISETP.LT.AND P5, PT, R49, c[0x0][0x178], !P0 ;  /* 0x00005e0031007a0c */ /* 0x000fe400047a1270 */
[----:B-1----:R-:W-:Y:S02]  /*5d940*/  PRMT R8, R48, 0x7632, R8 ;  /* 0x0000763230087816 */ /* 0x002fe40000000008 */
[----:B------:R-:W2:Y:S01]  /*5d950*/  LDL.LU R48, [R1+0x1f10] ;  /* 0x001f100001307983 */ /* 0x000ea20000300800 */
[C---:B------:R-:W-:Y:S01]  /*5d960*/  IADD3 R0, R3.reuse, c[0x0][0x198], RZ ;  /* 0x0000660003007a10 */ /* 0x040fe20007ffe0ff */
[----:B------:R-:W-:Y:S02]  /*5d970*/  IMAD.WIDE R6, R3, 0x2, R52 ;  /* 0x0000000203067825 */ /* 0x000fe400078e0234 */
[----:B------:R1:W-:Y:S01]  /*5d980*/  @P4 STG.E.U16 [R4.64], R8 ;  /* 0x0000000804004986 */ /* 0x0003e2000c101504 */
[----:B0-----:R-:W-:-:S05]  /*5d990*/  PRMT R10, R45, 0x7632, R10 ;  /* 0x000076322d0a7816 */ /* 0x001fca000000000a */
[----:B------:R0:W-:Y:S01]  /*5d9a0*/  @P3 STG.E.U16 [R6.64], R10 ;  /* 0x0000000a06003986 */ /* 0x0001e2000c101504 */
[----:B-1----:R-:W-:-:S05]  /*5d9b0*/  IMAD.WIDE R4, R0, 0x2, R58 ;  /* 0x0000000200047825 */ /* 0x002fca00078e023a */
[----:B----4-:R1:W-:Y:S01]  /*5d9c0*/  @P5 STG.E.U16 [R4.64], R19 ;  /* 0x0000001304005986 */ /* 0x0103e2000c101504 */
[----:B0-----:R-:W-:-:S03]  /*5d9d0*/  PRMT R10, R19, 0x7632, R10 ;  /* 0x00007632130a7816 */ /* 0x001fc6000000000a */
[----:B-1----:R-:W4:Y:S01]  /*5d9e0*/  LDL.LU R19, [R1+0x1f14] ;  /* 0x001f140001137983 */ /* 0x002f220000300800 */
[----:B------:R-:W-:Y:S02]  /*5d9f0*/  ISETP.LT.AND P6, PT, R60, c[0x0][0x178], !P0 ;  /* 0x00005e003c007a0c */ /* 0x000fe400047c1270 */
[----:B------:R-:W-:Y:S01]  /*5da00*/  ISETP.LT.AND P4, PT, R35, c[0x0][0x178], !P0 ;  /* 0x00005e0023007a0c */ /* 0x000fe20004781270 */
[C---:B------:R-:W-:Y:S01]  /*5da10*/  IMAD.WIDE R8, R0.reuse, 0x2, R56 ;  /* 0x0000000200087825 */ /* 0x040fe200078e0238 */
[----:B------:R-:W4:Y:S01]  /*5da20*/  LDL.LU R11, [R1+0x3e4] ;  /* 0x0003e400010b7983 */ /* 0x000f220000300800 */
[----:B------:R-:W-:Y:S02]  /*5da30*/  ISETP.LT.AND P0, PT, R31, c[0x0][0x178], !P0 ;  /* 0x00005e001f007a0c */ /* 0x000fe40004701270 */
[----:B------:R-:W-:Y:S01]  /*5da40*/  ISETP.LT.AND P3, PT, R49, c[0x0][0x178], !P2 ;  /* 0x00005e0031007a0c */ /* 0x000fe20005761270 */
[----:B------:R-:W-:Y:S01]  /*5da50*/  IMAD.WIDE R4, R0, 0x2, R54 ;  /* 0x0000000200047825 */ /* 0x000fe200078e0236 */
[----:B---3--:R-:W-:-:S04]  /*5da60*/  ISETP.GE.AND P1, PT, R44, c[0x0][0x17c], PT ;  /* 0x00005f002c007a0c */ /* 0x008fc80003f26270 */
[----:B------:R0:W-:Y:S01]  /*5da70*/  @P6 STG.E.U16 [R8.64], R61 ;  /* 0x0000003d08006986 */ /* 0x0001e2000c101504 */
[----:B------:R-:W-:-:S03]  /*5da80*/  ISETP.LT.AND P6, PT, R60, c[0x0][0x178], !P2 ;  /* 0x00005e003c007a0c */ /* 0x000fc600057c1270 */
[----:B------:R-:W3:Y:S01]  /*5da90*/  LDL.LU R44, [R1+0x3b4] ;  /* 0x0003b400012c7983 */ /* 0x000ee20000300800 */
[C---:B------:R-:W-:Y:S01]  /*5daa0*/  IADD3 R3, R0.reuse, c[0x0][0x198], RZ ;  /* 0x0000660000037a10 */ /* 0x040fe20007ffe0ff */
[----:B------:R-:W-:Y:S01]  /*5dab0*/  IMAD.WIDE R6, R0, 0x2, R52 ;  /* 0x0000000200067825 */ /* 0x000fe200078e0234 */
[----:B------:R-:W-:Y:S01]  /*5dac0*/  PRMT R0, R61, 0x7632, R0 ;  /* 0x000076323d007816 */ /* 0x000fe20000000000 */
[----:B--2---:R1:W-:Y:S01]  /*5dad0*/  @P4 STG.E.U16 [R4.64], R40 ;  /* 0x0000002804004986 */ /* 0x0043e2000c101504 */
[----:B------:R-:W-:Y:S01]  /*5dae0*/  ISETP.LT.AND P4, PT, R35, c[0x0][0x178], !P2 ;  /* 0x00005e0023007a0c */ /* 0x000fe20005781270 */
[----:B0-----:R-:W-:Y:S01]  /*5daf0*/  IMAD.WIDE R8, R3, 0x2, R58 ;  /* 0x0000000203087825 */ /* 0x001fe200078e023a */
[----:B------:R-:W-:Y:S02]  /*5db00*/  ISETP.LT.AND P2, PT, R31, c[0x0][0x178], !P2 ;  /* 0x00005e001f007a0c */ /* 0x000fe40005741270 */
[----:B------:R-:W-:Y:S02]  /*5db10*/  ISETP.GE.AND P5, PT, R48, c[0x0][0x17c], PT ;  /* 0x00005f0030007a0c */ /* 0x000fe40003fa6270 */
[----:B------:R-:W2:Y:S01]  /*5db20*/  LDL.LU R48, [R1+0x1c4] ;  /* 0x0001c40001307983 */ /* 0x000ea20000300800 */
[----:B-1----:R-:W-:-:S03]  /*5db30*/  IMAD.WIDE R4, R3, 0x2, R56 ;  /* 0x0000000203047825 */ /* 0x002fc600078e0238 */
[----:B------:R-:W2:Y:S04]  /*5db40*/  LDL.LU R61, [R1+0xb4] ;  /* 0x0000b400013d7983 */ /* 0x000ea80000300800 */
[----:B------:R0:W-:Y:S04]  /*5db50*/  @P0 STG.E.U16 [R6.64], R41 ;  /* 0x0000002906000986 */ /* 0x0001e8000c101504 */
[----:B------:R1:W-:Y:S04]  /*5db60*/  @P3 STG.E.U16 [R8.64], R10 ;  /* 0x0000000a08003986 */ /* 0x0003e8000c101504 */
[----:B------:R1:W-:Y:S01]  /*5db70*/  @P6 STG.E.U16 [R4.64], R0 ;  /* 0x0000000004006986 */ /* 0x0003e2000c101504 */
[----:B0-----:R-:W-:-:S03]  /*5db80*/  IMAD.WIDE R6, R3, 0x2, R54 ;  /* 0x0000000203067825 */ /* 0x001fc600078e0236 */
[----:B------:R-:W2:Y:S01]  /*5db90*/  LDL.LU R45, [R1+0x1f18] ;  /* 0x001f1800012d7983 */ /* 0x000ea20000300800 */
[----:B-1----:R-:W-:Y:S02]  /*5dba0*/  PRMT R8, R40, 0x7632, R8 ;  /* 0x0000763228087816 */ /* 0x002fe40000000008 */
[----:B------:R-:W-:Y:S01]  /*5dbb0*/  PRMT R10, R41, 0x7632, R10 ;  /* 0x00007632290a7816 */ /* 0x000fe2000000000a */
[----:B------:R-:W2:Y:S01]  /*5dbc0*/  LDL.LU R40, [R1+0x3a8] ;  /* 0x0003a80001287983 */ /* 0x000ea20000300800 */
[----:B------:R-:W-:-:S03]  /*5dbd0*/  IMAD.WIDE R4, R3, 0x2, R52 ;  /* 0x0000000203047825 */ /* 0x000fc600078e0234 */
[----:B------:R-:W-:Y:S04]  /*5dbe0*/  @P4 STG.E.U16 [R6.64], R8 ;  /* 0x0000000806004986 */ /* 0x000fe8000c101504 */
[----:B------:R0:W-:Y:S01]  /*5dbf0*/  @P2 STG.E.U16 [R4.64], R10 ;  /* 0x0000000a04002986 */ /* 0x0001e2000c101504 */
[----:B----4-:R-:W-:-:S03]  /*5dc00*/  ISETP.GE.AND P0, PT, R19, c[0x0][0x17c], PT ;  /* 0x00005f0013007a0c */ /* 0x010fc60003f06270 */
[----:B------:R-:W4:Y:S04]  /*5dc10*/  LDL.LU R19, [R1+0x378] ;  /* 0x0003780001137983 */ /* 0x000f280000300800 */
[----:B0-----:R-:W4:Y:S04]  /*5dc20*/  LDL.LU R10, [R1+0x1f1c] ;  /* 0x001f1c00010a7983 */ /* 0x001f280000300800 */
[----:B------:R-:W4:Y:S01]  /*5dc30*/  LDL.LU R41, [R1+0x1f20] ;  /* 0x001f200001297983 */ /* 0x000f220000300800 */
[----:B------:R-:W-:Y:S02]  /*5dc40*/  ISETP.LT.AND P3, PT, R49, c[0x0][0x178], !P1 ;  /* 0x00005e0031007a0c */ /* 0x000fe40004f61270 */
[----:B------:R-:W-:-:S02]  /*5dc50*/  ISETP.LT.AND P6, PT, R60, c[0x0][0x178], !P1 ;  /* 0x00005e003c007a0c */ /* 0x000fc40004fc1270 */
[----:B------:R-:W-:Y:S02]  /*5dc60*/  IADD3 R0, R3, c[0x0][0x198], RZ ;  /* 0x0000660003007a10 */ /* 0x000fe40007ffe0ff */
[----:B------:R-:W-:-:S03]  /*5dc70*/  ISETP.LT.AND P4, PT, R35, c[0x0][0x178], !P1 ;  /* 0x00005e0023007a0c */ /* 0x000fc60004f81270 */
[----:B------:R-:W-:Y:S01]  /*5dc80*/  IMAD.WIDE R6, R0, 0x2, R58 ;  /* 0x0000000200067825 */ /* 0x000fe200078e023a */
[----:B------:R-:W-:-:S03]  /*5dc90*/  ISETP.LT.AND P1, PT, R31, c[0x0][0x178], !P1 ;  /* 0x00005e001f007a0c */ /* 0x000fc60004f21270 */
[C---:B------:R-:W-:Y:S01]  /*5dca0*/  IMAD.WIDE R8, R0.reuse, 0x2, R56 ;  /* 0x0000000200087825 */ /* 0x040fe200078e0238 */
[----:B------:R0:W-:Y:S01]  /*5dcb0*/  @P3 STG.E.U16 [R6.64], R11 ;  /* 0x0000000b06003986 */ /* 0x0001e2000c101504 */
[----:B------:R-:W-:Y:S02]  /*5dcc0*/  ISETP.LT.AND P3, PT, R49, c[0x0][0x178], !P5 ;  /* 0x00005e0031007a0c */ /* 0x000fe40006f61270 */
[----:B------:R-:W-:Y:S01]  /*5dcd0*/  IADD3 R3, R0, c[0x0][0x198], RZ ;  /* 0x0000660000037a10 */ /* 0x000fe20007ffe0ff */
[----:B---3--:R1:W-:Y:S01]  /*5dce0*/  @P6 STG.E.U16 [R8.64], R44 ;  /* 0x0000002c08006986 */ /* 0x0083e2000c101504 */
[----:B------:R-:W-:Y:S01]  /*5dcf0*/  ISETP.LT.AND P6, PT, R60, c[0x0][0x178], !P5 ;  /* 0x00005e003c007a0c */ /* 0x000fe20006fc1270 */
[----:B------:R-:W-:-:S04]  /*5dd00*/  IMAD.WIDE R4, R0, 0x2, R54 ;  /* 0x0000000200047825 */ /* 0x000fc800078e0236 */
[----:B0-----:R-:W-:Y:S01]  /*5dd10*/  IMAD.WIDE R6, R0, 0x2, R52 ;  /* 0x0000000200067825 */ /* 0x001fe200078e0234 */
[----:B------:R-:W-:Y:S01]  /*5dd20*/  PRMT R0, R11, 0x7632, R0 ;  /* 0x000076320b007816 */ /* 0x000fe20000000000 */
[----:B--2---:R0:W-:Y:S02]  /*5dd30*/  @P4 STG.E.U16 [R4.64], R48 ;  /* 0x0000003004004986 */ /* 0x0041e4000c101504 */
[----:B-1----:R-:W-:Y:S02]  /*5dd40*/  IMAD.WIDE R8, R3, 0x2, R58 ;  /* 0x0000000203087825 */ /* 0x002fe400078e023a */
[----:B------:R1:W-:Y:S01]  /*5dd50*/  @P1 STG.E.U16 [R6.64], R61 ;  /* 0x0000003d06001986 */ /* 0x0003e2000c101504 */
[----:B------:R-:W-:-:S03]  /*5dd60*/  ISETP.LT.AND P4, PT, R49, c[0x0][0x178], !P0 ;  /* 0x00005e0031007a0c */ /* 0x000fc60004781270 */
[----:B------:R2:W-:Y:S01]  /*5dd70*/  @P3 STG.E.U16 [R8.64], R0 ;  /* 0x0000000008003986 */ /* 0x0005e2000c101504 */
[----:B------:R-:W-:Y:S01]  /*5dd80*/  ISETP.LT.AND P3, PT, R35, c[0x0][0x178], !P5 ;  /* 0x00005e0023007a0c */ /* 0x000fe20006f61270 */
[----:B0-----:R-:W-:Y:S01]  /*5dd90*/  IMAD.WIDE R4, R3, 0x2, R56 ;  /* 0x0000000203047825 */ /* 0x001fe200078e0238 */
[----:B-1----:R-:W-:Y:S02]  /*5dda0*/  PRMT R6, R44, 0x7632, R6 ;  /* 0x000076322c067816 */ /* 0x002fe40000000006 */
[----:B------:R-:W3:Y:S01]  /*5ddb0*/  LDL.LU R44, [R1+0x1b8] ;  /* 0x0001b800012c7983 */ /* 0x000ee20000300800 */
[----:B------:R-:W-:-:S03]  /*5ddc0*/  ISETP.LT.AND P5, PT, R31, c[0x0][0x178], !P5 ;  /* 0x00005e001f007a0c */ /* 0x000fc60006fa1270 */
[----:B------:R0:W-:Y:S01]  /*5ddd0*/  @P6 STG.E.U16 [R4.64], R6 ;  /* 0x0000000604006986 */ /* 0x0001e2000c101504 */
[----:B------:R-:W-:Y:S02]  /*5dde0*/  ISETP.LT.AND P6, PT, R60, c[0x0][0x178], !P0 ;  /* 0x00005e003c007a0c */ /* 0x000fe400047c1270 */
[----:B--2---:R-:W-:Y:S02]  /*5ddf0*/  IADD3 R0, R3, c[0x0][0x198], RZ ;  /* 0x0000660003007a10 */ /* 0x004fe40007ffe0ff */
[----:B------:R-:W-:Y:S02]  /*5de00*/  PRMT R12, R48, 0x7632, R12 ;  /* 0x00007632300c7816 */ /* 0x000fe4000000000c */
[----:B------:R-:W-:Y:S01]  /*5de10*/  PRMT R13, R61, 0x7632, R13 ;  /* 0x000076323d0d7816 */ /* 0x000fe2000000000d */
[----:B------:R-:W-:Y:S01]  /*5de20*/  IMAD.WIDE R8, R0, 0x2, R58 ;  /* 0x0000000200087825 */ /* 0x000fe200078e023a */
[----:B------:R-:W2:Y:S03]  /*5de30*/  LDL.LU R48, [R1+0x3d8] ;  /* 0x0003d80001307983 */ /* 0x000ea60000300800 */
[C---:B0-----:R-:W-:Y:S01]  /*5de40*/  IMAD.WIDE R4, R3.reuse, 0x2, R54 ;  /* 0x0000000203047825 */ /* 0x041fe200078e0236 */
[----:B------:R-:W2:Y:S03]  /*5de50*/  LDL.LU R61, [R1+0x398] ;  /* 0x00039800013d7983 */ /* 0x000ea60000300800 */
[----:B------:R-:W-:Y:S01]  /*5de60*/  IMAD.WIDE R6, R3, 0x2, R52 ;  /* 0x0000000203067825 */ /* 0x000fe200078e0234 */
[----:B------:R0:W-:Y:S01]  /*5de70*/  @P3 STG.E.U16 [R4.64], R12 ;  /* 0x0000000c04003986 */ /* 0x0001e2000c101504 */
[----:B------:R-:W-:-:S03]  /*5de80*/  ISETP.LT.AND P3, PT, R31, c[0x0][0x178], !P0 ;  /* 0x00005e001f007a0c */ /* 0x000fc60004761270 */
[----:B------:R-:W-:Y:S04]  /*5de90*/  @P5 STG.E.U16 [R6.64], R13 ;  /* 0x0000000d06005986 */ /* 0x000fe8000c101504 */
[----:B------:R1:W-:Y:S01]  /*5dea0*/  @P4 STG.E.U16 [R8.64], R40 ;  /* 0x0000002808004986 */ /* 0x0003e2000c101504 */
[----:B------:R-:W-:Y:S02]  /*5deb0*/  ISETP.LT.AND P4, PT, R35, c[0x0][0x178], !P0 ;  /* 0x00005e0023007a0c */ /* 0x000fe40004781270 */
[----:B0-----:R-:W-:Y:S02]  /*5dec0*/  PRMT R12, R40, 0x7632, R12 ;  /* 0x00007632280c7816 */ /* 0x001fe4000000000c */
[----:B-1----:R-:W2:Y:S01]  /*5ded0*/  LDL.LU R40, [R1+0x1f24] ;  /* 0x001f240001287983 */ /* 0x002ea20000300800 */
[----:B----4-:R-:W-:Y:S01]  /*5dee0*/  ISETP.GE.AND P1, PT, R10, c[0x0][0x17c], PT ;  /* 0x00005f000a007a0c */ /* 0x010fe20003f26270 */
[----:B------:R-:W-:Y:S01]  /*5def0*/  IMAD.WIDE R10, R0, 0x2, R56 ;  /* 0x00000002000a7825 */ /* 0x000fe200078e0238 */
[----:B------:R-:W-:-:S02]  /*5df00*/  PRMT R13, R19, 0x7632, R13 ;  /* 0x00007632130d7816 */ /* 0x000fc4000000000d */
[----:B------:R-:W-:Y:S02]  /*5df10*/  ISETP.GE.AND P0, PT, R41, c[0x0][0x17c], PT ;  /* 0x00005f0029007a0c */ /* 0x000fe40003f06270 */
[----:B------:R0:W-:Y:S04]  /*5df20*/  @P6 STG.E.U16 [R10.64], R19 ;  /* 0x000000130a006986 */ /* 0x0001e8000c101504 */
[----:B0-----:R-:W4:Y:S04]  /*5df30*/  LDL.LU R19, [R1+0x1a8] ;  /* 0x0001a80001137983 */ /* 0x001f280000300800 */
[----:B------:R-:W4:Y:S01]  /*5df40*/  LDL.LU R41, [R1+0x1f28] ;  /* 0x001f280001297983 */ /* 0x000f220000300800 */
[----:B------:R-:W-:Y:S01]  /*5df50*/  ISETP.GE.AND P2, PT, R45, c[0x0][0x17c], PT ;  /* 0x00005f002d007a0c */ /* 0x000fe20003f46270 */
[----:B------:R-:W-:-:S03]  /*5df60*/  IMAD.WIDE R4, R0, 0x2, R54 ;  /* 0x0000000200047825 */ /* 0x000fc600078e0236 */
[----:B------:R-:W-:Y:S02]  /*5df70*/  ISETP.LT.AND P6, PT, R49, c[0x0][0x178], !P2 ;  /* 0x00005e0031007a0c */ /* 0x000fe400057c1270 */
[----:B------:R-:W-:Y:S02]  /*5df80*/  ISETP.LT.AND P5, PT, R60, c[0x0][0x178], !P2 ;  /* 0x00005e003c007a0c */ /* 0x000fe400057a1270 */
[C---:B------:R-:W-:Y:S01]  /*5df90*/  IADD3 R3, R0.reuse, c[0x0][0x198], RZ ;  /* 0x0000660000037a10 */ /* 0x040fe20007ffe0ff */
[----:B------:R-:W-:-:S04]  /*5dfa0*/  IMAD.WIDE R6, R0, 0x2, R52 ;  /* 0x0000000200067825 */ /* 0x000fc800078e0234 */
[----:B------:R-:W-:-:S04]  /*5dfb0*/  IMAD.WIDE R8, R3, 0x2, R58 ;  /* 0x0000000203087825 */ /* 0x000fc800078e023a */
[C---:B------:R-:W-:Y:S01]  /*5dfc0*/  IMAD.WIDE R10, R3.reuse, 0x2, R56 ;  /* 0x00000002030a7825 */ /* 0x040fe200078e0238 */
[----:B------:R-:W-:Y:S01]  /*5dfd0*/  IADD3 R0, R3, c[0x0][0x198], RZ ;  /* 0x0000660003007a10 */ /* 0x000fe20007ffe0ff */
[----:B---3--:R0:W-:Y:S01]  /*5dfe0*/  @P4 STG.E.U16 [R4.64], R44 ;  /* 0x0000002c04004986 */ /* 0x0081e2000c101504 */
[----:B------:R-:W-:-:S03]  /*5dff0*/  ISETP.LT.AND P4, PT, R35, c[0x0][0x178], !P2 ;  /* 0x00005e0023007a0c */ /* 0x000fc60005781270 */
[----:B------:R-:W-:Y:S01]  /*5e000*/  @P3 STG.E.U16 [R6.64], R50 ;  /* 0x0000003206003986 */ /* 0x000fe2000c101504 */
[----:B------:R-:W-:-:S03]  /*5e010*/  ISETP.LT.AND P3, PT, R31, c[0x0][0x178], !P2 ;  /* 0x00005e001f007a0c */ /* 0x000fc60005761270 */
[----:B------:R1:W-:Y:S04]  /*5e020*/  @P6 STG.E.U16 [R8.64], R12 ;  /* 0x0000000c08006986 */ /* 0x0003e8000c101504 */
[----:B------:R3:W-:Y:S01]  /*5e030*/  @P5 STG.E.U16 [R10.64], R13 ;  /* 0x0000000d0a005986 */ /* 0x0007e2000c101504 */
[----:B------:R-:W-:Y:S01]  /*5e040*/  ISETP.LT.AND P5, PT, R49, c[0x0][0x178], !P1 ;  /* 0x00005e0031007a0c */ /* 0x000fe20004fa1270 */
[----:B0-----:R-:W-:Y:S01]  /*5e050*/  IMAD.WIDE R4, R3, 0x2, R54 ;  /* 0x0000000203047825 */ /* 0x001fe200078e0236 */
[----:B-1----:R-:W-:-:S03]  /*5e060*/  PRMT R8, R44, 0x7632, R8 ;  /* 0x000076322c087816 */ /* 0x002fc60000000008 */
[----:B------:R-:W-:Y:S01]  /*5e070*/  IMAD.WIDE R6, R3, 0x2, R52 ;  /* 0x0000000203067825 */ /* 0x000fe200078e0234 */
[----:B---3--:R-:W-:Y:S01]  /*5e080*/  PRMT R10, R50, 0x7632, R10 ;  /* 0x00007632320a7816 */ /* 0x008fe2000000000a */
[----:B------:R0:W-:Y:S04]  /*5e090*/  @P4 STG.E.U16 [R4.64], R8 ;  /* 0x0000000804004986 */ /* 0x0001e8000c101504 */
[----:B------:R-:W3:Y:S04]  /*5e0a0*/  LDL.LU R11, [R1+0x1f2c] ;  /* 0x001f2c00010b7983 */ /* 0x000ee80000300800 */
[----:B------:R1:W-:Y:S01]  /*5e0b0*/  @P3 STG.E.U16 [R6.64], R10 ;  /* 0x0000000a06003986 */ /* 0x0003e2000c101504 */
[----:B0-----:R-:W-:Y:S01]  /*5e0c0*/  IMAD.WIDE R4, R0, 0x2, R58 ;  /* 0x0000000200047825 */ /* 0x001fe200078e023a */
[----:B--2---:R-:W-:-:S04]  /*5e0d0*/  ISETP.GE.AND P2, PT, R40, c[0x0][0x17c], PT ;  /* 0x00005f0028007a0c */ /* 0x004fc80003f46270 */
[----:B------:R0:W-:Y:S01]  /*5e0e0*/  @P5 STG.E.U16 [R4.64], R48 ;  /* 0x0000003004005986 */ /* 0x0001e2000c101504 */
[----:B-1----:R-:W-:-:S03]  /*5e0f0*/  PRMT R10, R48, 0x7632, R10 ;  /* 0x00007632300a7816 */ /* 0x002fc6000000000a */
        /* <DEDUP_REMOVED lines=10> */
[----:B------:R-:W-:-:S03]  /*5e1a0*/  IADD3 R3, R0, c[0x0][0x198], RZ ;  /* 0x0000660000037a10 */ /* 0x000fc60007ffe0ff */
[----:B------:R-:W-:Y:S01]  /*5e1b0*/  IMAD.WIDE R6, R0, 0x2, R52 ;  /* 0x0000000200067825 */ /* 0x000fe200078e0234 */
[----:B------:R-:W-:Y:S01]  /*5e1c0*/  PRMT R0, R61, 0x7632, R0 ;  /* 0x000076323d007816 */ /* 0x000fe20000000000 */
[----:B------:R0:W-:Y:S01]  /*5e1d0*/  @P6 STG.E.U16 [R8.64], R61 ;  /* 0x0000003d08006986 */ /* 0x0001e2000c101504 */
[----:B------:R-:W-:-:S03]  /*5e1e0*/  ISETP.LT.AND P6, PT, R60, c[0x0][0x178], !P0 ;  /* 0x00005e003c007a0c */ /* 0x000fc600047c1270 */
[----:B------:R1:W-:Y:S01]  /*5e1f0*/  @P4 STG.E.U16 [R4.64], R19 ;  /* 0x0000001304004986 */ /* 0x0003e2000c101504 */
[----:B------:R-:W-:Y:S02]  /*5e200*/  ISETP.LT.AND P4, PT, R35, c[0x0][0x178], !P0 ;  /* 0x00005e0023007a0c */ /* 0x000fe40004781270 */
[----:B------:R-:W-:Y:S01]  /*5e210*/  ISETP.LT.AND P0, PT, R31, c[0x0][0x178], !P0 ;  /* 0x00005e001f007a0c */ /* 0x000fe20004701270 */
[----:B0-----:R-:W2:Y:S01]  /*5e220*/  LDL.LU R61, [R1+0x158] ;  /* 0x00015800013d7983 */ /* 0x001ea20000300800 */
[----:B------:R-:W-:-:S04]  /*5e230*/  IMAD.WIDE R8, R3, 0x2, R58 ;  /* 0x0000000203087825 */ /* 0x000fc800078e023a */
[C---:B-1----:R-:W-:Y:S01]  /*5e240*/  IMAD.WIDE R4, R3.reuse, 0x2, R56 ;  /* 0x0000000203047825 */ /* 0x042fe200078e0238 */
[----:B------:R0:W-:Y:S04]  /*5e250*/  @P1 STG.E.U16 [R6.64], R46 ;  /* 0x0000002e06001986 */ /* 0x0001e8000c101504 */
[----:B------:R1:W-:Y:S04]  /*5e260*/  @P3 STG.E.U16 [R8.64], R10 ;  /* 0x0000000a08003986 */ /* 0x0003e8000c101504 */
[----:B------:R1:W-:Y:S01]  /*5e270*/  @P6 STG.E.U16 [R4.64], R0 ;  /* 0x0000000004006986 */ /* 0x0003e2000c101504 */
[----:B0-----:R-:W-:Y:S01]  /*5e280*/  IMAD.WIDE R6, R3, 0x2, R54 ;  /* 0x0000000203067825 */ /* 0x001fe200078e0236 */
[----:B-1----:R-:W-:-:S02]  /*5e290*/  PRMT R8, R19, 0x7632, R8 ;  /* 0x0000763213087816 */ /* 0x002fc40000000008 */
[----:B------:R-:W-:Y:S01]  /*5e2a0*/  PRMT R10, R46, 0x7632, R10 ;  /* 0x000076322e0a7816 */ /* 0x000fe2000000000a */
[----:B------:R-:W-:Y:S02]  /*5e2b0*/  IMAD.WIDE R4, R3, 0x2, R52 ;  /* 0x0000000203047825 */ /* 0x000fe400078e0234 */
[----:B------:R0:W-:Y:S01]  /*5e2c0*/  @P4 STG.E.U16 [R6.64], R8 ;  /* 0x0000000806004986 */ /* 0x0001e2000c101504 */
[----:B---3--:R-:W-:-:S03]  /*5e2d0*/  ISETP.GE.AND P1, PT, R11, c[0x0][0x17c], PT ;  /* 0x00005f000b007a0c */ /* 0x008fc60003f26270 */
[----:B------:R1:W-:Y:S04]  /*5e2e0*/  @P0 STG.E.U16 [R4.64], R10 ;  /* 0x0000000a04000986 */ /* 0x0003e8000c101504 */
[----:B------:R-:W3:Y:S04]  /*5e2f0*/  LDL.LU R11, [R1+0x1f34] ;  /* 0x001f3400010b7983 */ /* 0x000ee80000300800 */
[----:B------:R-:W3:Y:S04]  /*5e300*/  LDL.LU R19, [R1+0x3e8] ;  /* 0x0003e80001137983 */ /* 0x000ee80000300800 */
[----:B------:R-:W3:Y:S01]  /*5e310*/  LDL.LU R44, [R1+0x3b8] ;  /* 0x0003b800012c7983 */ /* 0x000ee20000300800 */
[----:B----4-:R-:W-:-:S03]  /*5e320*/  ISETP.GE.AND P0, PT, R41, c[0x0][0x17c], PT ;  /* 0x00005f0029007a0c */ /* 0x010fc60003f06270 */
[----:B------:R-:W4:Y:S01]  /*5e330*/  LDL.LU R41, [R1+0x1f38] ;  /* 0x001f380001297983 */ /* 0x000f220000300800 */
[----:B------:R-:W-:Y:S02]  /*5e340*/  ISETP.LT.AND P3, PT, R49, c[0x0][0x178], !P2 ;  /* 0x00005e0031007a0c */ /* 0x000fe40005761270 */
[----:B------:R-:W-:Y:S01]  /*5e350*/  IADD3 R0, R3, c[0x0][0x198], RZ ;  /* 0x0000660003007a10 */ /* 0x000fe20007ffe0ff */
[----:B------:R-:W4:Y:S01]  /*5e360*/  LDL.LU R45, [R1+0x1c8] ;  /* 0x0001c800012d7983 */ /* 0x000f220000300800 */
[----:B------:R-:W-:-:S03]  /*5e370*/  ISETP.LT.AND P6, PT, R60, c[0x0][0x178], !P2 ;  /* 0x00005e003c007a0c */ /* 0x000fc600057c1270 */
[----:B0-----:R-:W-:Y:S01]  /*5e380*/  IMAD.WIDE R6, R0, 0x2, R58 ;  /* 0x0000000200067825 */ /* 0x001fe200078e023a */
[----:B------:R-:W-:Y:S02]  /*5e390*/  ISETP.LT.AND P4, PT, R35, c[0x0][0x178], !P2 ;  /* 0x00005e0023007a0c */ /* 0x000fe40005781270 */
[----:B------:R-:W-:-:S03]  /*5e3a0*/  ISETP.LT.AND P2, PT, R31, c[0x0][0x178], !P2 ;  /* 0x00005e001f007a0c */ /* 0x000fc60005741270 */
[----:B--2---:R0:W-:Y:S01]  /*5e3b0*/  @P3 STG.E.U16 [R6.64], R40 ;  /* 0x0000002806003986 */ /* 0x0041e2000c101504 */
[----:B------:R-:W-:Y:S01]  /*5e3c0*/  ISETP.LT.AND P3, PT, R49, c[0x0][0x178], !P5 ;  /* 0x00005e0031007a0c */ /* 0x000fe20006f61270 */
[C---:B------:R-:W-:Y:S01]  /*5e3d0*/  IMAD.WIDE R8, R0.reuse, 0x2, R56 ;  /* 0x0000000200087825 */ /* 0x040fe200078e0238 */
[----:B------:R-:W-:-:S03]  /*5e3e0*/  IADD3 R3, R0, c[0x0][0x198], RZ ;  /* 0x0000660000037a10 */ /* 0x000fc60007ffe0ff */
[----:B-1----:R-:W-:Y:S01]  /*5e3f0*/  IMAD.WIDE R4, R0, 0x2, R54 ;  /* 0x0000000200047825 */ /* 0x002fe200078e0236 */
[----:B------:R1:W-:Y:S01]  /*5e400*/  @P6 STG.E.U16 [R8.64], R48 ;  /* 0x0000003008006986 */ /* 0x0003e2000c101504 */
[----:B------:R-:W-:Y:S02]  /*5e410*/  ISETP.LT.AND P6, PT, R60, c[0x0][0x178], !P5 ;  /* 0x00005e003c007a0c */ /* 0x000fe40006fc1270 */
[----:B0-----:R-:W-:Y:S01]  /*5e420*/  IMAD.WIDE R6, R0, 0x2, R52 ;  /* 0x0000000200067825 */ /* 0x001fe200078e0234 */
[----:B------:R-:W-:Y:S01]  /*5e430*/  PRMT R0, R40, 0x7632, R0 ;  /* 0x0000763228007816 */ /* 0x000fe20000000000 */
[----:B------:R0:W-:Y:S02]  /*5e440*/  @P4 STG.E.U16 [R4.64], R61 ;  /* 0x0000003d04004986 */ /* 0x0001e4000c101504 */
[----:B-1----:R-:W-:Y:S02]  /*5e450*/  IMAD.WIDE R8, R3, 0x2, R58 ;  /* 0x0000000203087825 */ /* 0x002fe400078e023a */
[----:B------:R1:W-:Y:S01]  /*5e460*/  @P2 STG.E.U16 [R6.64], R42 ;  /* 0x0000002a06002986 */ /* 0x0003e2000c101504 */
[----:B------:R-:W-:-:S03]  /*5e470*/  ISETP.LT.AND P4, PT, R49, c[0x0][0x178], !P1 ;  /* 0x00005e0031007a0c */ /* 0x000fc60004f81270 */
[----:B------:R2:W-:Y:S01]  /*5e480*/  @P3 STG.E.U16 [R8.64], R0 ;  /* 0x0000000008003986 */ /* 0x0005e2000c101504 */
[----:B------:R-:W-:Y:S01]  /*5e490*/  ISETP.LT.AND P3, PT, R35, c[0x0][0x178], !P5 ;  /* 0x00005e0023007a0c */ /* 0x000fe20006f61270 */
[----:B0-----:R-:W-:Y:S01]  /*5e4a0*/  IMAD.WIDE R4, R3, 0x2, R56 ;  /* 0x0000000203047825 */ /* 0x001fe200078e0238 */
[----:B------:R-:W-:Y:S02]  /*5e4b0*/  ISETP.LT.AND P5, PT, R31, c[0x0][0x178], !P5 ;  /* 0x00005e001f007a0c */ /* 0x000fe40006fa1270 */
[----:B-1----:R-:W-:Y:S02]  /*5e4c0*/  PRMT R6, R48, 0x7632, R6 ;  /* 0x0000763230067816 */ /* 0x002fe40000000006 */
[----:B------:R-:W4:Y:S01]  /*5e4d0*/  LDL.LU R48, [R1+0xb8] ;  /* 0x0000b80001307983 */ /* 0x000f220000300800 */
[----:B--2---:R-:W-:-:S03]  /*5e4e0*/  IADD3 R0, R3, c[0x0][0x198], RZ ;  /* 0x0000660003007a10 */ /* 0x004fc60007ffe0ff */
[----:B------:R0:W-:Y:S01]  /*5e4f0*/  @P6 STG.E.U16 [R4.64], R6 ;  /* 0x0000000604006986 */ /* 0x0001e2000c101504 */
[----:B------:R-:W-:Y:S02]  /*5e500*/  PRMT R12, R61, 0x7632, R12 ;  /* 0x000076323d0c7816 */ /* 0x000fe4000000000c */
[----:B------:R-:W-:Y:S01]  /*5e510*/  PRMT R13, R42, 0x7632, R13 ;  /* 0x000076322a0d7816 */ /* 0x000fe2000000000d */
[----:B------:R-:W-:Y:S01]  /*5e520*/  IMAD.WIDE R8, R0, 0x2, R58 ;  /* 0x0000000200087825 */ /* 0x000fe200078e023a */
[----:B------:R-:W2:Y:S03]  /*5e530*/  LDL.LU R40, [R1+0x1f3c] ;  /* 0x001f3c0001287983 */ /* 0x000ea60000300800 */
[----:B0-----:R-:W-:-:S04]  /*5e540*/  IMAD.WIDE R4, R3, 0x2, R54 ;  /* 0x0000000203047825 */ /* 0x001fc800078e0236 */
[----:B------:R-:W-:Y:S01]  /*5e550*/  IMAD.WIDE R6, R3, 0x2, R52 ;  /* 0x0000000203067825 */ /* 0x000fe200078e0234 */
[----:B------:R0:W-:Y:S01]  /*5e560*/  @P3 STG.E.U16 [R4.64], R12 ;  /* 0x0000000c04003986 */ /* 0x0001e2000c101504 */
[----:B------:R-:W-:-:S03]  /*5e570*/  ISETP.LT.AND P6, PT, R60, c[0x0][0x178], !P1 ;  /* 0x00005e003c007a0c */ /* 0x000fc60004fc1270 */
[----:B------:R-:W-:Y:S01]  /*5e580*/  @P5 STG.E.U16 [R6.64], R13 ;  /* 0x0000000d06005986 */ /* 0x000fe2000c101504 */
[----:B------:R-:W-:-:S03]  /*5e590*/  ISETP.LT.AND P3, PT, R31, c[0x0][0x178], !P1 ;  /* 0x00005e001f007a0c */ /* 0x000fc60004f61270 */
[----:B---3--:R1:W-:Y:S01]  /*5e5a0*/  @P4 STG.E.U16 [R8.64], R19 ;  /* 0x0000001308004986 */ /* 0x0083e2000c101504 */
[----:B------:R-:W-:Y:S02]  /*5e5b0*/  ISETP.LT.AND P4, PT, R35, c[0x0][0x178], !P1 ;  /* 0x00005e0023007a0c */ /* 0x000fe40004f81270 */
[----:B0-----:R-:W-:Y:S02]  /*5e5c0*/  PRMT R12, R19, 0x7632, R12 ;  /* 0x00007632130c7816 */ /* 0x001fe4000000000c */
[----:B----4-:R-:W-:Y:S02]  /*5e5d0*/  ISETP.GE.AND P1, PT, R41, c[0x0][0x17c], PT ;  /* 0x00005f0029007a0c */ /* 0x010fe40003f26270 */
[----:B------:R-:W3:Y:S04]  /*5e5e0*/  LDL.LU R41, [R1+0x1f40] ;  /* 0x001f400001297983 */ /* 0x000ee80000300800 */
[----:B------:R-:W4:Y:S04]  /*5e5f0*/  LDL.LU R61, [R1+0x3ac] ;  /* 0x0003ac00013d7983 */ /* 0x000f280000300800 */
[----:B-1----:R-:W3:Y:S01]  /*5e600*/  LDL.LU R19, [R1+0x37c] ;  /* 0x00037c0001137983 */ /* 0x002ee20000300800 */
[----:B------:R-:W-:Y:S01]  /*5e610*/  ISETP.GE.AND P2, PT, R11, c[0x0][0x17c], PT ;  /* 0x00005f000b007a0c */ /* 0x000fe20003f46270 */
[----:B------:R-:W-:Y:S01]  /*5e620*/  IMAD.WIDE R10, R0, 0x2, R56 ;  /* 0x00000002000a7825 */ /* 0x000fe200078e0238 */
[----:B------:R-:W-:-:S04]  /*5e630*/  ISETP.LT.AND P5, PT, R60, c[0x0][0x178], !P0 ;  /* 0x00005e003c007a0c */ /* 0x000fc800047a1270 */
[----:B------:R0:W-:Y:S01]  /*5e640*/  @P6 STG.E.U16 [R10.64], R44 ;  /* 0x0000002c0a006986 */ /* 0x0001e2000c101504 */
[----:B------:R-:W-:Y:S01]  /*5e650*/  ISETP.LT.AND P6, PT, R49, c[0x0][0x178], !P0 ;  /* 0x00005e0031007a0c */ /* 0x000fe200047c1270 */
[C---:B------:R-:W-:Y:S01]  /*5e660*/  IMAD.WIDE R4, R0.reuse, 0x2, R54 ;  /* 0x0000000200047825 */ /* 0x040fe200078e0236 */
[----:B------:R-:W-:Y:S02]  /*5e670*/  IADD3 R3, R0, c[0x0][0x198], RZ ;  /* 0x0000660000037a10 */ /* 0x000fe40007ffe0ff */
[----:B------:R-:W-:Y:S01]  /*5e680*/  PRMT R13, R44, 0x7632, R13 ;  /* 0x000076322c0d7816 */ /* 0x000fe2000000000d */
[----:B------:R-:W-:Y:S01]  /*5e690*/  IMAD.WIDE R6, R0, 0x2, R52 ;  /* 0x0000000200067825 */ /* 0x000fe200078e0234 */
[----:B------:R1:W-:Y:S01]  /*5e6a0*/  @P4 STG.E.U16 [R4.64], R45 ;  /* 0x0000002d04004986 */ /* 0x0003e2000c101504 */
[----:B------:R-:W-:Y:S02]  /*5e6b0*/  ISETP.LT.AND P4, PT, R35, c[0x0][0x178], !P0 ;  /* 0x00005e0023007a0c */ /* 0x000fe40004781270 */
[C---:B------:R-:W-:Y:S01]  /*5e6c0*/  IMAD.WIDE R8, R3.reuse, 0x2, R58 ;  /* 0x0000000203087825 */ /* 0x040fe200078e023a */
[----:B0-----:R-:W3:Y:S03]  /*5e6d0*/  LDL.LU R44, [R1+0x1bc] ;  /* 0x0001bc00012c7983 */ /* 0x001ee60000300800 */
[C---:B------:R-:W-:Y:S01]  /*5e6e0*/  IMAD.WIDE R10, R3.reuse, 0x2, R56 ;  /* 0x00000002030a7825 */ /* 0x040fe200078e0238 */
[----:B------:R-:W-:-:S03]  /*5e6f0*/  IADD3 R0, R3, c[0x0][0x198], RZ ;  /* 0x0000660003007a10 */ /* 0x000fc60007ffe0ff */
[----:B-1----:R-:W-:Y:S01]  /*5e700*/  IMAD.WIDE R4, R3, 0x2, R52 ;  /* 0x0000000203047825 */ /* 0x002fe200078e0234 */
[----:B------:R0:W-:Y:S01]  /*5e710*/  @P3 STG.E.U16 [R6.64], R48 ;  /* 0x0000003006003986 */ /* 0x0001e2000c101504 */
[----:B------:R-:W-:-:S03]  /*5e720*/  ISETP.LT.AND P3, PT, R31, c[0x0][0x178], !P0 ;  /* 0x00005e001f007a0c */ /* 0x000fc60004761270 */
[----:B------:R1:W-:Y:S04]  /*5e730*/  @P6 STG.E.U16 [R8.64], R12 ;  /* 0x0000000c08006986 */ /* 0x0003e8000c101504 */
[----:B------:R2:W-:Y:S01]  /*5e740*/  @P5 STG.E.U16 [R10.64], R13 ;  /* 0x0000000d0a005986 */ /* 0x0005e2000c101504 */
[----:B------:R-:W-:Y:S01]  /*5e750*/  ISETP.LT.AND P5, PT, R49, c[0x0][0x178], !P2 ;  /* 0x00005e0031007a0c */ /* 0x000fe200057a1270 */
[----:B0-----:R-:W-:Y:S01]  /*5e760*/  IMAD.WIDE R6, R3, 0x2, R54 ;  /* 0x0000000203067825 */ /* 0x001fe200078e0236 */
[----:B-1----:R-:W-:Y:S02]  /*5e770*/  PRMT R8, R45, 0x7632, R8 ;  /* 0x000076322d087816 */ /* 0x002fe40000000008 */
[----:B--2---:R-:W-:-:S03]  /*5e780*/  PRMT R10, R48, 0x7632, R10 ;  /* 0x00007632300a7816 */ /* 0x004fc6000000000a */
[----:B------:R0:W-:Y:S01]  /*5e790*/  @P4 STG.E.U16 [R6.64], R8 ;  /* 0x0000000806004986 */ /* 0x0001e2000c101504 */
[----:B------:R-:W-:-:S03]  /*5e7a0*/  ISETP.GE.AND P0, PT, R40, c[0x0][0x17c], PT ;  /* 0x00005f0028007a0c */ /* 0x000fc60003f06270 */
[----:B------:R-:W2:Y:S04]  /*5e7b0*/  LDL.LU R40, [R1+0x1f44] ;  /* 0x001f440001287983 */ /* 0x000ea80000300800 */
[----:B------:R-:W-:Y:S01]  /*5e7c0*/  @P3 STG.E.U16 [R4.64], R10 ;  /* 0x0000000a04003986 */ /* 0x000fe2000c101504 */
[----:B0-----:R-:W-:-:S03]  /*5e7d0*/  IMAD.WIDE R6, R0, 0x2, R58 ;  /* 0x0000000200067825 */ /* 0x001fc600078e023a */
[----:B------:R-:W2:Y:S01]  /*5e7e0*/  LDL.LU R13, [R1+0x1f48] ;  /* 0x001f4800010d7983 */ /* 0x000ea20000300800 */
[----:B------:R-:W-:Y:S01]  /*5e7f0*/  ISETP.LT.AND P6, PT, R60, c[0x0][0x178], !P2 ;  /* 0x00005e003c007a0c */ /* 0x000fe200057c1270 */
[----:B------:R-:W-:Y:S01]  /*5e800*/  IMAD.WIDE R8, R0, 0x2, R56 ;  /* 0x0000000200087825 */ /* 0x000fe200078e0238 */
[----:B----4-:R-:W-:Y:S01]  /*5e810*/  PRMT R3, R61, 0x7632, R3 ;  /* 0x000076323d037816 */ /* 0x010fe20000000003 */
[----:B------:R0:W-:Y:S04]  /*5e820*/  @P5 STG.E.U16 [R6.64], R61 ;  /* 0x0000003d06005986 */ /* 0x0001e8000c101504 */
[----:B0-----:R-:W4:Y:S04]  /*5e830*/  LDL.LU R61, [R1+0x3dc] ;  /* 0x0003dc00013d7983 */ /* 0x001f280000300800 */
[----:B------:R-:W4:Y:S01]  /*5e840*/  LDL.LU R48, [R1+0x39c] ;  /* 0x00039c0001307983 */ /* 0x000f220000300800 */
[----:B---3--:R-:W-:-:S03]  /*5e850*/  PRMT R12, R19, 0x7632, R12 ;  /* 0x00007632130c7816 */ /* 0x008fc6000000000c */
[----:B------:R0:W-:Y:S04]  /*5e860*/  @P6 STG.E.U16 [R8.64], R19 ;  /* 0x0000001308006986 */ /* 0x0001e8000c101504 */
[----:B0-----:R-:W3:Y:S01]  /*5e870*/  LDL.LU R19, [R1+0x1ac] ;  /* 0x0001ac0001137983 */ /* 0x001ee20000300800 */
[----:B------:R-:W-:Y:S02]  /*5e880*/  ISETP.LT.AND P4, PT, R35, c[0x0][0x178], !P2 ;  /* 0x00005e0023007a0c */ /* 0x000fe40005781270 */
[----:B------:R-:W-:Y:S01]  /*5e890*/  ISETP.LT.AND P2, PT, R31, c[0x0][0x178], !P2 ;  /* 0x00005e001f007a0c */ /* 0x000fe20005741270 */
[C---:B------:R-:W-:Y:S01]  /*5e8a0*/  IMAD.WIDE R4, R0.reuse, 0x2, R54 ;  /* 0x0000000200047825 */ /* 0x040fe200078e0236 */
[----:B------:R-:W-:Y:S02]  /*5e8b0*/  ISETP.LT.AND P6, PT, R49, c[0x0][0x178], !P1 ;  /* 0x00005e0031007a0c */ /* 0x000fe40004fc1270 */
[----:B------:R-:W-:-:S02]  /*5e8c0*/  IADD3 R10, R0, c[0x0][0x198], RZ ;  /* 0x00006600000a7a10 */ /* 0x000fc40007ffe0ff */
[----:B------:R-:W-:-:S03]  /*5e8d0*/  ISETP.LT.AND P5, PT, R60, c[0x0][0x178], !P1 ;  /* 0x00005e003c007a0c */ /* 0x000fc60004fa1270 */
[C---:B------:R-:W-:Y:S02]  /*5e8e0*/  IMAD.WIDE R6, R10.reuse, 0x2, R58 ;  /* 0x000000020a067825 */ /* 0x040fe400078e023a */
[----:B------:R0:W-:Y:S01]  /*5e8f0*/  @P4 STG.E.U16 [R4.64], R44 ;  /* 0x0000002c04004986 */ /* 0x0001e2000c101504 */
[----:B------:R-:W-:Y:S02]  /*5e900*/  ISETP.LT.AND P4, PT, R35, c[0x0][0x178], !P1 ;  /* 0x00005e0023007a0c */ /* 0x000fe40004f81270 */
[----:B------:R-:W-:Y:S01]  /*5e910*/  ISETP.LT.AND P1, PT, R31, c[0x0][0x178], !P1 ;  /* 0x00005e001f007a0c */ /* 0x000fe20004f21270 */
[----:B------:R-:W-:-:S04]  /*5e920*/  IMAD.WIDE R8, R10, 0x2, R56 ;  /* 0x000000020a087825 */ /* 0x000fc800078e0238 */
[----:B0-----:R-:W-:Y:S01]  /*5e930*/  IMAD.WIDE R4, R0, 0x2, R52 ;  /* 0x0000000200047825 */ /* 0x001fe200078e0234 */
[----:B------:R-:W-:-:S04]  /*5e940*/  PRMT R0, R44, 0x7632, R0 ;  /* 0x000076322c007816 */ /* 0x000fc80000000000 */
[----:B------:R0:W-:Y:S04]  /*5e950*/  @P2 STG.E.U16 [R4.64], R51 ;  /* 0x0000003304002986 */ /* 0x0001e8000c101504 */
[----:B------:R1:W-:Y:S01]  /*5e960*/  @P6 STG.E.U16 [R6.64], R3 ;  /* 0x0000000306006986 */ /* 0x0003e2000c101504 */
[----:B------:R-:W-:Y:S02]  /*5e970*/  ISETP.LT.AND P6, PT, R49, c[0x0][0x178], !P0 ;  /* 0x00005e0031007a0c */ /* 0x000fe400047c1270 */
[----:B------:R-:W-:Y:S01]  /*5e980*/  PRMT R11, R51, 0x7632, R11 ;  /* 0x00007632330b7816 */ /* 0x000fe2000000000b */
[----:B------:R-:W-:Y:S01]  /*5e990*/  @P5 STG.E.U16 [R8.64], R12 ;  /* 0x0000000c08005986 */ /* 0x000fe2000c101504 */
[C---:B0-----:R-:W-:Y:S01]  /*5e9a0*/  IMAD.WIDE R4, R10.reuse, 0x2, R54 ;  /* 0x000000020a047825 */ /* 0x041fe200078e0236 */
[----:B-1----:R-:W-:-:S03]  /*5e9b0*/  IADD3 R3, R10, c[0x0][0x198], RZ ;  /* 0x000066000a037a10 */ /* 0x002fc60007ffe0ff */
[----:B------:R-:W-:Y:S01]  /*5e9c0*/  IMAD.WIDE R6, R10, 0x2, R52 ;  /* 0x000000020a067825 */ /* 0x000fe200078e0234 */
[----:B------:R0:W-:Y:S01]  /*5e9d0*/  @P4 STG.E.U16 [R4.64], R0 ;  /* 0x0000000004004986 */ /* 0x0001e2000c101504 */
[----:B------:R-:W-:Y:S02]  /*5e9e0*/  ISETP.LT.AND P5, PT, R60, c[0x0][0x178], !P0 ;  /* 0x00005e003c007a0c */ /* 0x000fe400047a1270 */
[----:B------:R-:W-:Y:S01]  /*5e9f0*/  ISETP.LT.AND P4, PT, R31, c[0x0][0x178], !P0 ;  /* 0x00005e001f007a0c */ /* 0x000fe20004781270 */
[----:B------:R1:W-:Y:S01]  /*5ea00*/  @P1 STG.E.U16 [R6.64], R11 ;  /* 0x0000000b06001986 */ /* 0x0003e2000c101504 */
[----:B------:R-:W-:Y:S02]  /*5ea10*/  ISETP.LT.AND P1, PT, R35, c[0x0][0x178], !P0 ;  /* 0x00005e0023007a0c */ /* 0x000fe40004721270 */
[----:B--2---:R-:W-:Y:S02]  /*5ea20*/  ISETP.GE.AND P0, PT, R13, c[0x0][0x17c], PT ;  /* 0x00005f000d007a0c */ /* 0x004fe40003f06270 */
[----:B------:R-:W2:Y:S01]  /*5ea30*/  LDL.LU R13, [R1+0x1f4c] ;  /* 0x001f4c00010d7983 */ /* 0x000ea20000300800 */
[----:B0-----:R-:W-:-:S04]  /*5ea40*/  IMAD.WIDE R4, R3, 0x2, R58 ;  /* 0x0000000203047825 */ /* 0x001fc800078e023a */
[C---:B-1----:R-:W-:Y:S01]  /*5ea50*/  IMAD.WIDE R6, R3.reuse, 0x2, R56 ;  /* 0x0000000203067825 */ /* 0x042fe200078e0238 */
[----:B------:R-:W-:Y:S02]  /*5ea60*/  IADD3 R9, R3, c[0x0][0x198], RZ ;  /* 0x0000660003097a10 */ /* 0x000fe40007ffe0ff */
[----:B----4-:R-:W-:Y:S01]  /*5ea70*/  PRMT R0, R61, 0x7632, R0 ;  /* 0x000076323d007816 */ /* 0x010fe20000000000 */
[----:B------:R0:W-:Y:S04]  /*5ea80*/  @P6 STG.E.U16 [R4.64], R61 ;  /* 0x0000003d04006986 */ /* 0x0001e8000c101504 */
[----:B0-----:R-:W4:Y:S04]  /*5ea90*/  LDL.LU R61, [R1+0x3cc] ;  /* 0x0003cc00013d7983 */ /* 0x001f280000300800 */
[----:B------:R-:W4:Y:S04]  /*5eaa0*/  LDL.LU R11, [R1+0x1f50] ;  /* 0x001f5000010b7983 */ /* 0x000f280000300800 */
[----:B------:R-:W4:Y:S01]  /*5eab0*/  LDL.LU R44, [R1+0x38c] ;  /* 0x00038c00012c7983 */ /* 0x000f220000300800 */
[----:B------:R-:W-:-:S03]  /*5eac0*/  PRMT R8, R48, 0x7632, R8 ;  /* 0x0000763230087816 */ /* 0x000fc60000000008 */
[----:B------:R0:W-:Y:S04]  /*5ead0*/  @P5 STG.E.U16 [R6.64], R48 ;  /* 0x0000003006005986 */ /* 0x0001e8000c101504 */
[----:B0-----:R-:W4:Y:S01]  /*5eae0*/  LDL.LU R48, [R1+0x15c] ;  /* 0x00015c0001307983 */ /* 0x001f220000300800 */
[----:B------:R-:W-:-:S04]  /*5eaf0*/  IMAD.WIDE R4, R3, 0x2, R54 ;  /* 0x0000000203047825 */ /* 0x000fc800078e0236 */
[----:B------:R-:W-:Y:S01]  /*5eb00*/  IMAD.WIDE R6, R3, 0x2, R52 ;  /* 0x0000000203067825 */ /* 0x000fe200078e0234 */
[----:B---3--:R-:W-:Y:S01]  /*5eb10*/  PRMT R3, R19, 0x7632, R3 ;  /* 0x0000763213037816 */ /* 0x008fe20000000003 */
[----:B------:R0:W-:Y:S04]  /*5eb20*/  @P1 STG.E.U16 [R4.64], R19 ;  /* 0x0000001304001986 */ /* 0x0001e8000c101504 */
[----:B0-----:R-:W3:Y:S01]  /*5eb30*/  LDL.LU R19, [R1+0x1f54] ;  /* 0x001f540001137983 */ /* 0x001ee20000300800 */
[----:B------:R-:W-:-:S04]  /*5eb40*/  ISETP.GE.AND P3, PT, R41, c[0x0][0x17c], PT ;  /* 0x00005f0029007a0c */ /* 0x000fc80003f66270 */
[----:B------:R-:W-:Y:S02]  /*5eb50*/  ISETP.LT.AND P5, PT, R49, c[0x0][0x178], !P3 ;  /* 0x00005e0031007a0c */ /* 0x000fe40005fa1270 */
[----:B------:R-:W-:Y:S01]  /*5eb60*/  ISETP.LT.AND P6, PT, R60, c[0x0][0x178], !P3 ;  /* 0x00005e003c007a0c */ /* 0x000fe20005fc1270 */
[----:B------:R-:W-:Y:S01]  /*5eb70*/  IMAD.WIDE R4, R9, 0x2, R58 ;  /* 0x0000000209047825 */ /* 0x000fe200078e023a */
[----:B------:R-:W-:Y:S02]  /*5eb80*/  ISETP.GE.AND P2, PT, R40, c[0x0][0x17c], PT ;  /* 0x00005f0028007a0c */ /* 0x000fe40003f46270 */
[----:B------:R-:W-:Y:S01]  /*5eb90*/  ISETP.LT.AND P1, PT, R35, c[0x0][0x178], !P3 ;  /* 0x00005e0023007a0c */ /* 0x000fe20005f21270 */
[----:B------:R0:W-:Y:S01]  /*5eba0*/  @P4 STG.E.U16 [R6.64], R47 ;  /* 0x0000002f06004986 */ /* 0x0001e2000c101504 */
[----:B------:R-:W-:Y:S02]  /*5ebb0*/  ISETP.LT.AND P3, PT, R31, c[0x0][0x178], !P3 ;  /* 0x00005e001f007a0c */ /* 0x000fe40005f61270 */
[----:B------:R-:W-:-:S03]  /*5ebc0*/  ISETP.LT.AND P4, PT, R49, c[0x0][0x178], !P2 ;  /* 0x00005e0031007a0c */ /* 0x000fc60005781270 */
[----:B------:R1:W-:Y:S01]  /*5ebd0*/  @P5 STG.E.U16 [R4.64], R0 ;  /* 0x0000000004005986 */ /* 0x0003e2000c101504 */
[----:B0-----:R-:W-:Y:S01]  /*5ebe0*/  IMAD.WIDE R6, R9, 0x2, R56 ;  /* 0x0000000209067825 */ /* 0x001fe200078e0238 */
[----:B------:R-:W-:Y:S02]  /*5ebf0*/  PRMT R10, R47, 0x7632, R10 ;  /* 0x000076322f0a7816 */ /* 0x000fe4000000000a */
[C---:B-1----:R-:W-:Y:S02]  /*5ec00*/  IADD3 R0, R9.reuse, c[0x0][0x198], RZ ;  /* 0x0000660009007a10 */ /* 0x042fe40007ffe0ff */
[----:B------:R0:W-:Y:S01]  /*5ec10*/  @P6 STG.E.U16 [R6.64], R8 ;  /* 0x0000000806006986 */ /* 0x0001e2000c101504 */
[----:B------:R-:W-:Y:S01]  /*5ec20*/  IMAD.WIDE R4, R9, 0x2, R54 ;  /* 0x0000000209047825 */ /* 0x000fe200078e0236 */
[----:B------:R-:W-:Y:S02]  /*5ec30*/  ISETP.LT.AND P5, PT, R60, c[0x0][0x178], !P2 ;  /* 0x00005e003c007a0c */ /* 0x000fe400057a1270 */
[----:B------:R-:W-:-:S02]  /*5ec40*/  ISETP.LT.AND P6, PT, R35, c[0x0][0x178], !P2 ;  /* 0x00005e0023007a0c */ /* 0x000fc400057c1270 */
[----:B------:R1:W-:Y:S01]  /*5ec50*/  @P1 STG.E.U16 [R4.64], R3 ;  /* 0x0000000304001986 */ /* 0x0003e2000c101504 */
[----:B0-----:R-:W-:-:S04]  /*5ec60*/  IMAD.WIDE R6, R9, 0x2, R52 ;  /* 0x0000000209067825 */ /* 0x001fc800078e0234 */
[C---:B------:R-:W-:Y:S01]  /*5ec70*/  IMAD.WIDE R8, R0.reuse, 0x2, R58 ;  /* 0x0000000200087825 */ /* 0x040fe200078e023a */
[----:B------:R0:W-:Y:S01]  /*5ec80*/  @P3 STG.E.U16 [R6.64], R10 ;  /* 0x0000000a06003986 */ /* 0x0001e2000c101504 */
[----:B------:R-:W-:Y:S02]  /*5ec90*/  ISETP.LT.AND P3, PT, R31, c[0x0][0x178], !P2 ;  /* 0x00005e001f007a0c */ /* 0x000fe40005761270 */
[----:B-1----:R-:W-:Y:S01]  /*5eca0*/  IMAD.WIDE R4, R0, 0x2, R56 ;  /* 0x0000000200047825 */ /* 0x002fe200078e0238 */
[----:B--2---:R-:W-:-:S03]  /*5ecb0*/  ISETP.GE.AND P1, PT, R13, c[0x0][0x17c], PT ;  /* 0x00005f000d007a0c */ /* 0x004fc60003f26270 */
[----:B0-----:R-:W-:Y:S01]  /*5ecc0*/  IMAD.WIDE R6, R0, 0x2, R54 ;  /* 0x0000000200067825 */ /* 0x001fe200078e0236 */
[----:B----4-:R0:W-:Y:S01]  /*5ecd0*/  @P4 STG.E.U16 [R8.64], R61 ;  /* 0x0000003d08004986 */ /* 0x0101e2000c101504 */
[----:B------:R-:W-:-:S03]  /*5ece0*/  ISETP.GE.AND P2, PT, R11, c[0x0][0x17c], PT ;  /* 0x00005f000b007a0c */ /* 0x000fc60003f46270 */
[----:B------:R-:W2:Y:S01]  /*5ecf0*/  LDL.LU R11, [R1+0x1f58] ;  /* 0x001f5800010b7983 */ /* 0x000ea20000300800 */
[----:B0-----:R-:W-:-:S03]  /*5ed00*/  PRMT R8, R61, 0x7632, R8 ;  /* 0x000076323d087816 */ /* 0x001fc60000000008 */
[----:B------:R-:W4:Y:S01]  /*5ed10*/  LDL.LU R61, [R1+0x3ec] ;  /* 0x0003ec00013d7983 */ /* 0x000f220000300800 */
[----:B------:R-:W-:-:S03]  /*5ed20*/  PRMT R9, R44, 0x7632, R9 ;  /* 0x000076322c097816 */ /* 0x000fc60000000009 */
[----:B------:R-:W4:Y:S04]  /*5ed30*/  LDL.LU R13, [R1+0x1f5c] ;  /* 0x001f5c00010d7983 */ /* 0x000f280000300800 */
[----:B------:R0:W-:Y:S04]  /*5ed40*/  @P5 STG.E.U16 [R4.64], R44 ;  /* 0x0000002c04005986 */ /* 0x0001e8000c101504 */
[----:B------:R-:W4:Y:S01]  /*5ed50*/  LDL.LU R45, [R1+0x3bc] ;  /* 0x0003bc00012d7983 */ /* 0x000f220000300800 */
[----:B------:R-:W-:-:S03]  /*5ed60*/  PRMT R10, R48, 0x7632, R10 ;  /* 0x00007632300a7816 */ /* 0x000fc6000000000a */
[----:B------:R1:W-:Y:S04]  /*5ed70*/  @P6 STG.E.U16 [R6.64], R48 ;  /* 0x0000003006006986 */ /* 0x0003e8000c101504 */
[----:B0-----:R-:W4:Y:S04]  /*5ed80*/  LDL.LU R44, [R1+0x1cc] ;  /* 0x0001cc00012c7983 */ /* 0x001f280000300800 */
[----:B-1----:R-:W4:Y:S01]  /*5ed90*/  LDL.LU R48, [R1+0xbc] ;  /* 0x0000bc0001307983 */ /* 0x002f220000300800 */
[----:B------:R-:W-:-:S03]  /*5eda0*/  IMAD.WIDE R4, R0, 0x2, R52 ;  /* 0x0000000200047825 */ /* 0x000fc600078e0234 */
[----:B------:R-:W4:Y:S01]  /*5edb0*/  LDL.LU R40, [R1+0x1f60] ;  /* 0x001f600001287983 */ /* 0x000f220000300800 */
[----:B------:R-:W-:Y:S02]  /*5edc0*/  ISETP.LT.AND P4, PT, R49, c[0x0][0x178], !P0 ;  /* 0x00005e0031007a0c */ /* 0x000fe40004781270 */
[----:B------:R-:W-:Y:S01]  /*5edd0*/  ISETP.LT.AND P6, PT, R60, c[0x0][0x178], !P0 ;  /* 0x00005e003c007a0c */ /* 0x000fe200047c1270 */
[----:B------:R0:W-:Y:S01]  /*5ede0*/  @P3 STG.E.U16 [R4.64], R43 ;  /* 0x0000002b04003986 */ /* 0x0001e2000c101504 */
[----:B------:R-:W-:Y:S02]  /*5edf0*/  ISETP.LT.AND P5, PT, R35, c[0x0][0x178], !P0 ;  /* 0x00005e0023007a0c */ /* 0x000fe400047a1270 */
[----:B------:R-:W-:Y:S02]  /*5ee00*/  ISETP.LT.AND P3, PT, R31, c[0x0][0x178], !P0 ;  /* 0x00005e001f007a0c */ /* 0x000fe40004761270 */
[----:B---3--:R-:W-:Y:S02]  /*5ee10*/  ISETP.GE.AND P0, PT, R19, c[0x0][0x17c], PT ;  /* 0x00005f0013007a0c */ /* 0x008fe40003f06270 */
[----:B------:R-:W3:Y:S01]  /*5ee20*/  LDL.LU R19, [R1+0x230] ;  /* 0x0002300001137983 */ /* 0x000ee20000300800 */
[----:B------:R-:W-:-:S05]  /*5ee30*/  IADD3 R3, R0, c[0x0][0x198], RZ ;  /* 0x0000660000037a10 */ /* 0x000fca0007ffe0ff */
[C---:B------:R-:W-:Y:S01]  /*5ee40*/  IMAD.WIDE R6, R3.reuse, 0x2, R58 ;  /* 0x0000000203067825 */ /* 0x040fe200078e023a */
[----:B------:R-:W-:-:S03]  /*5ee50*/  IADD3 R0, R3, c[0x0][0x198], RZ ;  /* 0x0000660003007a10 */ /* 0x000fc60007ffe0ff */
[----:B0-----:R-:W-:Y:S01]  /*5ee60*/  IMAD.WIDE R4, R3, 0x2, R56 ;  /* 0x0000000203047825 */ /* 0x001fe200078e0238 */
[----:B------:R0:W-:Y:S01]  /*5ee70*/  @P4 STG.E.U16 [R6.64], R8 ;  /* 0x0000000806004986 */ /* 0x0001e2000c101504 */
[----:B------:R-:W-:-:S03]  /*5ee80*/  ISETP.LT.AND P4, PT, R49, c[0x0][0x178], !P1 ;  /* 0x00005e0031007a0c */ /* 0x000fc60004f81270 */
[----:B------:R1:W-:Y:S01]  /*5ee90*/  @P6 STG.E.U16 [R4.64], R9 ;  /* 0x0000000904006986 */ /* 0x0003e2000c101504 */
[----:B------:R-:W-:Y:S01]  /*5eea0*/  ISETP.LT.AND P6, PT, R35, c[0x0][0x178], !P1 ;  /* 0x00005e0023007a0c */ /* 0x000fe20004fc1270 */
[----:B0-----:R-:W-:Y:S01]  /*5eeb0*/  IMAD.WIDE R6, R3, 0x2, R54 ;  /* 0x0000000203067825 */ /* 0x001fe200078e0236 */
[----:B------:R-:W-:-:S03]  /*5eec0*/  PRMT R8, R43, 0x7632, R8 ;  /* 0x000076322b087816 */ /* 0x000fc60000000008 */
[----:B-1----:R-:W-:Y:S01]  /*5eed0*/  IMAD.WIDE R4, R3, 0x2, R52 ;  /* 0x0000000203047825 */ /* 0x002fe200078e0234 */
[----:B------:R0:W-:Y:S01]  /*5eee0*/  @P5 STG.E.U16 [R6.64], R10 ;  /* 0x0000000a06005986 */ /* 0x0001e2000c101504 */
[----:B------:R-:W-:Y:S02]  /*5eef0*/  ISETP.LT.AND P5, PT, R60, c[0x0][0x178], !P1 ;  /* 0x00005e003c007a0c */ /* 0x000fe40004fa1270 */
[----:B------:R-:W-:Y:S01]  /*5ef00*/  ISETP.LT.AND P1, PT, R31, c[0x0][0x178], !P1 ;  /* 0x00005e001f007a0c */ /* 0x000fe20004f21270 */
[----:B------:R1:W-:Y:S01]  /*5ef10*/  @P3 STG.E.U16 [R4.64], R8 ;  /* 0x0000000804003986 */ /* 0x0003e2000c101504 */
[----:B0-----:R-:W-:-:S04]  /*5ef20*/  IMAD.WIDE R6, R0, 0x2, R58 ;  /* 0x0000000200067825 */ /* 0x001fc800078e023a */
[----:B-1----:R-:W-:Y:S01]  /*5ef30*/  IMAD.WIDE R8, R0, 0x2, R56 ;  /* 0x0000000200087825 */ /* 0x002fe200078e0238 */
[----:B--2---:R-:W-:-:S03]  /*5ef40*/  ISETP.GE.AND P3, PT, R11, c[0x0][0x17c], PT ;  /* 0x00005f000b007a0c */ /* 0x004fc60003f66270 */
[C---:B------:R-:W-:Y:S01]  /*5ef50*/  IMAD.WIDE R10, R0.reuse, 0x2, R52 ;  /* 0x00000002000a7825 */ /* 0x040fe200078e0234 */
[----:B----4-:R-:W-:Y:S01]  /*5ef60*/  @P4 STG.E.U16 [R6.64], R61 ;  /* 0x0000003d06004986 */ /* 0x010fe2000c101504 */
[----:B------:R-:W-:Y:S02]  /*5ef70*/  ISETP.LT.AND P4, PT, R49, c[0x0][0x178], !P2 ;  /* 0x00005e0031007a0c */ /* 0x000fe40005781270 */
[----:B------:R-:W-:Y:S01]  /*5ef80*/  PRMT R12, R61, 0x7632, R12 ;  /* 0x000076323d0c7816 */ /* 0x000fe2000000000c */
[----:B------:R0:W1:Y:S02]  /*5ef90*/  LDS.128 R4, [R2] ;  /* 0x0000000002047984 */ /* 0x0000640000000c00 */
[C---:B0-----:R-:W-:Y:S02]  /*5efa0*/  IMAD.WIDE R2, R0.reuse, 0x2, R54 ;  /* 0x0000000200027825 */ /* 0x041fe400078e0236 */
[----:B------:R-:W2:Y:S01]  /*5efb0*/  LDL.LU R61, [R1+0x1f0] ;  /* 0x0001f000013d7983 */ /* 0x000ea20000300800 */
[----:B------:R-:W-:-:S03]  /*5efc0*/  IADD3 R0, R0, c[0x0][0x198], RZ ;  /* 0x0000660000007a10 */ /* 0x000fc60007ffe0ff */
[----:B------:R-:W-:Y:S04]  /*5efd0*/  @P5 STG.E.U16 [R8.64], R45 ;  /* 0x0000002d08005986 */ /* 0x000fe8000c101504 */
[----:B------:R0:W-:Y:S01]  /*5efe0*/  @P6 STG.E.U16 [R2.64], R44 ;  /* 0x0000002c02006986 */ /* 0x0001e2000c101504 */
[----:B------:R-:W-:Y:S02]  /*5eff0*/  PRMT R15, R45, 0x7632, R15 ;  /* 0x000076322d0f7816 */ /* 0x000fe4000000000f */
[----:B------:R-:W-:Y:S01]  /*5f000*/  PRMT R14, R44, 0x7632, R14 ;  /* 0x000076322c0e7816 */ /* 0x000fe2000000000e */
[----:B------:R-:W4:Y:S04]  /*5f010*/  LDL.LU R41, [R1+0x1f64] ;  /* 0x001f640001297983 */ /* 0x000f280000300800 */
[----:B------:R-:W-:Y:S01]  /*5f020*/  @P1 STG.E.U16 [R10.64], R48 ;  /* 0x000000300a001986 */ /* 0x000fe2000c101504 */
[----:B0-----:R-:W-:-:S05]  /*5f030*/  IMAD.WIDE R2, R0, 0x2, R58 ;  /* 0x0000000200027825 */ /* 0x001fca00078e023a */
[----:B------:R0:W-:Y:S02]  /*5f040*/  @P4 STG.E.U16 [R2.64], R12 ;  /* 0x0000000c02004986 */ /* 0x0001e4000c101504 */
[----:B0-----:R-:W-:Y:S02]  /*5f050*/  PRMT R3, R48, 0x7632, R3 ;  /* 0x0000763230037816 */ /* 0x001fe40000000003 */
[----:B------:R-:W0:Y:S01]  /*5f060*/  S2R R48, SR_TID.X ;  /* 0x0000000000307919 */ /* 0x000e220000002100 */
[----:B------:R-:W-:Y:S02]  /*5f070*/  ISETP.LT.AND P5, PT, R60, c[0x0][0x178], !P2 ;  /* 0x00005e003c007a0c */ /* 0x000fe400057a1270 */
[----:B------:R-:W-:Y:S02]  /*5f080*/  ISETP.LT.AND P6, PT, R35, c[0x0][0x178], !P2 ;  /* 0x00005e0023007a0c */ /* 0x000fe400057c1270 */
[----:B------:R-:W-:Y:S01]  /*5f090*/  ISETP.LT.AND P2, PT, R31, c[0x0][0x178], !P2 ;  /* 0x00005e001f007a0c */ /* 0x000fe20005741270 */
[----:B------:R-:W-:Y:S01]  /*5f0a0*/  IMAD.WIDE R8, R0, 0x2, R56 ;  /* 0x0000000200087825 */ /* 0x000fe200078e0238 */
[----:B------:R-:W-:-:S02]  /*5f0b0*/  ISETP.GE.AND P1, PT, R13, c[0x0][0x17c], PT ;  /* 0x00005f000d007a0c */ /* 0x000fc40003f26270 */
[----:B------:R-:W-:Y:S01]  /*5f0c0*/  ISETP.LT.AND P4, PT, R49, c[0x0][0x178], !P0 ;  /* 0x00005e0031007a0c */ /* 0x000fe20004781270 */
[C---:B------:R-:W-:Y:S01]  /*5f0d0*/  IMAD.WIDE R10, R0.reuse, 0x2, R54 ;  /* 0x00000002000a7825 */ /* 0x040fe200078e0236 */
[----:B------:R-:W-:-:S03]  /*5f0e0*/  IADD3 R2, R0, c[0x0][0x198], RZ ;  /* 0x0000660000027a10 */ /* 0x000fc60007ffe0ff */
[----:B------:R-:W-:Y:S01]  /*5f0f0*/  IMAD.WIDE R12, R0, 0x2, R52 ;  /* 0x00000002000c7825 */ /* 0x000fe200078e0234 */
[----:B------:R1:W-:Y:S01]  /*5f100*/  @P5 STG.E.U16 [R8.64], R15 ;  /* 0x0000000f08005986 */ /* 0x0003e2000c101504 */
[----:B------:R-:W-:-:S03]  /*5f110*/  ISETP.LT.AND P5, PT, R60, c[0x0][0x178], !P0 ;  /* 0x00005e003c007a0c */ /* 0x000fc600047a1270 */
[----:B------:R-:W-:Y:S01]  /*5f120*/  @P6 STG.E.U16 [R10.64], R14 ;  /* 0x0000000e0a006986 */ /* 0x000fe2000c101504 */
[----:B------:R-:W-:Y:S02]  /*5f130*/  ISETP.LT.AND P6, PT, R31, c[0x0][0x178], !P0 ;  /* 0x00005e001f007a0c */ /* 0x000fe400047c1270 */
[C---:B0-----:R-:W-:Y:S01]  /*5f140*/  LOP3.LUT R44, R48.reuse, 0x1f, RZ, 0xc0, !PT ;  /* 0x0000001f302c7812 */ /* 0x041fe200078ec0ff */
[----:B------:R-:W-:Y:S01]  /*5f150*/  IMAD.SHL.U32 R48, R48, 0x100, RZ ;  /* 0x0000010030307824 */ /* 0x000fe200078e00ff */
[----:B------:R-:W-:Y:S01]  /*5f160*/  @P2 STG.E.U16 [R12.64], R3 ;  /* 0x000000030c002986 */ /* 0x000fe2000c101504 */
[----:B------:R-:W-:Y:S01]  /*5f170*/  ISETP.LT.AND P2, PT, R35, c[0x0][0x178], !P0 ;  /* 0x00005e0023007a0c */ /* 0x000fe20004741270 */
[----:B-1----:R-:W-:Y:S01]  /*5f180*/  IMAD.WIDE R8, R2, 0x2, R58 ;  /* 0x0000000202087825 */ /* 0x002fe200078e023a */
[----:B------:R-:W-:Y:S02]  /*5f190*/  ISETP.GE.AND P0, PT, R40, c[0x0][0x17c], PT ;  /* 0x00005f0028007a0c */ /* 0x000fe40003f06270 */
[----:B------:R-:W-:Y:S01]  /*5f1a0*/  LOP3.LUT R48, R48, 0x600, RZ, 0xc0, !PT ;  /* 0x0000060030307812 */ /* 0x000fe200078ec0ff */
[----:B------:R-:W4:Y:S01]  /*5f1b0*/  LDL.LU R40, [R1+0x220] ;  /* 0x0002200001287983 */ /* 0x000f220000300800 */
[----:B---3--:R-:W-:-:S03]  /*5f1c0*/  PRMT R16, R19, 0x7632, R16 ;  /* 0x0000763213107816 */ /* 0x008fc60000000010 */
[----:B------:R0:W-:Y:S01]  /*5f1d0*/  @P4 STG.E.U16 [R8.64], R19 ;  /* 0x0000001308004986 */ /* 0x0001e2000c101504 */
[----:B------:R-:W-:-:S03]  /*5f1e0*/  IMAD R48, R44, 0x10, R48 ;  /* 0x000000102c307824 */ /* 0x000fc600078e0230 */
[----:B0-----:R-:W3:Y:S04]  /*5f1f0*/  LDL.LU R19, [R1+0x1f68] ;  /* 0x001f680001137983 */ /* 0x001ee80000300800 */
[----:B------:R-:W3:Y:S01]  /*5f200*/  LDL.LU R44, [R1+0x1e0] ;  /* 0x0001e000012c7983 */ /* 0x000ee20000300800 */
[C---:B------:R-:W-:Y:S01]  /*5f210*/  IMAD.WIDE R14, R2.reuse, 0x2, R56 ;  /* 0x00000002020e7825 */ /* 0x040fe200078e0238 */
[----:B------:R-:W-:Y:S02]  /*5f220*/  ISETP.LT.AND P4, PT, R49, c[0x0][0x178], !P3 ;  /* 0x00005e0031007a0c */ /* 0x000fe40005f81270 */
[C---:B------:R-:W-:Y:S01]  /*5f230*/  IADD3 R0, R2.reuse, c[0x0][0x198], RZ ;  /* 0x0000660002007a10 */ /* 0x040fe20007ffe0ff */
[----:B------:R-:W-:Y:S01]  /*5f240*/  IMAD.WIDE R12, R2, 0x2, R54 ;  /* 0x00000002020c7825 */ /* 0x000fe200078e0236 */
[----:B------:R-:W-:Y:S01]  /*5f250*/  LOP3.LUT R48, R48, 0x20, RZ, 0x3c, !PT ;  /* 0x0000002030307812 */ /* 0x000fe200078e3cff */
[----:B------:R-:W3:Y:S02]  /*5f260*/  LDL.LU R42, [R1+0x1f6c] ;  /* 0x001f6c00012a7983 */ /* 0x000ee40000300800 */
[----:B------:R-:W-:-:S02]  /*5f270*/  IMAD.WIDE R2, R2, 0x2, R52 ;  /* 0x0000000202027825 */ /* 0x000fc400078e0234 */
[----:B------:R-:W0:Y:S01]  /*5f280*/  LDS.128 R8, [R48] ;  /* 0x0000000030087984 */ /* 0x000e220000000c00 */
[----:B------:R-:W-:-:S03]  /*5f290*/  PRMT R18, R36, 0x7632, R18 ;  /* 0x0000763224127816 */ /* 0x000fc60000000012 */
[----:B--2---:R1:W-:Y:S01]  /*5f2a0*/  @P5 STG.E.U16 [R14.64], R61 ;  /* 0x0000003d0e005986 */ /* 0x0043e2000c101504 */
[----:B------:R-:W-:-:S03]  /*5f2b0*/  PRMT R17, R61, 0x7632, R17 ;  /* 0x000076323d117816 */ /* 0x000fc60000000011 */
[----:B-1----:R-:W1:Y:S01]  /*5f2c0*/  S2R R61, SR_TID.X ;  /* 0x00000000003d7919 */ /* 0x002e620000002100 */
[----:B------:R-:W-:Y:S01]  /*5f2d0*/  ISETP.LT.AND P5, PT, R60, c[0x0][0x178], !P3 ;  /* 0x00005e003c007a0c */ /* 0x000fe20005fa1270 */
[----:B------:R-:W-:Y:S02]  /*5f2e0*/  IMAD.WIDE R14, R0, 0x2, R58 ;  /* 0x00000002000e7825 */ /* 0x000fe400078e023a */
[----:B------:R2:W-:Y:S04]  /*5f2f0*/  @P2 STG.E.U16 [R12.64], R36 ;  /* 0x000000240c002986 */ /* 0x0005e8000c101504 */
[----:B------:R-:W-:Y:S01]  /*5f300*/  @P6 STG.E.U16 [R2.64], R4 ;  /* 0x0000000402006986 */ /* 0x000fe2000c101504 */
[----:B------:R-:W-:-:S03]  /*5f310*/  ISETP.LT.AND P6, PT, R35, c[0x0][0x178], !P3 ;  /* 0x00005e0023007a0c */ /* 0x000fc60005fc1270 */
[----:B------:R0:W-:Y:S01]  /*5f320*/  @P4 STG.E.U16 [R14.64], R16 ;  /* 0x000000100e004986 */ /* 0x0001e2000c101504 */
[----:B------:R-:W-:Y:S02]  /*5f330*/  ISETP.LT.AND P4, PT, R31, c[0x0][0x178], !P3 ;  /* 0x00005e001f007a0c */ /* 0x000fe40005f81270 */
[----:B------:R-:W-:Y:S01]  /*5f340*/  ISETP.LT.AND P3, PT, R49, c[0x0][0x178], !P1 ;  /* 0x00005e0031007a0c */ /* 0x000fe20004f61270 */
[----:B--2---:R-:W-:Y:S01]  /*5f350*/  IMAD.WIDE R12, R0, 0x2, R56 ;  /* 0x00000002000c7825 */ /* 0x004fe200078e0238 */
[----:B-1----:R-:W-:-:S03]  /*5f360*/  LOP3.LUT R48, R61, 0x1f, RZ, 0xc0, !PT ;  /* 0x0000001f3d307812 */ /* 0x002fc600078ec0ff */
[----:B------:R-:W-:Y:S01]  /*5f370*/  IMAD.SHL.U32 R61, R61, 0x100, RZ ;  /* 0x000001003d3d7824 */ /* 0x000fe200078e00ff */
[----:B0-----:R-:W-:Y:S01]  /*5f380*/  PRMT R16, R4, 0x7632, R16 ;  /* 0x0000763204107816 */ /* 0x001fe20000000010 */
[C---:B------:R-:W-:Y:S01]  /*5f390*/  IMAD.WIDE R2, R0.reuse, 0x2, R54 ;  /* 0x0000000200027825 */ /* 0x040fe200078e0236 */
[----:B------:R-:W-:Y:S02]  /*5f3a0*/  IADD3 R4, R0, c[0x0][0x198], RZ ;  /* 0x0000660000047a10 */ /* 0x000fe40007ffe0ff */
[----:B------:R-:W-:Y:S01]  /*5f3b0*/  LOP3.LUT R61, R61, 0x600, RZ, 0xc0, !PT ;  /* 0x000006003d3d7812 */ /* 0x000fe200078ec0ff */
[----:B------:R-:W-:Y:S01]  /*5f3c0*/  @P5 STG.E.U16 [R12.64], R17 ;  /* 0x000000110c005986 */ /* 0x000fe2000c101504 */
[----:B------:R-:W-:Y:S01]  /*5f3d0*/  ISETP.LT.AND P5, PT, R60, c[0x0][0x178], !P1 ;  /* 0x00005e003c007a0c */ /* 0x000fe20004fa1270 */
[----:B------:R-:W-:Y:S02]  /*5f3e0*/  IMAD.WIDE R14, R0, 0x2, R52 ;  /* 0x00000002000e7825 */ /* 0x000fe400078e0234 */
[----:B------:R0:W-:Y:S02]  /*5f3f0*/  @P6 STG.E.U16 [R2.64], R18 ;  /* 0x0000001202006986 */ /* 0x0001e4000c101504 */
[----:B------:R-:W-:-:S02]  /*5f400*/  IMAD R61, R48, 0x10, R61 ;  /* 0x00000010303d7824 */ /* 0x000fc400078e023d */
[----:B------:R-:W-:Y:S03]  /*5f410*/  @P4 STG.E.U16 [R14.64], R16 ;  /* 0x000000100e004986 */ /* 0x000fe6000c101504 */
[----:B------:R-:W-:Y:S01]  /*5f420*/  LOP3.LUT R61, R61, 0x40, RZ, 0x3c, !PT ;  /* 0x000000403d3d7812 */ /* 0x000fe200078e3cff */
[----:B0-----:R-:W-:-:S04]  /*5f430*/  IMAD.WIDE R2, R4, 0x2, R58 ;  /* 0x0000000204027825 */ /* 0x001fc800078e023a */
[----:B------:R0:W1:Y:S04]  /*5f440*/  LDS.128 R12, [R61] ;  /* 0x000000003d0c7984 */ /* 0x0000680000000c00 */
[----:B0-----:R-:W2:Y:S04]  /*5f450*/  LDL.LU R61, [R1+0x210] ;  /* 0x00021000013d7983 */ /* 0x001ea80000300800 */
[----:B----4-:R0:W-:Y:S04]  /*5f460*/  @P3 STG.E.U16 [R2.64], R40 ;  /* 0x0000002802003986 */ /* 0x0101e8000c101504 */
[----:B------:R-:W4:Y:S01]  /*5f470*/  LDL.LU R48, [R1+0x1d0] ;  /* 0x0001d00001307983 */ /* 0x000f220000300800 */
[----:B0-----:R-:W-:-:S05]  /*5f480*/  IMAD.WIDE R2, R4, 0x2, R56 ;  /* 0x0000000204027825 */ /* 0x001fca00078e0238 */
[----:B---3--:R0:W-:Y:S01]  /*5f490*/  @P5 STG.E.U16 [R2.64], R44 ;  /* 0x0000002c02005986 */ /* 0x0081e2000c101504 */
[----:B------:R-:W-:-:S03]  /*5f4a0*/  PRMT R36, R44, 0x7632, R36 ;  /* 0x000076322c247816 */ /* 0x000fc60000000024 */
[----:B0-----:R-:W3:Y:S01]  /*5f4b0*/  LDL.LU R44, [R1+0x1f70] ;  /* 0x001f7000012c7983 */ /* 0x001ee20000300800 */
[----:B------:R-:W-:Y:S02]  /*5f4c0*/  ISETP.LT.AND P4, PT, R35, c[0x0][0x178], !P1 ;  /* 0x00005e0023007a0c */ /* 0x000fe40004f81270 */
[----:B------:R-:W-:Y:S01]  /*5f4d0*/  ISETP.LT.AND P1, PT, R31, c[0x0][0x178], !P1 ;  /* 0x00005e001f007a0c */ /* 0x000fe20004f21270 */
[C---:B------:R-:W-:Y:S01]  /*5f4e0*/  IMAD.WIDE R16, R4.reuse, 0x2, R54 ;  /* 0x0000000204107825 */ /* 0x040fe200078e0236 */
[----:B------:R-:W-:Y:S02]  /*5f4f0*/  ISETP.GE.AND P3, PT, R19, c[0x0][0x17c], PT ;  /* 0x00005f0013007a0c */ /* 0x000fe40003f66270 */
[----:B------:R-:W-:Y:S01]  /*5f500*/  ISETP.LT.AND P6, PT, R49, c[0x0][0x178], !P0 ;  /* 0x00005e0031007a0c */ /* 0x000fe200047c1270 */
[C---:B------:R-:W-:Y:S01]  /*5f510*/  IMAD.WIDE R18, R4.reuse, 0x2, R52 ;  /* 0x0000000204127825 */ /* 0x040fe200078e0234 */
[----:B------:R-:W-:-:S05]  /*5f520*/  IADD3 R0, R4, c[0x0][0x198], RZ ;  /* 0x0000660004007a10 */ /* 0x000fca0007ffe0ff */
[----:B------:R0:W-:Y:S01]  /*5f530*/  @P4 STG.E.U16 [R16.64], R24 ;  /* 0x0000001810004986 */ /* 0x0001e2000c101504 */
[----:B------:R-:W-:-:S03]  /*5f540*/  ISETP.GE.AND P2, PT, R41, c[0x0][0x17c], PT ;  /* 0x00005f0029007a0c */ /* 0x000fc60003f46270 */
[----:B------:R1:W-:Y:S01]  /*5f550*/  @P1 STG.E.U16 [R18.64], R8 ;  /* 0x0000000812001986 */ /* 0x0003e2000c101504 */
[----:B------:R-:W-:Y:S02]  /*5f560*/  ISETP.LT.AND P1, PT, R60, c[0x0][0x178], !P0 ;  /* 0x00005e003c007a0c */ /* 0x000fe40004721270 */
[----:B------:R-:W-:Y:S01]  /*5f570*/  PRMT R4, R40, 0x7632, R4 ;  /* 0x0000763228047816 */ /* 0x000fe20000000004 */
[C---:B------:R-:W-:Y:S01]  /*5f580*/  IMAD.WIDE R40, R0.reuse, 0x2, R58 ;  /* 0x0000000200287825 */ /* 0x040fe200078e023a */
[----:B------:R-:W-:Y:S02]  /*5f590*/  ISETP.LT.AND P4, PT, R35, c[0x0][0x178], !P0 ;  /* 0x00005e0023007a0c */ /* 0x000fe40004781270 */
[----:B------:R-:W-:Y:S02]  /*5f5a0*/  ISETP.LT.AND P0, PT, R31, c[0x0][0x178], !P0 ;  /* 0x00005e001f007a0c */ /* 0x000fe40004701270 */
[----:B------:R-:W-:Y:S01]  /*5f5b0*/  ISETP.LT.AND P5, PT, R49, c[0x0][0x178], !P2 ;  /* 0x00005e0031007a0c */ /* 0x000fe200057a1270 */
[----:B------:R1:W-:Y:S01]  /*5f5c0*/  @P6 STG.E.U16 [R40.64], R4 ;  /* 0x0000000428006986 */ /* 0x0003e2000c101504 */
[----:B0-----:R-:W-:Y:S01]  /*5f5d0*/  IMAD.WIDE R16, R0, 0x2, R56 ;  /* 0x0000000200107825 */ /* 0x001fe200078e0238 */
[----:B-1----:R-:W-:-:S03]  /*5f5e0*/  PRMT R8, R24, 0x7632, R8 ;  /* 0x0000763218087816 */ /* 0x002fc60000000008 */
[----:B------:R-:W-:Y:S01]  /*5f5f0*/  IMAD.WIDE R2, R0, 0x2, R54 ;  /* 0x0000000200027825 */ /* 0x000fe200078e0236 */
[----:B------:R-:W-:Y:S01]  /*5f600*/  PRMT R24, R8, 0x7632, R24 ;  /* 0x0000763208187816 */ /* 0x000fe20000000018 */
[----:B------:R0:W-:Y:S01]  /*5f610*/  @P1 STG.E.U16 [R16.64], R36 ;  /* 0x0000002410001986 */ /* 0x0001e2000c101504 */
[C---:B------:R-:W-:Y:S01]  /*5f620*/  IADD3 R4, R0.reuse, c[0x0][0x198], RZ ;  /* 0x0000660000047a10 */ /* 0x040fe20007ffe0ff */
[----:B------:R-:W-:Y:S02]  /*5f630*/  IMAD.WIDE R18, R0, 0x2, R52 ;  /* 0x0000000200127825 */ /* 0x000fe400078e0234 */
[----:B------:R1:W-:Y:S02]  /*5f640*/  @P4 STG.E.U16 [R2.64], R8 ;  /* 0x0000000802004986 */ /* 0x0003e4000c101504 */
[----:B0-----:R-:W-:Y:S02]  /*5f650*/  IMAD.WIDE R16, R4, 0x2, R58 ;  /* 0x0000000204107825 */ /* 0x001fe400078e023a */
[----:B------:R-:W4:Y:S04]  /*5f660*/  LDL.LU R36, [R1+0x1f74] ;  /* 0x001f740001247983 */ /* 0x000f280000300800 */
[----:B------:R-:W-:Y:S04]  /*5f670*/  @P0 STG.E.U16 [R18.64], R24 ;  /* 0x0000001812000986 */ /* 0x000fe8000c101504 */
[----:B--2---:R0:W-:Y:S01]  /*5f680*/  @P5 STG.E.U16 [R16.64], R61 ;  /* 0x0000003d10005986 */ /* 0x0041e2000c101504 */
[----:B-1----:R-:W-:-:S03]  /*5f690*/  PRMT R8, R61, 0x7632, R8 ;  /* 0x000076323d087816 */ /* 0x002fc60000000008 */
[----:B0-----:R-:W2:Y:S01]  /*5f6a0*/  LDL.LU R61, [R1+0x200] ;  /* 0x00020000013d7983 */ /* 0x001ea20000300800 */
[----:B---3--:R-:W-:-:S03]  /*5f6b0*/  ISETP.GE.AND P4, PT, R44, c[0x0][0x17c], PT ;  /* 0x00005f002c007a0c */ /* 0x008fc60003f86270 */
[----:B------:R-:W3:Y:S04]  /*5f6c0*/  LDL.LU R44, [R1+0x1f78] ;  /* 0x001f7800012c7983 */ /* 0x000ee80000300800 */
[----:B------:R-:W3:Y:S01]  /*5f6d0*/  LDL.LU R24, [R1+0x1f7c] ;  /* 0x001f7c0001187983 */ /* 0x000ee20000300800 */
[----:B------:R-:W-:Y:S02]  /*5f6e0*/  ISETP.LT.AND P6, PT, R60, c[0x0][0x178], !P2 ;  /* 0x00005e003c007a0c */ /* 0x000fe400057c1270 */
[----:B------:R-:W-:Y:S01]  /*5f6f0*/  ISETP.LT.AND P0, PT, R35, c[0x0][0x178], !P2 ;  /* 0x00005e0023007a0c */ /* 0x000fe20005701270 */
[----:B------:R-:W-:Y:S01]  /*5f700*/  IMAD.WIDE R2, R4, 0x2, R56 ;  /* 0x0000000204027825 */ /* 0x000fe200078e0238 */
[----:B------:R-:W0:Y:S01]  /*5f710*/  S2R R45, SR_TID.X ;  /* 0x00000000002d7919 */ /* 0x000e220000002100 */
[----:B------:R-:W-:-:S02]  /*5f720*/  ISETP.LT.AND P2, PT, R31, c[0x0][0x178], !P2 ;  /* 0x00005e001f007a0c */ /* 0x000fc40005741270 */
[----:B------:R-:W-:Y:S02]  /*5f730*/  ISETP.LT.AND P5, PT, R49, c[0x0][0x178], !P3 ;  /* 0x00005e0031007a0c */ /* 0x000fe40005fa1270 */
[----:B------:R-:W-:-:S04]  /*5f740*/  IADD3 R0, R4, c[0x0][0x198], RZ ;  /* 0x0000660004007a10 */ /* 0x000fc80007ffe0ff */
[----:B----4-:R1:W-:Y:S01]  /*5f750*/  @P6 STG.E.U16 [R2.64], R48 ;  /* 0x0000003002006986 */ /* 0x0103e2000c101504 */
[----:B------:R-:W-:Y:S01]  /*5f760*/  ISETP.LT.AND P6, PT, R60, c[0x0][0x178], !P3 ;  /* 0x00005e003c007a0c */ /* 0x000fe20005fc1270 */
[----:B------:R-:W-:Y:S01]  /*5f770*/  IMAD.WIDE R40, R4, 0x2, R52 ;  /* 0x0000000204287825 */ /* 0x000fe200078e0234 */
[----:B------:R-:W-:-:S03]  /*5f780*/  ISETP.GE.AND P1, PT, R42, c[0x0][0x17c], PT ;  /* 0x00005f002a007a0c */ /* 0x000fc60003f26270 */
[----:B-1----:R-:W-:-:S05]  /*5f790*/  IMAD.WIDE R2, R4, 0x2, R54 ;  /* 0x0000000204027825 */ /* 0x002fca00078e0236 */
[----:B------:R1:W-:Y:S01]  /*5f7a0*/  @P0 STG.E.U16 [R2.64], R20 ;  /* 0x0000001402000986 */ /* 0x0003e2000c101504 */
[----:B------:R-:W-:Y:S01]  /*5f7b0*/  ISETP.LT.AND P0, PT, R35, c[0x0][0x178], !P3 ;  /* 0x00005e0023007a0c */ /* 0x000fe20005f01270 */
[----:B------:R-:W-:Y:S01]  /*5f7c0*/  IMAD.WIDE R42, R0, 0x2, R58 ;  /* 0x00000002002a7825 */ /* 0x000fe200078e023a */
[----:B------:R-:W-:Y:S01]  /*5f7d0*/  PRMT R4, R48, 0x7632, R4 ;  /* 0x0000763230047816 */ /* 0x000fe20000000004 */
[----:B------:R4:W-:Y:S01]  /*5f7e0*/  @P2 STG.E.U16 [R40.64], R12 ;  /* 0x0000000c28002986 */ /* 0x0009e2000c101504 */
[----:B------:R-:W-:-:S03]  /*5f7f0*/  ISETP.LT.AND P3, PT, R31, c[0x0][0x178], !P3 ;  /* 0x00005e001f007a0c */ /* 0x000fc60005f61270 */
[----:B------:R0:W-:Y:S01]  /*5f800*/  @P5 STG.E.U16 [R42.64], R8 ;  /* 0x000000082a005986 */ /* 0x0001e2000c101504 */
[----:B-1----:R-:W-:-:S04]  /*5f810*/  IMAD.WIDE R2, R0, 0x2, R56 ;  /* 0x0000000200027825 */ /* 0x002fc800078e0238 */
[----:B----4-:R-:W-:Y:S01]  /*5f820*/  IMAD.WIDE R40, R0, 0x2, R54 ;  /* 0x0000000200287825 */ /* 0x010fe200078e0236 */
[----:B0-----:R-:W-:Y:S01]  /*5f830*/  PRMT R8, R20, 0x7632, R8 ;  /* 0x0000763214087816 */ /* 0x001fe20000000008 */
[----:B------:R0:W-:Y:S01]  /*5f840*/  @P6 STG.E.U16 [R2.64], R4 ;  /* 0x0000000402006986 */ /* 0x0001e2000c101504 */
[----:B------:R-:W-:Y:S02]  /*5f850*/  ISETP.LT.AND P5, PT, R49, c[0x0][0x178], !P1 ;  /* 0x00005e0031007a0c */ /* 0x000fe40004fa1270 */
[----:B------:R-:W-:Y:S01]  /*5f860*/  ISETP.LT.AND P6, PT, R60, c[0x0][0x178], !P1 ;  /* 0x00005e003c007a0c */ /* 0x000fe20004fc1270 */
[----:B------:R1:W-:Y:S01]  /*5f870*/  @P0 STG.E.U16 [R40.64], R8 ;  /* 0x0000000828000986 */ /* 0x0003e2000c101504 */
[C---:B------:R-:W-:Y:S01]  /*5f880*/  LOP3.LUT R50, R45.reuse, 0x1f, RZ, 0xc0, !PT ;  /* 0x0000001f2d327812 */ /* 0x040fe200078ec0ff */
[----:B------:R-:W-:Y:S01]  /*5f890*/  IMAD.SHL.U32 R45, R45, 0x100, RZ ;  /* 0x000001002d2d7824 */ /* 0x000fe200078e00ff */
[----:B------:R-:W-:Y:S02]  /*5f8a0*/  ISETP.LT.AND P0, PT, R35, c[0x0][0x178], !P1 ;  /* 0x00005e0023007a0c */ /* 0x000fe40004f01270 */
[C---:B0-----:R-:W-:Y:S01]  /*5f8b0*/  IADD3 R4, R0.reuse, c[0x0][0x198], RZ ;  /* 0x0000660000047a10 */ /* 0x041fe20007ffe0ff */
[----:B------:R-:W-:Y:S01]  /*5f8c0*/  IMAD.WIDE R2, R0, 0x2, R52 ;  /* 0x0000000200027825 */ /* 0x000fe200078e0234 */
[----:B-1----:R-:W-:-:S03]  /*5f8d0*/  PRMT R8, R12, 0x7632, R8 ;  /* 0x000076320c087816 */ /* 0x002fc60000000008 */
[----:B------:R-:W-:Y:S01]  /*5f8e0*/  IMAD.WIDE R40, R4, 0x2, R58 ;  /* 0x0000000204287825 */ /* 0x000fe200078e023a */
[----:B------:R-:W-:-:S03]  /*5f8f0*/  LOP3.LUT R45, R45, 0x600, RZ, 0xc0, !PT ;  /* 0x000006002d2d7812 */ /* 0x000fc600078ec0ff */
[----:B------:R-:W-:Y:S01]  /*5f900*/  IMAD.WIDE R42, R4, 0x2, R56 ;  /* 0x00000002042a7825 */ /* 0x000fe200078e0238 */
[----:B------:R0:W-:Y:S01]  /*5f910*/  @P3 STG.E.U16 [R2.64], R8 ;  /* 0x0000000802003986 */ /* 0x0001e2000c101504 */
[----:B------:R-:W-:Y:S02]  /*5f920*/  ISETP.GE.AND P2, PT, R36, c[0x0][0x17c], PT ;  /* 0x00005f0024007a0c */ /* 0x000fe40003f46270 */
[----:B------:R-:W-:Y:S01]  /*5f930*/  IMAD R45, R50, 0x10, R45 ;  /* 0x00000010322d7824 */ /* 0x000fe200078e022d */
[----:B------:R-:W4:Y:S04]  /*5f940*/  LDL.LU R36, [R1+0x1f80] ;  /* 0x001f800001247983 */ /* 0x000f280000300800 */
[----:B------:R-:W4:Y:S01]  /*5f950*/  LDL.LU R46, [R1+0x234] ;  /* 0x00023400012e7983 */ /* 0x000f220000300800 */
[----:B0-----:R-:W-:-:S03]  /*5f960*/  IMAD.WIDE R2, R4, 0x2, R54 ;  /* 0x0000000204027825 */ /* 0x001fc600078e0236 */
[----:B------:R-:W4:Y:S04]  /*5f970*/  LDL.LU R50, [R1+0x1f4] ;  /* 0x0001f40001327983 */ /* 0x000f280000300800 */
[----:B--2---:R0:W-:Y:S04]  /*5f980*/  @P5 STG.E.U16 [R40.64], R61 ;  /* 0x0000003d28005986 */ /* 0x0041e8000c101504 */
[----:B------:R1:W-:Y:S04]  /*5f990*/  @P6 STG.E.U16 [R42.64], R32 ;  /* 0x000000202a006986 */ /* 0x0003e8000c101504 */
[----:B------:R2:W-:Y:S01]  /*5f9a0*/  @P0 STG.E.U16 [R2.64], R28 ;  /* 0x0000001c02000986 */ /* 0x0005e2000c101504 */
[----:B---3--:R-:W-:-:S03]  /*5f9b0*/  ISETP.GE.AND P0, PT, R24, c[0x0][0x17c], PT ;  /* 0x00005f0018007a0c */ /* 0x008fc60003f06270 */
[----:B------:R-:W3:Y:S01]  /*5f9c0*/  LDL.LU R24, [R1+0x1f84] ;  /* 0x001f840001187983 */ /* 0x000ee20000300800 */
[----:B------:R-:W-:Y:S02]  /*5f9d0*/  LOP3.LUT R45, R45, 0x60, RZ, 0x3c, !PT ;  /* 0x000000602d2d7812 */ /* 0x000fe400078e3cff */
[----:B------:R-:W-:Y:S01]  /*5f9e0*/  ISETP.LT.AND P1, PT, R31, c[0x0][0x178], !P1 ;  /* 0x00005e001f007a0c */ /* 0x000fe20004f21270 */
[----:B0-----:R-:W-:Y:S01]  /*5f9f0*/  IMAD.WIDE R40, R4, 0x2, R52 ;  /* 0x0000000204287825 */ /* 0x001fe200078e0234 */
[----:B------:R-:W-:Y:S01]  /*5fa00*/  ISETP.LT.AND P5, PT, R49, c[0x0][0x178], !P4 ;  /* 0x00005e0031007a0c */ /* 0x000fe200067a1270 */
[----:B------:R-:W0:Y:S01]  /*5fa10*/  LDS.128 R16, [R45] ;  /* 0x000000002d107984 */ /* 0x000e220000000c00 */
[----:B------:R-:W-:Y:S02]  /*5fa20*/  ISETP.LT.AND P6, PT, R60, c[0x0][0x178], !P4 ;  /* 0x00005e003c007a0c */ /* 0x000fe400067c1270 */
[----:B------:R-:W-:Y:S01]  /*5fa30*/  IADD3 R0, R4, c[0x0][0x198], RZ ;  /* 0x0000660004007a10 */ /* 0x000fe20007ffe0ff */
[----:B------:R-:W3:Y:S01]  /*5fa40*/  LDL.LU R48, [R1+0x224] ;  /* 0x0002240001307983 */ /* 0x000ee20000300800 */
[----:B------:R-:W-:-:S02]  /*5fa50*/  PRMT R4, R61, 0x7632, R4 ;  /* 0x000076323d047816 */ /* 0x000fc40000000004 */
[----:B-1----:R-:W-:Y:S01]  /*5fa60*/  PRMT R32, R32, 0x7632, R32 ;  /* 0x0000763220207816 */ /* 0x002fe20000000020 */
[----:B------:R-:W-:Y:S01]  /*5fa70*/  IMAD.WIDE R42, R0, 0x2, R58 ;  /* 0x00000002002a7825 */ /* 0x000fe200078e023a */
[----:B--2---:R-:W-:Y:S01]  /*5fa80*/  PRMT R28, R28, 0x7632, R28 ;  /* 0x000076321c1c7816 */ /* 0x004fe2000000001c */
[----:B------:R-:W2:Y:S02]  /*5fa90*/  LDL.LU R61, [R1+0x1e4] ;  /* 0x0001e400013d7983 */ /* 0x000ea40000300800 */
[----:B------:R-:W-:Y:S01]  /*5faa0*/  IMAD.WIDE R2, R0, 0x2, R56 ;  /* 0x0000000200027825 */ /* 0x000fe200078e0238 */
[----:B------:R-:W-:Y:S01]  /*5fab0*/  ISETP.GE.AND P3, PT, R44, c[0x0][0x17c], PT ;  /* 0x00005f002c007a0c */ /* 0x000fe20003f66270 */
[----:B0-----:R0:W-:Y:S01]  /*5fac0*/  @P1 STG.E.U16 [R40.64], R16 ;  /* 0x0000001028001986 */ /* 0x0011e2000c101504 */
[----:B------:R-:W-:Y:S02]  /*5fad0*/  ISETP.LT.AND P1, PT, R35, c[0x0][0x178], !P4 ;  /* 0x00005e0023007a0c */ /* 0x000fe40006721270 */
[----:B------:R-:W-:Y:S01]  /*5fae0*/  ISETP.LT.AND P4, PT, R31, c[0x0][0x178], !P4 ;  /* 0x00005e001f007a0c */ /* 0x000fe20006781270 */
[----:B------:R-:W-:Y:S04]  /*5faf0*/  @P5 STG.E.U16 [R42.64], R4 ;  /* 0x000000042a005986 */ /* 0x000fe8000c101504 */
[----:B------:R1:W-:Y:S01]  /*5fb00*/  @P6 STG.E.U16 [R2.64], R32 ;  /* 0x0000002002006986 */ /* 0x0003e2000c101504 */
[----:B0-----:R-:W-:Y:S01]  /*5fb10*/  PRMT R16, R16, 0x7632, R16 ;  /* 0x0000763210107816 */ /* 0x001fe20000000010 */
[----:B------:R-:W-:Y:S01]  /*5fb20*/  IMAD.WIDE R40, R0, 0x2, R52 ;  /* 0x0000000200287825 */ /* 0x000fe200078e0234 */
[----:B------:R-:W-:-:S03]  /*5fb30*/  ISETP.LT.AND P5, PT, R49, c[0x0][0x178], !P2 ;  /* 0x00005e0031007a0c */ /* 0x000fc600057a1270 */
[----:B-1----:R-:W-:Y:S01]  /*5fb40*/  IMAD.WIDE R2, R0, 0x2, R54 ;  /* 0x0000000200027825 */ /* 0x002fe200078e0236 */
[----:B------:R-:W-:Y:S01]  /*5fb50*/  ISETP.LT.AND P6, PT, R60, c[0x0][0x178], !P2 ;  /* 0x00005e003c007a0c */ /* 0x000fe200057c1270 */
[----:B------:R-:W2:Y:S01]  /*5fb60*/  LDL.LU R32, [R1+0x1f88] ;  /* 0x001f880001207983 */ /* 0x000ea20000300800 */
[----:B------:R-:W-:-:S03]  /*5fb70*/  IADD3 R4, R0, c[0x0][0x198], RZ ;  /* 0x0000660000047a10 */ /* 0x000fc60007ffe0ff */
[----:B------:R0:W-:Y:S04]  /*5fb80*/  @P1 STG.E.U16 [R2.64], R28 ;  /* 0x0000001c02001986 */ /* 0x0001e8000c101504 */
[----:B------:R1:W-:Y:S01]  /*5fb90*/  @P4 STG.E.U16 [R40.64], R16 ;  /* 0x0000001028004986 */ /* 0x0003e2000c101504 */
[----:B------:R-:W-:Y:S02]  /*5fba0*/  ISETP.LT.AND P4, PT, R35, c[0x0][0x178], !P2 ;  /* 0x00005e0023007a0c */ /* 0x000fe40005781270 */
[----:B------:R-:W-:Y:S01]  /*5fbb0*/  ISETP.LT.AND P2, PT, R31, c[0x0][0x178], !P2 ;  /* 0x00005e001f007a0c */ /* 0x000fe20005741270 */
[----:B------:R-:W-:-:S04]  /*5fbc0*/  IMAD.WIDE R42, R4, 0x2, R58 ;  /* 0x00000002042a7825 */ /* 0x000fc800078e023a */
[C---:B------:R-:W-:Y:S01]  /*5fbd0*/  IMAD.WIDE R44, R4.reuse, 0x2, R56 ;  /* 0x00000002042c7825 */ /* 0x040fe200078e0238 */
[----:B----4-:R4:W-:Y:S03]  /*5fbe0*/  @P5 STG.E.U16 [R42.64], R46 ;  /* 0x0000002e2a005986 */ /* 0x0109e6000c101504 */
[C---:B0-----:R-:W-:Y:S01]  /*5fbf0*/  IMAD.WIDE R2, R4.reuse, 0x2, R54 ;  /* 0x0000000204027825 */ /* 0x041fe200078e0236 */
[----:B------:R0:W-:Y:S03]  /*5fc00*/  @P6 STG.E.U16 [R44.64], R50 ;  /* 0x000000322c006986 */ /* 0x0001e6000c101504 */
[----:B-1----:R-:W-:Y:S01]  /*5fc10*/  IMAD.WIDE R40, R4, 0x2, R52 ;  /* 0x0000000204287825 */ /* 0x002fe200078e0234 */
[----:B------:R1:W-:Y:S04]  /*5fc20*/  @P4 STG.E.U16 [R2.64], R37 ;  /* 0x0000002502004986 */ /* 0x0003e8000c101504 */
[----:B------:R-:W-:Y:S01]  /*5fc30*/  @P2 STG.E.U16 [R40.64], R5 ;  /* 0x0000000528002986 */ /* 0x000fe2000c101504 */
[----:B---3--:R-:W-:-:S03]  /*5fc40*/  ISETP.GE.AND P2, PT, R24, c[0x0][0x17c], PT ;  /* 0x00005f0018007a0c */ /* 0x008fc60003f46270 */
[----:B------:R-:W3:Y:S01]  /*5fc50*/  LDL.LU R24, [R1+0x1f8c] ;  /* 0x001f8c0001187983 */ /* 0x000ee20000300800 */
[----:B------:R-:W-:Y:S02]  /*5fc60*/  ISETP.LT.AND P6, PT, R49, c[0x0][0x178], !P3 ;  /* 0x00005e0031007a0c */ /* 0x000fe40005fc1270 */
[----:B------:R-:W-:Y:S02]  /*5fc70*/  ISETP.LT.AND P5, PT, R60, c[0x0][0x178], !P3 ;  /* 0x00005e003c007a0c */ /* 0x000fe40005fa1270 */
[----:B------:R-:W-:Y:S02]  /*5fc80*/  IADD3 R0, R4, c[0x0][0x198], RZ ;  /* 0x0000660004007a10 */ /* 0x000fe40007ffe0ff */
[----:B------:R-:W-:Y:S02]  /*5fc90*/  ISETP.LT.AND P4, PT, R35, c[0x0][0x178], !P3 ;  /* 0x00005e0023007a0c */ /* 0x000fe40005f81270 */
[----:B------:R-:W-:Y:S01]  /*5fca0*/  PRMT R8, R46, 0x7632, R8 ;  /* 0x000076322e087816 */ /* 0x000fe20000000008 */
[----:B----4-:R-:W-:Y:S01]  /*5fcb0*/  IMAD.WIDE R42, R0, 0x2, R58 ;  /* 0x00000002002a7825 */ /* 0x010fe200078e023a */
[----:B------:R-:W-:-:S03]  /*5fcc0*/  PRMT R12, R50, 0x7632, R12 ;  /* 0x00007632320c7816 */ /* 0x000fc6000000000c */
[C---:B0-----:R-:W-:Y:S01]  /*5fcd0*/  IMAD.WIDE R44, R0.reuse, 0x2, R56 ;  /* 0x00000002002c7825 */ /* 0x041fe200078e0238 */
[----:B------:R0:W-:Y:S01]  /*5fce0*/  @P6 STG.E.U16 [R42.64], R8 ;  /* 0x000000082a006986 */ /* 0x0001e2000c101504 */
[----:B------:R-:W-:Y:S02]  /*5fcf0*/  ISETP.LT.AND P3, PT, R31, c[0x0][0x178], !P3 ;  /* 0x00005e001f007a0c */ /* 0x000fe40005f61270 */
[----:B-1----:R-:W-:Y:S01]  /*5fd00*/  PRMT R37, R37, 0x7632, R37 ;  /* 0x0000763225257816 */ /* 0x002fe20000000025 */
[----:B------:R1:W-:Y:S01]  /*5fd10*/  @P5 STG.E.U16 [R44.64], R12 ;  /* 0x0000000c2c005986 */ /* 0x0003e2000c101504 */
[----:B------:R-:W-:Y:S01]  /*5fd20*/  ISETP.LT.AND P5, PT, R49, c[0x0][0x178], !P0 ;  /* 0x00005e0031007a0c */ /* 0x000fe200047a1270 */
[----:B------:R-:W-:Y:S01]  /*5fd30*/  IMAD.WIDE R2, R0, 0x2, R54 ;  /* 0x0000000200027825 */ /* 0x000fe200078e0236 */
[----:B------:R-:W-:Y:S01]  /*5fd40*/  ISETP.LT.AND P6, PT, R60, c[0x0][0x178], !P0 ;  /* 0x00005e003c007a0c */ /* 0x000fe200047c1270 */
[----:B------:R-:W4:Y:S01]  /*5fd50*/  LDL.LU R50, [R1+0x214] ;  /* 0x0002140001327983 */ /* 0x000f220000300800 */
[----:B0-----:R-:W-:-:S03]  /*5fd60*/  IADD3 R8, R0, c[0x0][0x198], RZ ;  /* 0x0000660000087a10 */ /* 0x001fc60007ffe0ff */
[----:B------:R0:W-:Y:S01]  /*5fd70*/  @P4 STG.E.U16 [R2.64], R37 ;  /* 0x0000002502004986 */ /* 0x0001e2000c101504 */
[----:B------:R-:W-:Y:S02]  /*5fd80*/  ISETP.LT.AND P4, PT, R35, c[0x0][0x178], !P0 ;  /* 0x00005e0023007a0c */ /* 0x000fe40004781270 */
[----:B-1----:R-:W-:Y:S01]  /*5fd90*/  PRMT R12, R5, 0x7632, R12 ;  /* 0x00007632050c7816 */ /* 0x002fe2000000000c */
[----:B------:R-:W-:Y:S01]  /*5fda0*/  IMAD.WIDE R4, R0, 0x2, R52 ;  /* 0x0000000200047825 */ /* 0x000fe200078e0234 */
[----:B------:R-:W-:Y:S02]  /*5fdb0*/  ISETP.LT.AND P0, PT, R31, c[0x0][0x178], !P0 ;  /* 0x00005e001f007a0c */ /* 0x000fe40004701270 */
[----:B------:R-:W-:Y:S01]  /*5fdc0*/  ISETP.GE.AND P1, PT, R36, c[0x0][0x17c], PT ;  /* 0x00005f0024007a0c */ /* 0x000fe20003f26270 */
[C---:B0-----:R-:W-:Y:S01]  /*5fdd0*/  IMAD.WIDE R2, R8.reuse, 0x2, R58 ;  /* 0x0000000208027825 */ /* 0x041fe200078e023a */
[----:B------:R0:W-:Y:S03]  /*5fde0*/  @P3 STG.E.U16 [R4.64], R12 ;  /* 0x0000000c04003986 */ /* 0x0001e6000c101504 */
[C---:B------:R-:W-:Y:S01]  /*5fdf0*/  IMAD.WIDE R36, R8.reuse, 0x2, R56 ;  /* 0x0000000208247825 */ /* 0x040fe200078e0238 */
[----:B------:R1:W-:Y:S04]  /*5fe00*/  @P5 STG.E.U16 [R2.64], R48 ;  /* 0x0000003002005986 */ /* 0x0003e8000c101504 */
[----:B--2---:R2:W-:Y:S01]  /*5fe10*/  @P6 STG.E.U16 [R36.64], R61 ;  /* 0x0000003d24006986 */ /* 0x0045e2000c101504 */
[----:B0-----:R-:W-:-:S04]  /*5fe20*/  IMAD.WIDE R4, R8, 0x2, R52 ;  /* 0x0000000208047825 */ /* 0x001fc800078e0234 */
[----:B-1----:R-:W-:Y:S01]  /*5fe30*/  IMAD.WIDE R2, R8, 0x2, R54 ;  /* 0x0000000208027825 */ /* 0x002fe200078e0236 */
[----:B------:R-:W-:Y:S02]  /*5fe40*/  PRMT R12, R48, 0x7632, R12 ;  /* 0x00007632300c7816 */ /* 0x000fe4000000000c */
[----:B------:R-:W4:Y:S04]  /*5fe50*/  LDL.LU R48, [R1+0x1d4] ;  /* 0x0001d40001307983 */ /* 0x000f280000300800 */
[----:B------:R0:W-:Y:S04]  /*5fe60*/  @P4 STG.E.U16 [R2.64], R25 ;  /* 0x0000001902004986 */ /* 0x0001e8000c101504 */
[----:B------:R1:W-:Y:S04]  /*5fe70*/  @P0 STG.E.U16 [R4.64], R9 ;  /* 0x0000000904000986 */ /* 0x0003e8000c101504 */
[----:B------:R-:W4:Y:S01]  /*5fe80*/  LDL.LU R40, [R1+0x1f90] ;  /* 0x001f900001287983 */ /* 0x000f220000300800 */
[----:B---3--:R-:W-:-:S03]  /*5fe90*/  ISETP.GE.AND P0, PT, R24, c[0x0][0x17c], PT ;  /* 0x00005f0018007a0c */ /* 0x008fc60003f06270 */
[----:B------:R-:W3:Y:S01]  /*5fea0*/  LDL.LU R24, [R1+0x1f94] ;  /* 0x001f940001187983 */ /* 0x000ee20000300800 */
[----:B------:R-:W-:Y:S02]  /*5feb0*/  ISETP.LT.AND P3, PT, R49, c[0x0][0x178], !P1 ;  /* 0x00005e0031007a0c */ /* 0x000fe40004f61270 */
[----:B------:R-:W-:Y:S02]  /*5fec0*/  IADD3 R0, R8, c[0x0][0x198], RZ ;  /* 0x0000660008007a10 */ /* 0x000fe40007ffe0ff */
[----:B------:R-:W-:Y:S02]  /*5fed0*/  ISETP.LT.AND P6, PT, R60, c[0x0][0x178], !P1 ;  /* 0x00005e003c007a0c */ /* 0x000fe40004fc1270 */
[----:B------:R-:W-:Y:S01]  /*5fee0*/  ISETP.LT.AND P4, PT, R35, c[0x0][0x178], !P1 ;  /* 0x00005e0023007a0c */ /* 0x000fe20004f81270 */
[----:B--2---:R-:W-:Y:S01]  /*5fef0*/  IMAD.WIDE R36, R0, 0x2, R58 ;  /* 0x0000000200247825 */ /* 0x004fe200078e023a */
[----:B------:R-:W-:Y:S02]  /*5ff00*/  PRMT R8, R61, 0x7632, R8 ;  /* 0x000076323d087816 */ /* 0x000fe40000000008 */
[----:B------:R-:W-:Y:S01]  /*5ff10*/  ISETP.GE.AND P5, PT, R32, c[0x0][0x17c], PT ;  /* 0x00005f0020007a0c */ /* 0x000fe20003fa6270 */
[C---:B0-----:R-:W-:Y:S01]  /*5ff20*/  IMAD.WIDE R2, R0.reuse, 0x2, R56 ;  /* 0x0000000200027825 */ /* 0x041fe200078e0238 */
[----:B------:R-:W-:Y:S01]  /*5ff30*/  PRMT R25, R25, 0x7632, R25 ;  /* 0x0000763219197816 */ /* 0x000fe20000000019 */
[----:B------:R0:W-:Y:S01]  /*5ff40*/  @P3 STG.E.U16 [R36.64], R12 ;  /* 0x0000000c24003986 */ /* 0x0001e2000c101504 */
[----:B------:R-:W-:Y:S01]  /*5ff50*/  ISETP.LT.AND P1, PT, R31, c[0x0][0x178], !P1 ;  /* 0x00005e001f007a0c */ /* 0x000fe20004f21270 */
[C---:B-1----:R-:W-:Y:S01]  /*5ff60*/  IMAD.WIDE R4, R0.reuse, 0x2, R54 ;  /* 0x0000000200047825 */ /* 0x042fe200078e0236 */
[----:B------:R-:W-:Y:S01]  /*5ff70*/  ISETP.LT.AND P3, PT, R49, c[0x0][0x178], !P2 ;  /* 0x00005e0031007a0c */ /* 0x000fe20005761270 */
[----:B------:R-:W2:Y:S04]  /*5ff80*/  LDL.LU R32, [R1+0x1f98] ;  /* 0x001f980001207983 */ /* 0x000ea80000300800 */
[----:B------:R-:W2:Y:S04]  /*5ff90*/  LDL.LU R61, [R1+0x204] ;  /* 0x00020400013d7983 */ /* 0x000ea80000300800 */
[----:B------:R1:W-:Y:S01]  /*5ffa0*/  @P6 STG.E.U16 [R2.64], R8 ;  /* 0x0000000802006986 */ /* 0x0003e2000c101504 */
[----:B0-----:R-:W-:-:S02]  /*5ffb0*/  IADD3 R12, R0, c[0x0][0x198], RZ ;  /* 0x00006600000c7a10 */ /* 0x001fc40007ffe0ff */
[----:B------:R-:W-:Y:S01]  /*5ffc0*/  ISETP.LT.AND P6, PT, R60, c[0x0][0x178], !P2 ;  /* 0x00005e003c007a0c */ /* 0x000fe200057c1270 */
[----:B------:R0:W-:Y:S01]  /*5ffd0*/  @P4 STG.E.U16 [R4.64], R25 ;  /* 0x0000001904004986 */ /* 0x0001e2000c101504 */
[----:B------:R-:W-:Y:S02]  /*5ffe0*/  ISETP.LT.AND P4, PT, R35, c[0x0][0x178], !P2 ;  /* 0x00005e0023007a0c */ /* 0x000fe40005781270 */
[----:B------:R-:W-:Y:S02]  /*5fff0*/  ISETP.LT.AND P2, PT, R31, c[0x0][0x178], !P2 ;  /* 0x00005e001f007a0c */ /* 0x000fe40005741270 */
[----:B------:R-:W-:Y:S01]  /*60000*/  PRMT R16, R9, 0x7632, R16 ;  /* 0x0000763209107816 */ /* 0x000fe20000000010 */
[----:B-1----:R-:W-:-:S04]  /*60010*/  IMAD.WIDE R2, R0, 0x2, R52 ;  /* 0x0000000200027825 */ /* 0x002fc800078e0234 */
[C---:B0-----:R-:W-:Y:S01]  /*60020*/  IMAD.WIDE R4, R12.reuse, 0x2, R58 ;  /* 0x000000020c047825 */ /* 0x041fe200078e023a */
[----:B------:R0:W-:Y:S03]  /*60030*/  @P1 STG.E.U16 [R2.64], R16 ;  /* 0x0000001002001986 */ /* 0x0001e6000c101504 */
[C---:B------:R-:W-:Y:S01]  /*60040*/  IMAD.WIDE R8, R12.reuse, 0x2, R56 ;  /* 0x000000020c087825 */ /* 0x040fe200078e0238 */
[----:B----4-:R1:W-:Y:S03]  /*60050*/  @P3 STG.E.U16 [R4.64], R50 ;  /* 0x0000003204003986 */ /* 0x0103e6000c101504 */
[----:B0-----:R-:W-:-:S04]  /*60060*/  IMAD.WIDE R2, R12, 0x2, R54 ;  /* 0x000000020c027825 */ /* 0x001fc800078e0236 */
[----:B-1----:R-:W-:Y:S01]  /*60070*/  IMAD.WIDE R4, R12, 0x2, R52 ;  /* 0x000000020c047825 */ /* 0x002fe200078e0234 */
[----:B------:R0:W-:Y:S04]  /*60080*/  @P6 STG.E.U16 [R8.64], R48 ;  /* 0x0000003008006986 */ /* 0x0001e8000c101504 */
[----:B------:R-:W-:Y:S04]  /*60090*/  @P4 STG.E.U16 [R2.64], R21 ;  /* 0x0000001502004986 */ /* 0x000fe8000c101504 */
[----:B------:R1:W-:Y:S01]  /*600a0*/  @P2 STG.E.U16 [R4.64], R13 ;  /* 0x0000000d04002986 */ /* 0x0003e2000c101504 */
[----:B---3--:R-:W-:-:S03]  /*600b0*/  ISETP.GE.AND P2, PT, R24, c[0x0][0x17c], PT ;  /* 0x00005f0018007a0c */ /* 0x008fc60003f46270 */
[----:B------:R-:W3:Y:S01]  /*600c0*/  LDL.LU R24, [R1+0x1fa8] ;  /* 0x001fa80001187983 */ /* 0x000ee20000300800 */
[C---:B------:R-:W-:Y:S02]  /*600d0*/  ISETP.LT.AND P3, PT, R49.reuse, c[0x0][0x178], !P5 ;  /* 0x00005e0031007a0c */ /* 0x040fe40006f61270 */
[----:B------:R-:W-:Y:S02]  /*600e0*/  IADD3 R0, R12, c[0x0][0x198], RZ ;  /* 0x000066000c007a10 */ /* 0x000fe40007ffe0ff */
[----:B------:R-:W-:Y:S02]  /*600f0*/  ISETP.LT.AND P6, PT, R60, c[0x0][0x178], !P5 ;  /* 0x00005e003c007a0c */ /* 0x000fe40006fc1270 */
[----:B------:R-:W-:Y:S01]  /*60100*/  PRMT R12, R50, 0x7632, R12 ;  /* 0x00007632320c7816 */ /* 0x000fe2000000000c */
[----:B0-----:R-:W-:Y:S01]  /*60110*/  IMAD.WIDE R8, R0, 0x2, R58 ;  /* 0x0000000200087825 */ /* 0x001fe200078e023a */
[----:B-1----:R-:W-:Y:S02]  /*60120*/  PRMT R4, R48, 0x7632, R4 ;  /* 0x0000763230047816 */ /* 0x002fe40000000004 */
[----:B------:R-:W-:Y:S01]  /*60130*/  ISETP.LT.AND P4, PT, R49, c[0x0][0x178], !P0 ;  /* 0x00005e0031007a0c */ /* 0x000fe20004781270 */
[C---:B------:R-:W-:Y:S01]  /*60140*/  IMAD.WIDE R2, R0.reuse, 0x2, R56 ;  /* 0x0000000200027825 */ /* 0x040fe200078e0238 */
[----:B------:R-:W-:Y:S01]  /*60150*/  IADD3 R16, R0, c[0x0][0x198], RZ ;  /* 0x0000660000107a10 */ /* 0x000fe20007ffe0ff */
[----:B------:R0:W-:Y:S01]  /*60160*/  @P3 STG.E.U16 [R8.64], R12 ;  /* 0x0000000c08003986 */ /* 0x0001e2000c101504 */
[----:B------:R-:W-:-:S02]  /*60170*/  ISETP.LT.AND P3, PT, R35, c[0x0][0x178], !P5 ;  /* 0x00005e0023007a0c */ /* 0x000fc40006f61270 */
[----:B------:R-:W-:Y:S01]  /*60180*/  ISETP.LT.AND P5, PT, R31, c[0x0][0x178], !P5 ;  /* 0x00005e001f007a0c */ /* 0x000fe20006fa1270 */
[----:B------:R1:W-:Y:S01]  /*60190*/  @P6 STG.E.U16 [R2.64], R4 ;  /* 0x0000000402006986 */ /* 0x0003e2000c101504 */
[----:B------:R-:W-:-:S03]  /*601a0*/  PRMT R21, R21, 0x7632, R21 ;  /* 0x0000763215157816 */ /* 0x000fc60000000015 */
[----:B------:R-:W4:Y:S01]  /*601b0*/  LDL.LU R48, [R1+0x238] ;  /* 0x0002380001307983 */ /* 0x000f220000300800 */
[----:B------:R-:W-:Y:S01]  /*601c0*/  PRMT R20, R13, 0x7632, R20 ;  /* 0x000076320d147816 */ /* 0x000fe20000000014 */
[----:B0-----:R-:W-:Y:S02]  /*601d0*/  IMAD.WIDE R8, R16, 0x2, R58 ;  /* 0x0000000210087825 */ /* 0x001fe400078e023a */
[----:B------:R-:W4:Y:S02]  /*601e0*/  LDL.LU R25, [R1+0x1fb0] ;  /* 0x001fb00001197983 */ /* 0x000f240000300800 */
[----:B-1----:R-:W-:-:S04]  /*601f0*/  IMAD.WIDE R2, R0, 0x2, R54 ;  /* 0x0000000200027825 */ /* 0x002fc800078e0236 */
[----:B------:R-:W-:Y:S01]  /*60200*/  IMAD.WIDE R4, R0, 0x2, R52 ;  /* 0x0000000200047825 */ /* 0x000fe200078e0234 */
[----:B------:R-:W-:Y:S04]  /*60210*/  @P3 STG.E.U16 [R2.64], R21 ;  /* 0x0000001502003986 */ /* 0x000fe8000c101504 */
[----:B------:R0:W-:Y:S01]  /*60220*/  @P5 STG.E.U16 [R4.64], R20 ;  /* 0x0000001404005986 */ /* 0x0001e2000c101504 */
[----:B------:R-:W-:-:S03]  /*60230*/  ISETP.LT.AND P6, PT, R60, c[0x0][0x178], !P0 ;  /* 0x00005e003c007a0c */ /* 0x000fc600047c1270 */
[----:B--2---:R1:W-:Y:S01]  /*60240*/  @P4 STG.E.U16 [R8.64], R61 ;  /* 0x0000003d08004986 */ /* 0x0043e2000c101504 */
[----:B------:R-:W-:Y:S02]  /*60250*/  ISETP.LT.AND P4, PT, R35, c[0x0][0x178], !P0 ;  /* 0x00005e0023007a0c */ /* 0x000fe40004781270 */
[----:B------:R-:W-:Y:S02]  /*60260*/  ISETP.LT.AND P3, PT, R31, c[0x0][0x178], !P0 ;  /* 0x00005e001f007a0c */ /* 0x000fe40004761270 */
[----:B0-----:R-:W-:Y:S02]  /*60270*/  PRMT R20, R61, 0x7632, R20 ;  /* 0x000076323d147816 */ /* 0x001fe40000000014 */
[----:B-1----:R-:W2:Y:S01]  /*60280*/  LDL.LU R61, [R1+0x1f8] ;  /* 0x0001f800013d7983 */ /* 0x002ea20000300800 */
[----:B------:R-:W-:Y:S01]  /*60290*/  IMAD.WIDE R12, R16, 0x2, R56 ;  /* 0x00000002100c7825 */ /* 0x000fe200078e0238 */
[----:B------:R-:W-:Y:S02]  /*602a0*/  ISETP.GE.AND P1, PT, R40, c[0x0][0x17c], PT ;  /* 0x00005f0028007a0c */ /* 0x000fe40003f26270 */
[----:B------:R-:W2:Y:S01]  /*602b0*/  LDL.LU R21, [R1+0x1fac] ;  /* 0x001fac0001157983 */ /* 0x000ea20000300800 */
[----:B------:R-:W-:-:S04]  /*602c0*/  IMAD.WIDE R2, R16, 0x2, R54 ;  /* 0x0000000210027825 */ /* 0x000fc800078e0236 */
[----:B------:R-:W-:Y:S01]  /*602d0*/  IMAD.WIDE R4, R16, 0x2, R52 ;  /* 0x0000000210047825 */ /* 0x000fe200078e0234 */
[----:B------:R0:W-:Y:S01]  /*602e0*/  @P6 STG.E.U16 [R12.64], R33 ;  /* 0x000000210c006986 */ /* 0x0001e2000c101504 */
[----:B------:R-:W-:-:S03]  /*602f0*/  ISETP.LT.AND P6, PT, R49, c[0x0][0x178], !P1 ;  /* 0x00005e0031007a0c */ /* 0x000fc60004fc1270 */
[----:B------:R1:W-:Y:S01]  /*60300*/  @P4 STG.E.U16 [R2.64], R29 ;  /* 0x0000001d02004986 */ /* 0x0003e2000c101504 */
[----:B------:R-:W-:Y:S02]  /*60310*/  ISETP.LT.AND P5, PT, R60, c[0x0][0x178], !P1 ;  /* 0x00005e003c007a0c */ /* 0x000fe40004fa1270 */
[----:B------:R-:W-:Y:S01]  /*60320*/  ISETP.LT.AND P4, PT, R35, c[0x0][0x178], !P1 ;  /* 0x00005e0023007a0c */ /* 0x000fe20004f81270 */
[----:B------:R0:W-:Y:S01]  /*60330*/  @P3 STG.E.U16 [R4.64], R17 ;  /* 0x0000001104003986 */ /* 0x0001e2000c101504 */
[----:B------:R-:W-:Y:S02]  /*60340*/  ISETP.LT.AND P3, PT, R31, c[0x0][0x178], !P1 ;  /* 0x00005e001f007a0c */ /* 0x000fe40004f61270 */
[----:B---3--:R-:W-:Y:S02]  /*60350*/  ISETP.GE.AND P1, PT, R24, c[0x0][0x17c], PT ;  /* 0x00005f0018007a0c */ /* 0x008fe40003f26270 */
[----:B------:R-:W3:Y:S04]  /*60360*/  LDL.LU R24, [R1+0x1fa4] ;  /* 0x001fa40001187983 */ /* 0x000ee80000300800 */
[----:B------:R-:W3:Y:S01]  /*60370*/  LDL.LU R46, [R1+0x228] ;  /* 0x00022800012e7983 */ /* 0x000ee20000300800 */
[----:B------:R-:W-:-:S02]  /*60380*/  IADD3 R0, R16, c[0x0][0x198], RZ ;  /* 0x0000660010007a10 */ /* 0x000fc40007ffe0ff */
[----:B0-----:R-:W-:-:S03]  /*60390*/  PRMT R33, R33, 0x7632, R33 ;  /* 0x0000763221217816 */ /* 0x001fc60000000021 */
[----:B------:R-:W-:-:S04]  /*603a0*/  IMAD.WIDE R8, R0, 0x2, R58 ;  /* 0x0000000200087825 */ /* 0x000fc800078e023a */
[C---:B------:R-:W-:Y:S01]  /*603b0*/  IMAD.WIDE R12, R0.reuse, 0x2, R56 ;  /* 0x00000002000c7825 */ /* 0x040fe200078e0238 */
[----:B------:R-:W-:Y:S01]  /*603c0*/  @P6 STG.E.U16 [R8.64], R20 ;  /* 0x0000001408006986 */ /* 0x000fe2000c101504 */
[----:B------:R-:W-:Y:S02]  /*603d0*/  ISETP.LT.AND P6, PT, R49, c[0x0][0x178], !P2 ;  /* 0x00005e0031007a0c */ /* 0x000fe400057c1270 */
[----:B-1----:R-:W-:Y:S01]  /*603e0*/  PRMT R29, R29, 0x7632, R29 ;  /* 0x000076321d1d7816 */ /* 0x002fe2000000001d */
[----:B------:R0:W-:Y:S01]  /*603f0*/  @P5 STG.E.U16 [R12.64], R33 ;  /* 0x000000210c005986 */ /* 0x0001e2000c101504 */
[----:B------:R-:W-:Y:S01]  /*60400*/  IMAD.WIDE R2, R0, 0x2, R54 ;  /* 0x0000000200027825 */ /* 0x000fe200078e0236 */
[----:B------:R-:W-:-:S03]  /*60410*/  PRMT R17, R17, 0x7632, R17 ;  /* 0x0000763211117816 */ /* 0x000fc60000000011 */
[C---:B------:R-:W-:Y:S01]  /*60420*/  IMAD.WIDE R4, R0.reuse, 0x2, R52 ;  /* 0x0000000200047825 */ /* 0x040fe200078e0234 */
[----:B------:R1:W-:Y:S01]  /*60430*/  @P4 STG.E.U16 [R2.64], R29 ;  /* 0x0000001d02004986 */ /* 0x0003e2000c101504 */
[----:B0-----:R-:W-:Y:S02]  /*60440*/  IADD3 R12, R0, c[0x0][0x198], RZ ;  /* 0x00006600000c7a10 */ /* 0x001fe40007ffe0ff */
[----:B------:R-:W-:-:S03]  /*60450*/  ISETP.LT.AND P5, PT, R60, c[0x0][0x178], !P2 ;  /* 0x00005e003c007a0c */ /* 0x000fc600057a1270 */
[----:B-1----:R-:W-:Y:S01]  /*60460*/  IMAD.WIDE R2, R12, 0x2, R58 ;  /* 0x000000020c027825 */ /* 0x002fe200078e023a */
[----:B------:R-:W-:Y:S01]  /*60470*/  ISETP.GE.AND P0, PT, R32, c[0x0][0x17c], PT ;  /* 0x00005f0020007a0c */ /* 0x000fe20003f06270 */
[----:B------:R-:W-:Y:S01]  /*60480*/  @P3 STG.E.U16 [R4.64], R17 ;  /* 0x0000001104003986 */ /* 0x000fe2000c101504 */
[----:B----4-:R-:W-:Y:S02]  /*60490*/  PRMT R13, R48, 0x7632, R13 ;  /* 0x00007632300d7816 */ /* 0x010fe4000000000d */
[----:B------:R-:W-:Y:S01]  /*604a0*/  ISETP.LT.AND P4, PT, R35, c[0x0][0x178], !P2 ;  /* 0x00005e0023007a0c */ /* 0x000fe20005781270 */
[----:B------:R0:W-:Y:S01]  /*604b0*/  @P6 STG.E.U16 [R2.64], R48 ;  /* 0x0000003002006986 */ /* 0x0001e2000c101504 */
[----:B------:R-:W-:Y:S01]  /*604c0*/  ISETP.LT.AND P2, PT, R31, c[0x0][0x178], !P2 ;  /* 0x00005e001f007a0c */ /* 0x000fe20005741270 */
[C---:B------:R-:W-:Y:S01]  /*604d0*/  IMAD.WIDE R8, R12.reuse, 0x2, R56 ;  /* 0x000000020c087825 */ /* 0x040fe200078e0238 */
[----:B------:R-:W-:Y:S02]  /*604e0*/  ISETP.LT.AND P3, PT, R49, c[0x0][0x178], !P0 ;  /* 0x00005e0031007a0c */ /* 0x000fe40004761270 */
[C---:B------:R-:W-:Y:S01]  /*604f0*/  IADD3 R0, R12.reuse, c[0x0][0x198], RZ ;  /* 0x000066000c007a10 */ /* 0x040fe20007ffe0ff */
[----:B0-----:R-:W4:Y:S01]  /*60500*/  LDL.LU R48, [R1+0x1e8] ;  /* 0x0001e80001307983 */ /* 0x001f220000300800 */
[----:B------:R-:W-:Y:S01]  /*60510*/  IMAD.WIDE R2, R12, 0x2, R54 ;  /* 0x000000020c027825 */ /* 0x000fe200078e0236 */
[----:B------:R-:W-:-:S02]  /*60520*/  ISETP.LT.AND P6, PT, R35, c[0x0][0x178], !P0 ;  /* 0x00005e0023007a0c */ /* 0x000fc400047c1270 */
[----:B--2---:R0:W-:Y:S01]  /*60530*/  @P5 STG.E.U16 [R8.64], R61 ;  /* 0x0000003d08005986 */ /* 0x0041e2000c101504 */
[----:B------:R-:W-:Y:S01]  /*60540*/  ISETP.LT.AND P5, PT, R60, c[0x0][0x178], !P0 ;  /* 0x00005e003c007a0c */ /* 0x000fe200047a1270 */
[----:B------:R-:W-:Y:S02]  /*60550*/  IMAD.WIDE R4, R12, 0x2, R52 ;  /* 0x000000020c047825 */ /* 0x000fe400078e0234 */
[----:B------:R1:W-:Y:S04]  /*60560*/  @P4 STG.E.U16 [R2.64], R38 ;  /* 0x0000002602004986 */ /* 0x0003e8000c101504 */
[----:B------:R2:W-:Y:S01]  /*60570*/  @P2 STG.E.U16 [R4.64], R6 ;  /* 0x0000000604002986 */ /* 0x0005e2000c101504 */
[----:B0-----:R-:W-:Y:S01]  /*60580*/  IMAD.WIDE R8, R0, 0x2, R58 ;  /* 0x0000000200087825 */ /* 0x001fe200078e023a */
[----:B------:R-:W-:-:S04]  /*60590*/  ISETP.LT.AND P2, PT, R31, c[0x0][0x178], !P0 ;  /* 0x00005e001f007a0c */ /* 0x000fc80004741270 */
[----:B------:R0:W-:Y:S01]  /*605a0*/  @P3 STG.E.U16 [R8.64], R13 ;  /* 0x0000000d08003986 */ /* 0x0001e2000c101504 */
[----:B------:R-:W-:Y:S01]  /*605b0*/  ISETP.LT.AND P3, PT, R49, c[0x0][0x178], !P1 ;  /* 0x00005e0031007a0c */ /* 0x000fe20004f61270 */
[----:B-1----:R-:W-:Y:S01]  /*605c0*/  IMAD.WIDE R2, R0, 0x2, R56 ;  /* 0x0000000200027825 */ /* 0x002fe200078e0238 */
[----:B------:R-:W-:-:S03]  /*605d0*/  PRMT R12, R38, 0x7632, R12 ;  /* 0x00007632260c7816 */ /* 0x000fc6000000000c */
[C---:B--2---:R-:W-:Y:S01]  /*605e0*/  IMAD.WIDE R4, R0.reuse, 0x2, R54 ;  /* 0x0000000200047825 */ /* 0x044fe200078e0236 */
[----:B0-----:R-:W-:Y:S02]  /*605f0*/  PRMT R9, R61, 0x7632, R9 ;  /* 0x000076323d097816 */ /* 0x001fe40000000009 */
[----:B------:R-:W-:Y:S02]  /*60600*/  IADD3 R8, R0, c[0x0][0x198], RZ ;  /* 0x0000660000087a10 */ /* 0x000fe40007ffe0ff */
[----:B------:R-:W-:Y:S01]  /*60610*/  ISETP.GE.AND P0, PT, R21, c[0x0][0x17c], PT ;  /* 0x00005f0015007a0c */ /* 0x000fe20003f06270 */
[----:B------:R0:W-:Y:S01]  /*60620*/  @P5 STG.E.U16 [R2.64], R9 ;  /* 0x0000000902005986 */ /* 0x0001e2000c101504 */
[----:B------:R-:W-:-:S03]  /*60630*/  PRMT R6, R6, 0x7632, R6 ;  /* 0x0000763206067816 */ /* 0x000fc60000000006 */
[----:B------:R1:W-:Y:S04]  /*60640*/  @P6 STG.E.U16 [R4.64], R12 ;  /* 0x0000000c04006986 */ /* 0x0003e8000c101504 */
[----:B------:R-:W2:Y:S01]  /*60650*/  LDL.LU R21, [R1+0x1fb8] ;  /* 0x001fb80001157983 */ /* 0x000ea20000300800 */
[----:B0-----:R-:W-:-:S03]  /*60660*/  IMAD.WIDE R2, R0, 0x2, R52 ;  /* 0x0000000200027825 */ /* 0x001fc600078e0234 */
[----:B------:R-:W2:Y:S01]  /*60670*/  LDL.LU R50, [R1+0x218] ;  /* 0x0002180001327983 */ /* 0x000ea20000300800 */
[----:B-1----:R-:W-:-:S03]  /*60680*/  IMAD.WIDE R4, R8, 0x2, R58 ;  /* 0x0000000208047825 */ /* 0x002fc600078e023a */
[----:B------:R-:W2:Y:S04]  /*60690*/  LDL.LU R61, [R1+0x1d8] ;  /* 0x0001d800013d7983 */ /* 0x000ea80000300800 */
[----:B------:R0:W-:Y:S04]  /*606a0*/  @P2 STG.E.U16 [R2.64], R6 ;  /* 0x0000000602002986 */ /* 0x0001e8000c101504 */
[----:B---3--:R1:W-:Y:S01]  /*606b0*/  @P3 STG.E.U16 [R4.64], R46 ;  /* 0x0000002e04003986 */ /* 0x0083e2000c101504 */
[----:B------:R-:W-:-:S03]  /*606c0*/  ISETP.GE.AND P3, PT, R24, c[0x0][0x17c], PT ;  /* 0x00005f0018007a0c */ /* 0x000fc60003f66270 */
[----:B------:R-:W3:Y:S01]  /*606d0*/  LDL.LU R24, [R1+0x1fb4] ;  /* 0x001fb40001187983 */ /* 0x000ee20000300800 */
[----:B------:R-:W-:Y:S02]  /*606e0*/  ISETP.GE.AND P4, PT, R25, c[0x0][0x17c], PT ;  /* 0x00005f0019007a0c */ /* 0x000fe40003f86270 */
[----:B------:R-:W-:Y:S02]  /*606f0*/  ISETP.LT.AND P5, PT, R60, c[0x0][0x178], !P1 ;  /* 0x00005e003c007a0c */ /* 0x000fe40004fa1270 */
[----:B------:R-:W-:Y:S02]  /*60700*/  ISETP.LT.AND P6, PT, R35, c[0x0][0x178], !P1 ;  /* 0x00005e0023007a0c */ /* 0x000fe40004fc1270 */
[C---:B------:R-:W-:Y:S01]  /*60710*/  IADD3 R0, R8.reuse, c[0x0][0x198], RZ ;  /* 0x0000660008007a10 */ /* 0x040fe20007ffe0ff */
[C---:B0-----:R-:W-:Y:S01]  /*60720*/  IMAD.WIDE R2, R8.reuse, 0x2, R56 ;  /* 0x0000000208027825 */ /* 0x041fe200078e0238 */
[----:B------:R-:W-:Y:S01]  /*60730*/  ISETP.LT.AND P1, PT, R31, c[0x0][0x178], !P1 ;  /* 0x00005e001f007a0c */ /* 0x000fe20004f21270 */
[----:B------:R-:W3:Y:S01]  /*60740*/  LDL.LU R25, [R1+0x1fc4] ;  /* 0x001fc40001197983 */ /* 0x000ee20000300800 */
[----:B------:R-:W-:Y:S01]  /*60750*/  ISETP.LT.AND P2, PT, R49, c[0x0][0x178], !P4 ;  /* 0x00005e0031007a0c */ /* 0x000fe20006741270 */
[----:B-1----:R-:W-:Y:S01]  /*60760*/  IMAD.WIDE R4, R8, 0x2, R54 ;  /* 0x0000000208047825 */ /* 0x002fe200078e0236 */
[----:B------:R-:W-:-:S03]  /*60770*/  PRMT R16, R46, 0x7632, R16 ;  /* 0x000076322e107816 */ /* 0x000fc60000000010 */
[----:B------:R-:W-:-:S04]  /*60780*/  IMAD.WIDE R8, R8, 0x2, R52 ;  /* 0x0000000208087825 */ /* 0x000fc800078e0234 */
[----:B------:R-:W-:Y:S01]  /*60790*/  IMAD.WIDE R12, R0, 0x2, R58 ;  /* 0x00000002000c7825 */ /* 0x000fe200078e023a */
[----:B------:R-:W-:Y:S02]  /*607a0*/  PRMT R20, R10, 0x7632, R20 ;  /* 0x000076320a147816 */ /* 0x000fe40000000014 */
[----:B------:R-:W-:Y:S01]  /*607b0*/  IADD3 R17, R0, c[0x0][0x198], RZ ;  /* 0x0000660000117a10 */ /* 0x000fe20007ffe0ff */
[----:B----4-:R-:W-:Y:S04]  /*607c0*/  @P5 STG.E.U16 [R2.64], R48 ;  /* 0x0000003002005986 */ /* 0x010fe8000c101504 */
[----:B------:R0:W-:Y:S04]  /*607d0*/  @P6 STG.E.U16 [R4.64], R26 ;  /* 0x0000001a04006986 */ /* 0x0001e8000c101504 */
[----:B------:R1:W-:Y:S01]  /*607e0*/  @P1 STG.E.U16 [R8.64], R10 ;  /* 0x0000000a08001986 */ /* 0x0003e2000c101504 */
[----:B------:R-:W-:-:S03]  /*607f0*/  ISETP.LT.AND P1, PT, R60, c[0x0][0x178], !P4 ;  /* 0x00005e003c007a0c */ /* 0x000fc60006721270 */
[----:B------:R4:W-:Y:S01]  /*60800*/  @P2 STG.E.U16 [R12.64], R16 ;  /* 0x000000100c002986 */ /* 0x0009e2000c101504 */
[----:B------:R-:W-:Y:S02]  /*60810*/  ISETP.LT.AND P2, PT, R35, c[0x0][0x178], !P4 ;  /* 0x00005e0023007a0c */ /* 0x000fe40006741270 */
[----:B------:R-:W-:Y:S02]  /*60820*/  ISETP.LT.AND P4, PT, R31, c[0x0][0x178], !P4 ;  /* 0x00005e001f007a0c */ /* 0x000fe40006781270 */
[----:B------:R-:W-:Y:S01]  /*60830*/  PRMT R6, R48, 0x7632, R6 ;  /* 0x0000763230067816 */ /* 0x000fe20000000006 */
[C---:B0-----:R-:W-:Y:S01]  /*60840*/  IMAD.WIDE R4, R0.reuse, 0x2, R54 ;  /* 0x0000000200047825 */ /* 0x041fe200078e0236 */
[----:B------:R-:W3:Y:S01]  /*60850*/  LDL.LU R48, [R1+0x208] ;  /* 0x0002080001307983 */ /* 0x000ee20000300800 */
[----:B------:R-:W-:Y:S02]  /*60860*/  ISETP.LT.AND P6, PT, R49, c[0x0][0x178], !P0 ;  /* 0x00005e0031007a0c */ /* 0x000fe400047c1270 */
[----:B-1----:R-:W-:Y:S01]  /*60870*/  IMAD.WIDE R8, R0, 0x2, R56 ;  /* 0x0000000200087825 */ /* 0x002fe200078e0238 */
[----:B------:R-:W-:-:S02]  /*60880*/  ISETP.LT.AND P5, PT, R60, c[0x0][0x178], !P0 ;  /* 0x00005e003c007a0c */ /* 0x000fc400047a1270 */
[----:B----4-:R-:W-:Y:S01]  /*60890*/  PRMT R13, R26, 0x7632, R13 ;  /* 0x000076321a0d7816 */ /* 0x010fe2000000000d */
[----:B------:R-:W-:Y:S01]  /*608a0*/  IMAD.WIDE R2, R0, 0x2, R52 ;  /* 0x0000000200027825 */ /* 0x000fe200078e0234 */
[----:B------:R0:W-:Y:S04]  /*608b0*/  @P1 STG.E.U16 [R8.64], R6 ;  /* 0x0000000608001986 */ /* 0x0001e8000c101504 */
[----:B------:R-:W-:Y:S04]  /*608c0*/  @P2 STG.E.U16 [R4.64], R13 ;  /* 0x0000000d04002986 */ /* 0x000fe8000c101504 */
[----:B------:R1:W-:Y:S01]  /*608d0*/  @P4 STG.E.U16 [R2.64], R20 ;  /* 0x0000001402004986 */ /* 0x0003e2000c101504 */
[----:B------:R-:W-:Y:S01]  /*608e0*/  ISETP.LT.AND P4, PT, R35, c[0x0][0x178], !P0 ;  /* 0x00005e0023007a0c */ /* 0x000fe20004781270 */
[----:B0-----:R-:W-:-:S04]  /*608f0*/  IMAD.WIDE R8, R17, 0x2, R58 ;  /* 0x0000000211087825 */ /* 0x001fc800078e023a */
[C---:B-1----:R-:W-:Y:S01]  /*60900*/  IMAD.WIDE R2, R17.reuse, 0x2, R56 ;  /* 0x0000000211027825 */ /* 0x042fe200078e0238 */
[----:B--2---:R-:W-:Y:S04]  /*60910*/  @P6 STG.E.U16 [R8.64], R50 ;  /* 0x0000003208006986 */ /* 0x004fe8000c101504 */
[----:B------:R0:W-:Y:S01]  /*60920*/  @P5 STG.E.U16 [R2.64], R61 ;  /* 0x0000003d02005986 */ /* 0x0001e2000c101504 */
[----:B------:R-:W-:Y:S01]  /*60930*/  PRMT R10, R22, 0x7632, R10 ;  /* 0x00007632160a7816 */ /* 0x000fe2000000000a */
[----:B0-----:R-:W-:-:S05]  /*60940*/  IMAD.WIDE R2, R17, 0x2, R54 ;  /* 0x0000000211027825 */ /* 0x001fca00078e0236 */
[----:B------:R0:W-:Y:S01]  /*60950*/  @P4 STG.E.U16 [R2.64], R22 ;  /* 0x0000001602004986 */ /* 0x0001e2000c101504 */
[----:B------:R-:W-:Y:S02]  /*60960*/  PRMT R6, R61, 0x7632, R6 ;  /* 0x000076323d067816 */ /* 0x000fe40000000006 */
[----:B---3--:R-:W-:Y:S02]  /*60970*/  ISETP.GE.AND P2, PT, R24, c[0x0][0x17c], PT ;  /* 0x00005f0018007a0c */ /* 0x008fe40003f46270 */
[----:B------:R-:W2:Y:S04]  /*60980*/  LDL.LU R24, [R1+0x1fc0] ;  /* 0x001fc00001187983 */ /* 0x000ea80000300800 */
[----:B0-----:R-:W3:Y:S04]  /*60990*/  LDL.LU R22, [R1+0x1fcc] ;  /* 0x001fcc0001167983 */ /* 0x001ee80000300800 */
[----:B------:R-:W4:Y:S04]  /*609a0*/  LDL.LU R20, [R1+0x1fc8] ;  /* 0x001fc80001147983 */ /* 0x000f280000300800 */
[----:B------:R-:W2:Y:S01]  /*609b0*/  LDL.LU R61, [R1+0x23c] ;  /* 0x00023c00013d7983 */ /* 0x000ea20000300800 */
[----:B------:R-:W-:-:S02]  /*609c0*/  ISETP.LT.AND P0, PT, R31, c[0x0][0x178], !P0 ;  /* 0x00005e001f007a0c */ /* 0x000fc40004701270 */
[----:B------:R-:W-:Y:S02]  /*609d0*/  ISETP.LT.AND P6, PT, R49, c[0x0][0x178], !P3 ;  /* 0x00005e0031007a0c */ /* 0x000fe40005fc1270 */
[----:B------:R-:W-:Y:S02]  /*609e0*/  ISETP.LT.AND P5, PT, R60, c[0x0][0x178], !P3 ;  /* 0x00005e003c007a0c */ /* 0x000fe40005fa1270 */
[----:B------:R-:W-:Y:S02]  /*609f0*/  ISETP.GE.AND P1, PT, R21, c[0x0][0x17c], PT ;  /* 0x00005f0015007a0c */ /* 0x000fe40003f26270 */
[C---:B------:R-:W-:Y:S01]  /*60a00*/  IADD3 R21, R17.reuse, c[0x0][0x198], RZ ;  /* 0x0000660011157a10 */ /* 0x040fe20007ffe0ff */
[----:B------:R-:W-:Y:S01]  /*60a10*/  IMAD.WIDE R4, R17, 0x2, R52 ;  /* 0x0000000211047825 */ /* 0x000fe200078e0234 */
[----:B------:R-:W-:-:S03]  /*60a20*/  PRMT R0, R50, 0x7632, R0 ;  /* 0x0000763232007816 */ /* 0x000fc60000000000 */
[C---:B------:R-:W-:Y:S01]  /*60a30*/  IMAD.WIDE R8, R21.reuse, 0x2, R58 ;  /* 0x0000000215087825 */ /* 0x040fe200078e023a */
[----:B------:R0:W-:Y:S03]  /*60a40*/  @P0 STG.E.U16 [R4.64], R14 ;  /* 0x0000000e04000986 */ /* 0x0001e6000c101504 */
[----:B------:R-:W-:Y:S01]  /*60a50*/  IMAD.WIDE R12, R21, 0x2, R56 ;  /* 0x00000002150c7825 */ /* 0x000fe200078e0238 */
[----:B------:R-:W-:Y:S01]  /*60a60*/  ISETP.LT.AND P0, PT, R35, c[0x0][0x178], !P3 ;  /* 0x00005e0023007a0c */ /* 0x000fe20005f01270 */
[----:B------:R1:W-:Y:S01]  /*60a70*/  @P6 STG.E.U16 [R8.64], R0 ;  /* 0x0000000008006986 */ /* 0x0003e2000c101504 */
[----:B------:R-:W-:Y:S02]  /*60a80*/  ISETP.LT.AND P3, PT, R31, c[0x0][0x178], !P3 ;  /* 0x00005e001f007a0c */ /* 0x000fe40005f61270 */
[----:B------:R-:W-:Y:S01]  /*60a90*/  ISETP.LT.AND P6, PT, R49, c[0x0][0x178], !P1 ;  /* 0x00005e0031007a0c */ /* 0x000fe20004fc1270 */
[----:B------:R1:W-:Y:S01]  /*60aa0*/  @P5 STG.E.U16 [R12.64], R6 ;  /* 0x000000060c005986 */ /* 0x0003e2000c101504 */
[----:B------:R-:W-:-:S02]  /*60ab0*/  ISETP.LT.AND P5, PT, R60, c[0x0][0x178], !P1 ;  /* 0x00005e003c007a0c */ /* 0x000fc40004fa1270 */
[C---:B------:R-:W-:Y:S01]  /*60ac0*/  IADD3 R17, R21.reuse, c[0x0][0x198], RZ ;  /* 0x0000660015117a10 */ /* 0x040fe20007ffe0ff */
[----:B------:R-:W-:Y:S01]  /*60ad0*/  IMAD.WIDE R2, R21, 0x2, R54 ;  /* 0x0000000215027825 */ /* 0x000fe200078e0236 */
[----:B------:R-:W-:Y:S01]  /*60ae0*/  PRMT R16, R14, 0x7632, R16 ;  /* 0x000076320e107816 */ /* 0x000fe20000000010 */
[----:B------:R-:W2:Y:S01]  /*60af0*/  LDL.LU R50, [R1+0x1fc] ;  /* 0x0001fc0001327983 */ /* 0x000ea20000300800 */
[----:B------:R-:W-:Y:S01]  /*60b00*/  ISETP.LT.AND P4, PT, R35, c[0x0][0x178], !P1 ;  /* 0x00005e0023007a0c */ /* 0x000fe20004f81270 */
[----:B0-----:R-:W-:-:S04]  /*60b10*/  IMAD.WIDE R4, R21, 0x2, R52 ;  /* 0x0000000215047825 */ /* 0x001fc800078e0234 */
[C---:B-1----:R-:W-:Y:S01]  /*60b20*/  IMAD.WIDE R8, R17.reuse, 0x2, R58 ;  /* 0x0000000211087825 */ /* 0x042fe200078e023a */
[----:B------:R0:W-:Y:S03]  /*60b30*/  @P0 STG.E.U16 [R2.64], R10 ;  /* 0x0000000a02000986 */ /* 0x0001e6000c101504 */
[----:B------:R-:W-:Y:S01]  /*60b40*/  IMAD.WIDE R12, R17, 0x2, R56 ;  /* 0x00000002110c7825 */ /* 0x000fe200078e0238 */
[----:B------:R1:W-:Y:S01]  /*60b50*/  @P3 STG.E.U16 [R4.64], R16 ;  /* 0x0000001004003986 */ /* 0x0003e2000c101504 */
[----:B------:R-:W-:Y:S02]  /*60b60*/  ISETP.LT.AND P3, PT, R31, c[0x0][0x178], !P1 ;  /* 0x00005e001f007a0c */ /* 0x000fe40004f61270 */
[C---:B------:R-:W-:Y:S01]  /*60b70*/  IADD3 R21, R17.reuse, c[0x0][0x198], RZ ;  /* 0x0000660011157a10 */ /* 0x040fe20007ffe0ff */
[----:B0-----:R-:W-:Y:S01]  /*60b80*/  IMAD.WIDE R2, R17, 0x2, R54 ;  /* 0x0000000211027825 */ /* 0x001fe200078e0236 */
[----:B------:R0:W-:Y:S01]  /*60b90*/  @P6 STG.E.U16 [R8.64], R48 ;  /* 0x0000003008006986 */ /* 0x0001e2000c101504 */
[----:B------:R-:W-:-:S03]  /*60ba0*/  ISETP.LT.AND P6, PT, R60, c[0x0][0x178], !P2 ;  /* 0x00005e003c007a0c */ /* 0x000fc600057c1270 */
[----:B------:R-:W-:Y:S01]  /*60bb0*/  @P5 STG.E.U16 [R12.64], R34 ;  /* 0x000000220c005986 */ /* 0x000fe2000c101504 */
[----:B------:R-:W-:-:S03]  /*60bc0*/  ISETP.LT.AND P5, PT, R49, c[0x0][0x178], !P2 ;  /* 0x00005e0031007a0c */ /* 0x000fc600057a1270 */
[----:B------:R0:W-:Y:S01]  /*60bd0*/  @P4 STG.E.U16 [R2.64], R30 ;  /* 0x0000001e02004986 */ /* 0x0001e2000c101504 */
[----:B------:R-:W-:Y:S01]  /*60be0*/  ISETP.LT.AND P4, PT, R35, c[0x0][0x178], !P2 ;  /* 0x00005e0023007a0c */ /* 0x000fe20005781270 */
[----:B-1----:R-:W-:Y:S01]  /*60bf0*/  IMAD.WIDE R4, R21, 0x2, R58 ;  /* 0x0000000215047825 */ /* 0x002fe200078e023a */
[----:B------:R-:W-:Y:S02]  /*60c00*/  ISETP.LT.AND P2, PT, R31, c[0x0][0x178], !P2 ;  /* 0x00005e001f007a0c */ /* 0x000fe40005741270 */
[----:B------:R-:W-:Y:S01]  /*60c10*/  PRMT R0, R48, 0x7632, R0 ;  /* 0x0000763230007816 */ /* 0x000fe20000000000 */
[----:B0-----:R-:W-:Y:S01]  /*60c20*/  IMAD.WIDE R8, R21, 0x2, R56 ;  /* 0x0000000215087825 */ /* 0x001fe200078e0238 */
[----:B------:R-:W-:-:S03]  /*60c30*/  PRMT R6, R34, 0x7632, R6 ;  /* 0x0000763222067816 */ /* 0x000fc60000000006 */
[----:B------:R-:W-:Y:S01]  /*60c40*/  IMAD.WIDE R2, R17, 0x2, R52 ;  /* 0x0000000211027825 */ /* 0x000fe200078e0234 */
[----:B------:R-:W-:-:S04]  /*60c50*/  PRMT R30, R30, 0x7632, R30 ;  /* 0x000076321e1e7816 */ /* 0x000fc8000000001e */
[----:B------:R0:W-:Y:S04]  /*60c60*/  @P3 STG.E.U16 [R2.64], R18 ;  /* 0x0000001202003986 */ /* 0x0001e8000c101504 */
[----:B------:R1:W-:Y:S04]  /*60c70*/  @P5 STG.E.U16 [R4.64], R0 ;  /* 0x0000000004005986 */ /* 0x0003e8000c101504 */
[----:B------:R1:W-:Y:S01]  /*60c80*/  @P6 STG.E.U16 [R8.64], R6 ;  /* 0x0000000608006986 */ /* 0x0003e2000c101504 */
[----:B0-----:R-:W-:-:S04]  /*60c90*/  IMAD.WIDE R2, R21, 0x2, R54 ;  /* 0x0000000215027825 */ /* 0x001fc800078e0236 */
[----:B-1----:R-:W-:Y:S01]  /*60ca0*/  IMAD.WIDE R4, R21, 0x2, R52 ;  /* 0x0000000215047825 */ /* 0x002fe200078e0234 */
[----:B------:R-:W-:Y:S01]  /*60cb0*/  PRMT R9, R18, 0x7632, R9 ;  /* 0x0000763212097816 */ /* 0x000fe20000000009 */
[----:B------:R0:W-:Y:S01]  /*60cc0*/  @P4 STG.E.U16 [R2.64], R30 ;  /* 0x0000001e02004986 */ /* 0x0001e2000c101504 */
[----:B------:R-:W-:-:S03]  /*60cd0*/  ISETP.GE.AND P0, PT, R25, c[0x0][0x17c], PT ;  /* 0x00005f0019007a0c */ /* 0x000fc60003f06270 */
[----:B------:R-:W-:Y:S01]  /*60ce0*/  @P2 STG.E.U16 [R4.64], R9 ;  /* 0x0000000904002986 */ /* 0x000fe2000c101504 */
[----:B------:R-:W-:Y:S02]  /*60cf0*/  ISETP.LT.AND P3, PT, R49, c[0x0][0x178], !P0 ;  /* 0x00005e0031007a0c */ /* 0x000fe40004761270 */
[----:B------:R-:W-:-:S05]  /*60d00*/  IADD3 R21, R21, c[0x0][0x198], RZ ;  /* 0x0000660015157a10 */ /* 0x000fca0007ffe0ff */
[----:B0-----:R-:W-:Y:S01]  /*60d10*/  IMAD.WIDE R2, R21, 0x2, R58 ;  /* 0x0000000215027825 */ /* 0x001fe200078e023a */
[----:B---3--:R-:W-:Y:S02]  /*60d20*/  ISETP.GE.AND P4, PT, R22, c[0x0][0x17c], PT ;  /* 0x00005f0016007a0c */ /* 0x008fe40003f86270 */
[----:B------:R-:W3:Y:S01]  /*60d30*/  LDL.LU R22, [R1+0x1fd0] ;  /* 0x001fd00001167983 */ /* 0x000ee20000300800 */
[----:B----4-:R-:W-:-:S03]  /*60d40*/  ISETP.GE.AND P2, PT, R20, c[0x0][0x17c], PT ;  /* 0x00005f0014007a0c */ /* 0x010fc60003f46270 */
[----:B------:R-:W4:Y:S04]  /*60d50*/  LDL.LU R20, [R1+0x1fbc] ;  /* 0x001fbc0001147983 */ /* 0x000f280000300800 */
[----:B------:R-:W3:Y:S01]  /*60d60*/  LDL.LU R48, [R1+0x22c] ;  /* 0x00022c0001307983 */ /* 0x000ee20000300800 */
[----:B--2---:R-:W-:-:S03]  /*60d70*/  PRMT R0, R61, 0x7632, R0 ;  /* 0x000076323d007816 */ /* 0x004fc60000000000 */
[----:B------:R0:W-:Y:S04]  /*60d80*/  @P3 STG.E.U16 [R2.64], R61 ;  /* 0x0000003d02003986 */ /* 0x0001e8000c101504 */
[----:B0-----:R-:W2:Y:S01]  /*60d90*/  LDL.LU R61, [R1+0x1ec] ;  /* 0x0001ec00013d7983 */ /* 0x001ea20000300800 */
[----:B------:R-:W-:Y:S02]  /*60da0*/  ISETP.LT.AND P6, PT, R60, c[0x0][0x178], !P0 ;  /* 0x00005e003c007a0c */ /* 0x000fe400047c1270 */
[----:B------:R-:W-:Y:S01]  /*60db0*/  ISETP.LT.AND P5, PT, R35, c[0x0][0x178], !P0 ;  /* 0x00005e0023007a0c */ /* 0x000fe200047a1270 */
[----:B------:R-:W-:Y:S01]  /*60dc0*/  IMAD.WIDE R4, R21, 0x2, R56 ;  /* 0x0000000215047825 */ /* 0x000fe200078e0238 */
[----:B------:R-:W-:Y:S01]  /*60dd0*/  ISETP.LT.AND P0, PT, R31, c[0x0][0x178], !P0 ;  /* 0x00005e001f007a0c */ /* 0x000fe20004701270 */
[----:B------:R-:W4:Y:S01]  /*60de0*/  LDL.LU R18, [R1+0x1fa0] ;  /* 0x001fa00001127983 */ /* 0x000f220000300800 */
[----:B------:R-:W-:Y:S01]  /*60df0*/  ISETP.GE.AND P1, PT, R24, c[0x0][0x17c], PT ;  /* 0x00005f0018007a0c */ /* 0x000fe20003f26270 */
[----:B------:R-:W-:-:S04]  /*60e00*/  IMAD.WIDE R8, R21, 0x2, R54 ;  /* 0x0000000215087825 */ /* 0x000fc800078e0236 */
[----:B------:R-:W-:Y:S01]  /*60e10*/  IMAD.WIDE R12, R21, 0x2, R52 ;  /* 0x00000002150c7825 */ /* 0x000fe200078e0234 */
[----:B------:R-:W-:Y:S01]  /*60e20*/  ISETP.LT.AND P3, PT, R49, c[0x0][0x178], !P1 ;  /* 0x00005e0031007a0c */ /* 0x000fe20004f61270 */
[----:B------:R0:W-:Y:S01]  /*60e30*/  @P6 STG.E.U16 [R4.64], R50 ;  /* 0x0000003204006986 */ /* 0x0001e2000c101504 */
[----:B------:R-:W-:-:S03]  /*60e40*/  ISETP.LT.AND P6, PT, R60, c[0x0][0x178], !P1 ;  /* 0x00005e003c007a0c */ /* 0x000fc60004fc1270 */
[----:B------:R1:W-:Y:S01]  /*60e50*/  @P5 STG.E.U16 [R8.64], R39 ;  /* 0x0000002708005986 */ /* 0x0003e2000c101504 */
[----:B------:R-:W-:Y:S02]  /*60e60*/  ISETP.LT.AND P5, PT, R35, c[0x0][0x178], !P1 ;  /* 0x00005e0023007a0c */ /* 0x000fe40004fa1270 */
[----:B------:R-:W-:Y:S01]  /*60e70*/  IADD3 R21, R21, c[0x0][0x198], RZ ;  /* 0x0000660015157a10 */ /* 0x000fe20007ffe0ff */
[----:B------:R1:W-:Y:S01]  /*60e80*/  @P0 STG.E.U16 [R12.64], R7 ;  /* 0x000000070c000986 */ /* 0x0003e2000c101504 */
[----:B------:R-:W-:Y:S02]  /*60e90*/  ISETP.LT.AND P1, PT, R31, c[0x0][0x178], !P1 ;  /* 0x00005e001f007a0c */ /* 0x000fe40004f21270 */
[----:B------:R-:W-:Y:S01]  /*60ea0*/  ISETP.LT.AND P0, PT, R49, c[0x0][0x178], !P4 ;  /* 0x00005e0031007a0c */ /* 0x000fe20006701270 */
[C---:B0-----:R-:W-:Y:S01]  /*60eb0*/  IMAD.WIDE R4, R21.reuse, 0x2, R58 ;  /* 0x0000000215047825 */ /* 0x041fe200078e023a */
[C---:B------:R-:W-:Y:S02]  /*60ec0*/  IADD3 R17, R21.reuse, c[0x0][0x198], RZ ;  /* 0x0000660015117a10 */ /* 0x040fe40007ffe0ff */
[----:B------:R-:W-:Y:S01]  /*60ed0*/  PRMT R10, R50, 0x7632, R10 ;  /* 0x00007632320a7816 */ /* 0x000fe2000000000a */
[----:B-1----:R-:W-:Y:S01]  /*60ee0*/  IMAD.WIDE R8, R21, 0x2, R56 ;  /* 0x0000000215087825 */ /* 0x002fe200078e0238 */
[----:B------:R-:W-:-:S02]  /*60ef0*/  PRMT R14, R39, 0x7632, R14 ;  /* 0x00007632270e7816 */ /* 0x000fc4000000000e */
[----:B------:R-:W-:Y:S01]  /*60f00*/  PRMT R16, R7, 0x7632, R16 ;  /* 0x0000763207107816 */ /* 0x000fe20000000010 */
[C---:B------:R-:W-:Y:S01]  /*60f10*/  IMAD.WIDE R2, R21.reuse, 0x2, R54 ;  /* 0x0000000215027825 */ /* 0x040fe200078e0236 */
[----:B------:R-:W-:Y:S03]  /*60f20*/  @P3 STG.E.U16 [R4.64], R0 ;  /* 0x0000000004003986 */ /* 0x000fe6000c101504 */
[----:B------:R-:W-:Y:S01]  /*60f30*/  IMAD.WIDE R6, R21, 0x2, R52 ;  /* 0x0000000215067825 */ /* 0x000fe200078e0234 */
[----:B------:R-:W-:Y:S03]  /*60f40*/  @P6 STG.E.U16 [R8.64], R10 ;  /* 0x0000000a08006986 */ /* 0x000fe6000c101504 */
[----:B------:R-:W-:Y:S01]  /*60f50*/  IMAD.WIDE R12, R17, 0x2, R58 ;  /* 0x00000002110c7825 */ /* 0x000fe200078e023a */
[----:B------:R0:W-:Y:S04]  /*60f60*/  @P5 STG.E.U16 [R2.64], R14 ;  /* 0x0000000e02005986 */ /* 0x0001e8000c101504 */
[----:B------:R-:W-:Y:S01]  /*60f70*/  @P1 STG.E.U16 [R6.64], R16 ;  /* 0x0000001006001986 */ /* 0x000fe2000c101504 */
[----:B------:R-:W-:-:S03]  /*60f80*/  ISETP.LT.AND P5, PT, R60, c[0x0][0x178], !P4 ;  /* 0x00005e003c007a0c */ /* 0x000fc600067a1270 */
[----:B0-----:R-:W4:Y:S04]  /*60f90*/  LDL.LU R14, [R1+0x1f9c] ;  /* 0x001f9c00010e7983 */ /* 0x001f280000300800 */
[----:B------:R-:W4:Y:S01]  /*60fa0*/  LDL.LU R50, [R1+0x21c] ;  /* 0x00021c0001327983 */ /* 0x000f220000300800 */
[----:B------:R-:W-:Y:S02]  /*60fb0*/  ISETP.LT.AND P6, PT, R35, c[0x0][0x178], !P4 ;  /* 0x00005e0023007a0c */ /* 0x000fe400067c1270 */
[----:B------:R-:W-:Y:S01]  /*60fc0*/  ISETP.LT.AND P4, PT, R31, c[0x0][0x178], !P4 ;  /* 0x00005e001f007a0c */ /* 0x000fe20006781270 */
[----:B------:R-:W-:-:S04]  /*60fd0*/  IMAD.WIDE R4, R17, 0x2, R56 ;  /* 0x0000000211047825 */ /* 0x000fc800078e0238 */
[----:B------:R-:W-:-:S04]  /*60fe0*/  IMAD.WIDE R2, R17, 0x2, R54 ;  /* 0x0000000211027825 */ /* 0x000fc800078e0236 */
[----:B------:R-:W-:Y:S01]  /*60ff0*/  IMAD.WIDE R8, R17, 0x2, R52 ;  /* 0x0000000211087825 */ /* 0x000fe200078e0234 */
[----:B---3--:R0:W-:Y:S01]  /*61000*/  @P0 STG.E.U16 [R12.64], R48 ;  /* 0x000000300c000986 */ /* 0x0081e2000c101504 */
[----:B------:R-:W-:-:S03]  /*61010*/  PRMT R0, R48, 0x7632, R0 ;  /* 0x0000763230007816 */ /* 0x000fc60000000000 */
[----:B0-----:R-:W3:Y:S04]  /*61020*/  LDL.LU R48, [R1+0x1dc] ;  /* 0x0001dc0001307983 */ /* 0x001ee80000300800 */
[----:B--2---:R-:W-:Y:S04]  /*61030*/  @P5 STG.E.U16 [R4.64], R61 ;  /* 0x0000003d04005986 */ /* 0x004fe8000c101504 */
[----:B------:R-:W-:Y:S04]  /*61040*/  @P6 STG.E.U16 [R2.64], R27 ;  /* 0x0000001b02006986 */ /* 0x000fe8000c101504 */
[----:B------:R0:W-:Y:S02]  /*61050*/  @P4 STG.E.U16 [R8.64], R11 ;  /* 0x0000000b08004986 */ /* 0x0001e4000c101504 */
[----:B0-----:R-:W-:-:S02]  /*61060*/  PRMT R9, R61, 0x7632, R9 ;  /* 0x000076323d097816 */ /* 0x001fc40000000009 */
[----:B------:R-:W2:Y:S01]  /*61070*/  LDL.LU R61, [R1+0x20c] ;  /* 0x00020c00013d7983 */ /* 0x000ea20000300800 */
[----:B------:R-:W-:Y:S02]  /*61080*/  ISETP.LT.AND P0, PT, R49, c[0x0][0x178], !P2 ;  /* 0x00005e0031007a0c */ /* 0x000fe40005701270 */
[----:B------:R-:W-:Y:S02]  /*61090*/  ISETP.LT.AND P5, PT, R60, c[0x0][0x178], !P2 ;  /* 0x00005e003c007a0c */ /* 0x000fe400057a1270 */
[----:B------:R-:W-:Y:S02]  /*610a0*/  IADD3 R17, R17, c[0x0][0x198], RZ ;  /* 0x0000660011117a10 */ /* 0x000fe40007ffe0ff */
[----:B------:R-:W-:Y:S02]  /*610b0*/  ISETP.LT.AND P6, PT, R35, c[0x0][0x178], !P2 ;  /* 0x00005e0023007a0c */ /* 0x000fe400057c1270 */
[----:B------:R-:W-:Y:S01]  /*610c0*/  ISETP.LT.AND P2, PT, R31, c[0x0][0x178], !P2 ;  /* 0x00005e001f007a0c */ /* 0x000fe20005741270 */
[----:B------:R-:W-:Y:S01]  /*610d0*/  IMAD.WIDE R6, R17, 0x2, R58 ;  /* 0x0000000211067825 */ /* 0x000fe200078e023a */
[----:B------:R-:W-:-:S03]  /*610e0*/  ISETP.GE.AND P3, PT, R22, c[0x0][0x17c], PT ;  /* 0x00005f0016007a0c */ /* 0x000fc60003f66270 */
[----:B------:R-:W-:Y:S01]  /*610f0*/  IMAD.WIDE R4, R17, 0x2, R56 ;  /* 0x0000000211047825 */ /* 0x000fe200078e0238 */
[----:B------:R0:W-:Y:S01]  /*61100*/  @P0 STG.E.U16 [R6.64], R0 ;  /* 0x0000000006000986 */ /* 0x0001e2000c101504 */
[----:B------:R-:W-:Y:S02]  /*61110*/  PRMT R12, R27, 0x7632, R12 ;  /* 0x000076321b0c7816 */ /* 0x000fe4000000000c */
[----:B------:R-:W-:Y:S01]  /*61120*/  ISETP.LT.AND P0, PT, R49, c[0x0][0x178], !P3 ;  /* 0x00005e0031007a0c */ /* 0x000fe20005f01270 */
[C---:B------:R-:W-:Y:S01]  /*61130*/  IMAD.WIDE R2, R17.reuse, 0x2, R54 ;  /* 0x0000000211027825 */ /* 0x040fe200078e0236 */
[----:B------:R1:W-:Y:S01]  /*61140*/  @P5 STG.E.U16 [R4.64], R9 ;  /* 0x0000000904005986 */ /* 0x0003e2000c101504 */
[----:B------:R-:W-:Y:S02]  /*61150*/  ISETP.LT.AND P5, PT, R60, c[0x0][0x178], !P3 ;  /* 0x00005e003c007a0c */ /* 0x000fe40005fa1270 */
[----:B------:R-:W-:Y:S01]  /*61160*/  IADD3 R13, R17, c[0x0][0x198], RZ ;  /* 0x00006600110d7a10 */ /* 0x000fe20007ffe0ff */
[----:B------:R4:W-:Y:S02]  /*61170*/  @P6 STG.E.U16 [R2.64], R12 ;  /* 0x0000000c02006986 */ /* 0x0009e4000c101504 */
[----:B----4-:R-:W-:-:S02]  /*61180*/  ISETP.GE.AND P1, PT, R20, c[0x0][0x17c], PT ;  /* 0x00005f0014007a0c */ /* 0x010fc40003f26270 */
[----:B0-----:R-:W-:Y:S01]  /*61190*/  PRMT R7, R11, 0x7632, R7 ;  /* 0x000076320b077816 */ /* 0x001fe20000000007 */
[----:B-1----:R-:W-:Y:S01]  /*611a0*/  IMAD.WIDE R8, R17, 0x2, R52 ;  /* 0x0000000211087825 */ /* 0x002fe200078e0234 */
[----:B------:R-:W-:Y:S02]  /*611b0*/  ISETP.LT.AND P6, PT, R35, c[0x0][0x178], !P3 ;  /* 0x00005e0023007a0c */ /* 0x000fe40005fc1270 */
[----:B------:R-:W-:Y:S01]  /*611c0*/  ISETP.LT.AND P3, PT, R31, c[0x0][0x178], !P3 ;  /* 0x00005e001f007a0c */ /* 0x000fe20005f61270 */
[----:B------:R-:W-:Y:S01]  /*611d0*/  IMAD.WIDE R10, R13, 0x2, R58 ;  /* 0x000000020d0a7825 */ /* 0x000fe200078e023a */
[----:B------:R0:W-:Y:S01]  /*611e0*/  @P2 STG.E.U16 [R8.64], R7 ;  /* 0x0000000708002986 */ /* 0x0001e2000c101504 */
[----:B------:R-:W-:Y:S02]  /*611f0*/  ISETP.LT.AND P2, PT, R49, c[0x0][0x178], !P1 ;  /* 0x00005e0031007a0c */ /* 0x000fe40004f41270 */
[C---:B------:R-:W-:Y:S01]  /*61200*/  IMAD.WIDE R4, R13.reuse, 0x2, R56 ;  /* 0x000000020d047825 */ /* 0x040fe200078e0238 */
[C---:B------:R-:W-:Y:S01]  /*61210*/  IADD3 R17, R13.reuse, c[0x0][0x198], RZ ;  /* 0x000066000d117a10 */ /* 0x040fe20007ffe0ff */
[----:B------:R1:W-:Y:S02]  /*61220*/  @P0 STG.E.U16 [R10.64], R50 ;  /* 0x000000320a000986 */ /* 0x0003e4000c101504 */
[----:B------:R-:W-:Y:S01]  /*61230*/  IMAD.WIDE R2, R13, 0x2, R54 ;  /* 0x000000020d027825 */ /* 0x000fe200078e0236 */
[----:B------:R-:W-:-:S03]  /*61240*/  PRMT R0, R50, 0x7632, R0 ;  /* 0x0000763232007816 */ /* 0x000fc60000000000 */
[----:B0-----:R-:W-:Y:S01]  /*61250*/  IMAD.WIDE R6, R13, 0x2, R52 ;  /* 0x000000020d067825 */ /* 0x001fe200078e0234 */
[----:B------:R-:W-:-:S03]  /*61260*/  ISETP.GE.AND P4, PT, R18, c[0x0][0x17c], PT ;  /* 0x00005f0012007a0c */ /* 0x000fc60003f86270 */
[C---:B------:R-:W-:Y:S01]  /*61270*/  IMAD.WIDE R12, R17.reuse, 0x2, R58 ;  /* 0x00000002110c7825 */ /* 0x040fe200078e023a */
[----:B-1----:R-:W-:-:S03]  /*61280*/  IADD3 R11, R17, c[0x0][0x198], RZ ;  /* 0x00006600110b7a10 */ /* 0x002fc60007ffe0ff */
[----:B------:R-:W-:Y:S01]  /*61290*/  IMAD.WIDE R8, R17, 0x2, R56 ;  /* 0x0000000211087825 */ /* 0x000fe200078e0238 */
[----:B------:R-:W-:Y:S02]  /*612a0*/  PRMT R10, R23, 0x7632, R10 ;  /* 0x00007632170a7816 */ /* 0x000fe4000000000a */
[----:B------:R-:W-:Y:S01]  /*612b0*/  ISETP.GE.AND P0, PT, R14, c[0x0][0x17c], PT ;  /* 0x00005f000e007a0c */ /* 0x000fe20003f06270 */
[----:B---3--:R0:W-:Y:S01]  /*612c0*/  @P5 STG.E.U16 [R4.64], R48 ;  /* 0x0000003004005986 */ /* 0x0081e2000c101504 */
[----:B------:R-:W-:-:S03]  /*612d0*/  ISETP.LT.AND P5, PT, R60, c[0x0][0x178], !P1 ;  /* 0x00005e003c007a0c */ /* 0x000fc60004fa1270 */
[----:B------:R1:W-:Y:S01]  /*612e0*/  @P6 STG.E.U16 [R2.64], R23 ;  /* 0x0000001702006986 */ /* 0x0003e2000c101504 */
[----:B------:R-:W-:Y:S02]  /*612f0*/  ISETP.LT.AND P6, PT, R35, c[0x0][0x178], !P1 ;  /* 0x00005e0023007a0c */ /* 0x000fe40004fc1270 */
[----:B------:R-:W-:Y:S01]  /*61300*/  ISETP.LT.AND P1, PT, R31, c[0x0][0x178], !P1 ;  /* 0x00005e001f007a0c */ /* 0x000fe20004f21270 */
[----:B------:R3:W-:Y:S04]  /*61310*/  @P3 STG.E.U16 [R6.64], R15 ;  /* 0x0000000f06003986 */ /* 0x0007e8000c101504 */
[----:B------:R-:W-:Y:S01]  /*61320*/  @P2 STG.E.U16 [R12.64], R0 ;  /* 0x000000000c002986 */ /* 0x000fe2000c101504 */
[----:B------:R-:W-:Y:S02]  /*61330*/  ISETP.LT.AND P2, PT, R49, c[0x0][0x178], !P4 ;  /* 0x00005e0031007a0c */ /* 0x000fe40006741270 */
[----:B0-----:R-:W-:Y:S01]  /*61340*/  PRMT R5, R48, 0x7632, R5 ;  /* 0x0000763230057816 */ /* 0x001fe20000000005 */
[----:B-1----:R-:W-:-:S04]  /*61350*/  IMAD.WIDE R2, R17, 0x2, R54 ;  /* 0x0000000211027825 */ /* 0x002fc800078e0236 */
[----:B------:R0:W-:Y:S01]  /*61360*/  @P5 STG.E.U16 [R8.64], R5 ;  /* 0x0000000508005986 */ /* 0x0001e2000c101504 */
[----:B---3--:R-:W-:Y:S01]  /*61370*/  PRMT R15, R15, 0x7632, R15 ;  /* 0x000076320f0f7816 */ /* 0x008fe2000000000f */
[----:B------:R-:W-:Y:S02]  /*61380*/  IMAD.WIDE R6, R11, 0x2, R58 ;  /* 0x000000020b067825 */ /* 0x000fe400078e023a */
[----:B------:R1:W-:Y:S01]  /*61390*/  @P6 STG.E.U16 [R2.64], R10 ;  /* 0x0000000a02006986 */ /* 0x0003e2000c101504 */
[----:B------:R-:W-:Y:S01]  /*613a0*/  ISETP.LT.AND P3, PT, R49, c[0x0][0x178], !P0 ;  /* 0x00005e0031007a0c */ /* 0x000fe20004761270 */
[----:B0-----:R-:W-:Y:S01]  /*613b0*/  IMAD.WIDE R4, R17, 0x2, R52 ;  /* 0x0000000211047825 */ /* 0x001fe200078e0234 */
[C---:B------:R-:W-:Y:S02]  /*613c0*/  ISETP.LT.AND P5, PT, R60.reuse, c[0x0][0x178], !P0 ;  /* 0x00005e003c007a0c */ /* 0x040fe400047a1270 */
[----:B------:R-:W-:Y:S02]  /*613d0*/  ISETP.LT.AND P6, PT, R60, c[0x0][0x178], !P4 ;  /* 0x00005e003c007a0c */ /* 0x000fe400067c1270 */
[----:B------:R0:W-:Y:S01]  /*613e0*/  @P1 STG.E.U16 [R4.64], R15 ;  /* 0x0000000f04001986 */ /* 0x0001e2000c101504 */
[----:B------:R-:W-:-:S03]  /*613f0*/  ISETP.LT.AND P1, PT, R35, c[0x0][0x178], !P0 ;  /* 0x00005e0023007a0c */ /* 0x000fc60004721270 */
[----:B--2---:R0:W-:Y:S01]  /*61400*/  @P2 STG.E.U16 [R6.64], R61 ;  /* 0x0000003d06002986 */ /* 0x0041e2000c101504 */
[----:B------:R-:W-:Y:S02]  /*61410*/  ISETP.LT.AND P2, PT, R35, c[0x0][0x178], !P4 ;  /* 0x00005e0023007a0c */ /* 0x000fe40006741270 */
[C---:B------:R-:W-:Y:S01]  /*61420*/  ISETP.LT.AND P0, PT, R31.reuse, c[0x0][0x178], !P0 ;  /* 0x00005e001f007a0c */ /* 0x040fe20004701270 */
[----:B------:R-:W2:Y:S01]  /*61430*/  LDL.LU R35, [R1+0x1fd8] ;  /* 0x001fd80001237983 */ /* 0x000ea20000300800 */
[----:B------:R-:W-:-:S03]  /*61440*/  ISETP.LT.AND P4, PT, R31, c[0x0][0x178], !P4 ;  /* 0x00005e001f007a0c */ /* 0x000fc60006781270 */
[----:B------:R-:W3:Y:S01]  /*61450*/  LDL.LU R31, [R1+0x1fd4] ;  /* 0x001fd400011f7983 */ /* 0x000ee20000300800 */
[C---:B------:R-:W-:Y:S01]  /*61460*/  IADD3 R13, R11.reuse, c[0x0][0x198], RZ ;  /* 0x000066000b0d7a10 */ /* 0x040fe20007ffe0ff */
[----:B------:R-:W-:Y:S01]  /*61470*/  IMAD.WIDE R8, R11, 0x2, R56 ;  /* 0x000000020b087825 */ /* 0x000fe200078e0238 */
[----:B------:R-:W-:-:S03]  /*61480*/  PRMT R29, R61, 0x7632, R29 ;  /* 0x000076323d1d7816 */ /* 0x000fc6000000001d */
[----:B-1----:R-:W-:-:S04]  /*61490*/  IMAD.WIDE R2, R11, 0x2, R54 ;  /* 0x000000020b027825 */ /* 0x002fc800078e0236 */
[----:B------:R-:W-:-:S04]  /*614a0*/  IMAD.WIDE R10, R11, 0x2, R52 ;  /* 0x000000020b0a7825 */ /* 0x000fc800078e0234 */
[----:B------:R-:W-:-:S04]  /*614b0*/  IMAD.WIDE R58, R13, 0x2, R58 ;  /* 0x000000020d3a7825 */ /* 0x000fc800078e023a */
[----:B------:R-:W-:-:S04]  /*614c0*/  IMAD.WIDE R56, R13, 0x2, R56 ;  /* 0x000000020d387825 */ /* 0x000fc800078e0238 */
[----:B------:R-:W-:-:S04]  /*614d0*/  IMAD.WIDE R54, R13, 0x2, R54 ;  /* 0x000000020d367825 */ /* 0x000fc800078e0236 */
[----:B------:R-:W-:Y:S01]  /*614e0*/  IMAD.WIDE R52, R13, 0x2, R52 ;  /* 0x000000020d347825 */ /* 0x000fe200078e0234 */
[----:B--2---:R-:W-:Y:S01]  /*614f0*/  PRMT R28, R35, 0x7632, R28 ;  /* 0x00007632231c7816 */ /* 0x004fe2000000001c */
[----:B------:R0:W-:Y:S01]  /*61500*/  @P6 STG.E.U16 [R8.64], R35 ;  /* 0x0000002308006986 */ /* 0x0001e2000c101504 */
[----:B---3--:R-:W-:-:S03]  /*61510*/  PRMT R27, R31, 0x7632, R27 ;  /* 0x000076321f1b7816 */ /* 0x008fc6000000001b */
[----:B------:R0:W-:Y:S04]  /*61520*/  @P2 STG.E.U16 [R2.64], R31 ;  /* 0x0000001f02002986 */ /* 0x0001e8000c101504 */
[----:B------:R0:W-:Y:S04]  /*61530*/  @P4 STG.E.U16 [R10.64], R19 ;  /* 0x000000130a004986 */ /* 0x0001e8000c101504 */
[----:B------:R0:W-:Y:S04]  /*61540*/  @P3 STG.E.U16 [R58.64], R29 ;  /* 0x0000001d3a003986 */ /* 0x0001e8000c101504 */
[----:B------:R0:W-:Y:S04]  /*61550*/  @P5 STG.E.U16 [R56.64], R28 ;  /* 0x0000001c38005986 */ /* 0x0001e8000c101504 */
[----:B------:R0:W-:Y:S01]  /*61560*/  @P1 STG.E.U16 [R54.64], R27 ;  /* 0x0000001b36001986 */ /* 0x0001e2000c101504 */
[----:B------:R-:W-:Y:S05]  /*61570*/  @!P0 EXIT ;  /* 0x000000000000894d */ /* 0x000fea0003800000 */
[----:B------:R-:W-:-:S05]  /*61580*/  PRMT R26, R19, 0x7632, R26 ;  /* 0x00007632131a7816 */ /* 0x000fca000000001a */
[----:B------:R-:W-:Y:S01]  /*61590*/  STG.E.U16 [R52.64], R26 ;  /* 0x0000001a34007986 */ /* 0x000fe2000c101504 */
[----:B------:R-:W-:Y:S05]  /*615a0*/  EXIT ;  /* 0x000000000000794d */ /* 0x000fea0003800000 */
.L_x_3:
[----:B------:R-:W-:-:S00]  /*615b0*/  BRA `(.L_x_3) ;  /* 0xfffffff000007947 */ /* 0x000fc0000383ffff */
[----:B------:R-:W-:-:S00]  /*615c0*/  NOP ;  /* 0x0000000000007918 */ /* 0x000fc00000000000 */
        /* <DEDUP_REMOVED lines=11> */
.L_x_4:


//--------------------- .nv.shared.matmul_kernel  --------------------------
	.section	.nv.shared.matmul_kernel,"aw",@nobits
	.sectionflags	@""
	.align	16
